	.target	sm_103a

	.elftype	@"ET_EXEC"


//--------------------- .note.nv.tkinfo           --------------------------
	.section	.note.nv.tkinfo,"",@"SHT_NOTE"
	.sectionflags	@"SHF_NOTE_NV_TKINFO"
	.tkinfo
        /*0018*/ 	.word	0x00000002
        /*0030*/ 	.string	""
        /*0030*/ 	.string	"ptxas"
        /*0030*/ 	.string	"Cuda compilation tools, release 13.0, V13.0.88"
        /*0030*/ 	.string	"Build cuda_13.0.r13.0/compiler.36424714_0"
        /*0030*/ 	.string	"-arch sm_103a -m 64 "



//--------------------- .note.nv.cuinfo           --------------------------
	.section	.note.nv.cuinfo,"",@"SHT_NOTE"
	.sectionflags	@"SHF_NOTE_NV_CUINFO"
        /*0018*/ 	.short	0x0002
        /*001a*/ 	.short	0x0067
        /*001c*/ 	.short	0x0082
	.zero		2


//--------------------- .nv.info                  --------------------------
	.section	.nv.info,"",@"SHT_CUDA_INFO"
	.align	4


	//----- nvinfo : EIATTR_REGCOUNT
	.align		4
        /*0000*/ 	.byte	0x04, 0x2f
        /*0002*/ 	.short	(.L_29 - .L_28)
	.align		4
.L_28:
        /*0004*/ 	.word	index@(_ZN2at6native54_GLOBAL__N__aa9a477a_21_UpSampleBilinear2d_cu_607db5e334upsample_bilinear2d_nhwc_out_frameIddEEvT0_S3_biiiiiPKT_PS4_i)
        /*0008*/ 	.word	0x00000020


	//----- nvinfo : EIATTR_FRAME_SIZE
	.align		4
.L_29:
        /*000c*/ 	.byte	0x04, 0x11
        /*000e*/ 	.short	(.L_31 - .L_30)
	.align		4
.L_30:
        /*0010*/ 	.word	index@(_ZN2at6native54_GLOBAL__N__aa9a477a_21_UpSampleBilinear2d_cu_607db5e334upsample_bilinear2d_nhwc_out_frameIddEEvT0_S3_biiiiiPKT_PS4_i)
        /*0014*/ 	.word	0x00000000


	//----- nvinfo : EIATTR_REGCOUNT
	.align		4
.L_31:
        /*0018*/ 	.byte	0x04, 0x2f
        /*001a*/ 	.short	(.L_33 - .L_32)
	.align		4
.L_32:
        /*001c*/ 	.word	index@(_ZN2at6native54_GLOBAL__N__aa9a477a_21_UpSampleBilinear2d_cu_607db5e329upsample_bilinear2d_out_frameIddEEviT0_S3_bNS_27GenericPackedTensorAccessorIKT_Lm4ENS_16DefaultPtrTraitsElEENS4_IS5_Lm4ES7_lEE)
        /*0020*/ 	.word	0x00000040


	//----- nvinfo : EIATTR_FRAME_SIZE
	.align		4
.L_33:
        /*0024*/ 	.byte	0x04, 0x11
        /*0026*/ 	.short	(.L_35 - .L_34)
	.align		4
.L_34:
        /*0028*/ 	.word	index@(_ZN2at6native54_GLOBAL__N__aa9a477a_21_UpSampleBilinear2d_cu_607db5e329upsample_bilinear2d_out_frameIddEEviT0_S3_bNS_27GenericPackedTensorAccessorIKT_Lm4ENS_16DefaultPtrTraitsElEENS4_IS5_Lm4ES7_lEE)
        /*002c*/ 	.word	0x00000068


	//----- nvinfo : EIATTR_REGCOUNT
	.align		4
.L_35:
        /*0030*/ 	.byte	0x04, 0x2f
        /*0032*/ 	.short	(.L_37 - .L_36)
	.align		4
.L_36:
        /*0034*/ 	.word	index@(_ZN2at6native54_GLOBAL__N__aa9a477a_21_UpSampleBilinear2d_cu_607db5e334upsample_bilinear2d_nhwc_out_frameIffEEvT0_S3_biiiiiPKT_PS4_i)
        /*0038*/ 	.word	0x0000001e


	//----- nvinfo : EIATTR_FRAME_SIZE
	.align		4
.L_37:
        /*003c*/ 	.byte	0x04, 0x11
        /*003e*/ 	.short	(.L_39 - .L_38)
	.align		4
.L_38:
        /*0040*/ 	.word	index@(_ZN2at6native54_GLOBAL__N__aa9a477a_21_UpSampleBilinear2d_cu_607db5e334upsample_bilinear2d_nhwc_out_frameIffEEvT0_S3_biiiiiPKT_PS4_i)
        /*0044*/ 	.word	0x00000000


	//----- nvinfo : EIATTR_REGCOUNT
	.align		4
.L_39:
        /*0048*/ 	.byte	0x04, 0x2f
        /*004a*/ 	.short	(.L_41 - .L_40)
	.align		4
.L_40:
        /*004c*/ 	.word	index@(_ZN2at6native54_GLOBAL__N__aa9a477a_21_UpSampleBilinear2d_cu_607db5e329upsample_bilinear2d_out_frameIffEEviT0_S3_bNS_27GenericPackedTensorAccessorIKT_Lm4ENS_16DefaultPtrTraitsElEENS4_IS5_Lm4ES7_lEE)
        /*0050*/ 	.word	0x00000040


	//----- nvinfo : EIATTR_FRAME_SIZE
	.align		4
.L_41:
        /*0054*/ 	.byte	0x04, 0x11
        /*0056*/ 	.short	(.L_43 - .L_42)
	.align		4
.L_42:
        /*0058*/ 	.word	index@(_ZN2at6native54_GLOBAL__N__aa9a477a_21_UpSampleBilinear2d_cu_607db5e329upsample_bilinear2d_out_frameIffEEviT0_S3_bNS_27GenericPackedTensorAccessorIKT_Lm4ENS_16DefaultPtrTraitsElEENS4_IS5_Lm4ES7_lEE)
        /*005c*/ 	.word	0x00000050


	//----- nvinfo : EIATTR_REGCOUNT
	.align		4
.L_43:
        /*0060*/ 	.byte	0x04, 0x2f
        /*0062*/ 	.short	(.L_45 - .L_44)
	.align		4
.L_44:
        /*0064*/ 	.word	index@(_ZN2at6native54_GLOBAL__N__aa9a477a_21_UpSampleBilinear2d_cu_607db5e334upsample_bilinear2d_nhwc_out_frameIN3c104HalfEfEEvT0_S5_biiiiiPKT_PS6_i)
        /*0068*/ 	.word	0x0000001e


	//----- nvinfo : EIATTR_FRAME_SIZE
	.align		4
.L_45:
        /*006c*/ 	.byte	0x04, 0x11
        /*006e*/ 	.short	(.L_47 - .L_46)
	.align		4
.L_46:
        /*0070*/ 	.word	index@(_ZN2at6native54_GLOBAL__N__aa9a477a_21_UpSampleBilinear2d_cu_607db5e334upsample_bilinear2d_nhwc_out_frameIN3c104HalfEfEEvT0_S5_biiiiiPKT_PS6_i)
        /*0074*/ 	.word	0x00000000


	//----- nvinfo : EIATTR_REGCOUNT
	.align		4
.L_47:
        /*0078*/ 	.byte	0x04, 0x2f
        /*007a*/ 	.short	(.L_49 - .L_48)
	.align		4
.L_48:
        /*007c*/ 	.word	index@(_ZN2at6native54_GLOBAL__N__aa9a477a_21_UpSampleBilinear2d_cu_607db5e329upsample_bilinear2d_out_frameIN3c104HalfEfEEviT0_S5_bNS_27GenericPackedTensorAccessorIKT_Lm4ENS_16DefaultPtrTraitsElEENS6_IS7_Lm4ES9_lEE)
        /*0080*/ 	.word	0x00000040


	//----- nvinfo : EIATTR_FRAME_SIZE
	.align		4
.L_49:
        /*0084*/ 	.byte	0x04, 0x11
        /*0086*/ 	.short	(.L_51 - .L_50)
	.align		4
.L_50:
        /*0088*/ 	.word	index@(_ZN2at6native54_GLOBAL__N__aa9a477a_21_UpSampleBilinear2d_cu_607db5e329upsample_bilinear2d_out_frameIN3c104HalfEfEEviT0_S5_bNS_27GenericPackedTensorAccessorIKT_Lm4ENS_16DefaultPtrTraitsElEENS6_IS7_Lm4ES9_lEE)
        /*008c*/ 	.word	0x00000000


	//----- nvinfo : EIATTR_REGCOUNT
	.align		4
.L_51:
        /*0090*/ 	.byte	0x04, 0x2f
        /*0092*/ 	.short	(.L_53 - .L_52)
	.align		4
.L_52:
        /*0094*/ 	.word	index@(_ZN2at6native54_GLOBAL__N__aa9a477a_21_UpSampleBilinear2d_cu_607db5e334upsample_bilinear2d_nhwc_out_frameIN3c108BFloat16EfEEvT0_S5_biiiiiPKT_PS6_i)
        /*0098*/ 	.word	0x0000001e


	//----- nvinfo : EIATTR_FRAME_SIZE
	.align		4
.L_53:
        /*009c*/ 	.byte	0x04, 0x11
        /*009e*/ 	.short	(.L_55 - .L_54)
	.align		4
.L_54:
        /*00a0*/ 	.word	index@(_ZN2at6native54_GLOBAL__N__aa9a477a_21_UpSampleBilinear2d_cu_607db5e334upsample_bilinear2d_nhwc_out_frameIN3c108BFloat16EfEEvT0_S5_biiiiiPKT_PS6_i)
        /*00a4*/ 	.word	0x00000000


	//----- nvinfo : EIATTR_REGCOUNT
	.align		4
.L_55:
        /*00a8*/ 	.byte	0x04, 0x2f
        /*00aa*/ 	.short	(.L_57 - .L_56)
	.align		4
.L_56:
        /*00ac*/ 	.word	index@(_ZN2at6native54_GLOBAL__N__aa9a477a_21_UpSampleBilinear2d_cu_607db5e329upsample_bilinear2d_out_frameIN3c108BFloat16EfEEviT0_S5_bNS_27GenericPackedTensorAccessorIKT_Lm4ENS_16DefaultPtrTraitsElEENS6_IS7_Lm4ES9_lEE)
        /*00b0*/ 	.word	0x00000040


	//----- nvinfo : EIATTR_FRAME_SIZE
	.align		4
.L_57:
        /*00b4*/ 	.byte	0x04, 0x11
        /*00b6*/ 	.short	(.L_59 - .L_58)
	.align		4
.L_58:
        /*00b8*/ 	.word	index@(_ZN2at6native54_GLOBAL__N__aa9a477a_21_UpSampleBilinear2d_cu_607db5e329upsample_bilinear2d_out_frameIN3c108BFloat16EfEEviT0_S5_bNS_27GenericPackedTensorAccessorIKT_Lm4ENS_16DefaultPtrTraitsElEENS6_IS7_Lm4ES9_lEE)
        /*00bc*/ 	.word	0x00000000


	//----- nvinfo : EIATTR_REGCOUNT
	.align		4
.L_59:
        /*00c0*/ 	.byte	0x04, 0x2f
        /*00c2*/ 	.short	(.L_61 - .L_60)
	.align		4
.L_60:
        /*00c4*/ 	.word	index@(_ZN2at6native54_GLOBAL__N__aa9a477a_21_UpSampleBilinear2d_cu_607db5e343upsample_bilinear2d_backward_nhwc_out_frameIddEEviiiiT0_S3_bPT_PKS4_imm)
        /*00c8*/ 	.word	0x00000020


	//----- nvinfo : EIATTR_FRAME_SIZE
	.align		4
.L_61:
        /*00cc*/ 	.byte	0x04, 0x11
        /*00ce*/ 	.short	(.L_63 - .L_62)
	.align		4
.L_62:
        /*00d0*/ 	.word	index@(_ZN2at6native54_GLOBAL__N__aa9a477a_21_UpSampleBilinear2d_cu_607db5e343upsample_bilinear2d_backward_nhwc_out_frameIddEEviiiiT0_S3_bPT_PKS4_imm)
        /*00d4*/ 	.word	0x00000000


	//----- nvinfo : EIATTR_REGCOUNT
	.align		4
.L_63:
        /*00d8*/ 	.byte	0x04, 0x2f
        /*00da*/ 	.short	(.L_65 - .L_64)
	.align		4
.L_64:
        /*00dc*/ 	.word	index@(_ZN2at6native54_GLOBAL__N__aa9a477a_21_UpSampleBilinear2d_cu_607db5e338upsample_bilinear2d_backward_out_frameIddEEvmiiiiT0_S3_bPT_PKS4_)
        /*00e0*/ 	.word	0x0000001e


	//----- nvinfo : EIATTR_FRAME_SIZE
	.align		4
.L_65:
        /*00e4*/ 	.byte	0x04, 0x11
        /*00e6*/ 	.short	(.L_67 - .L_66)
	.align		4
.L_66:
        /*00e8*/ 	.word	index@($__internal_23_$__cuda_sm20_div_u64)
        /*00ec*/ 	.word	0x00000000


	//----- nvinfo : EIATTR_FRAME_SIZE
	.align		4
.L_67:
        /*00f0*/ 	.byte	0x04, 0x11
        /*00f2*/ 	.short	(.L_69 - .L_68)
	.align		4
.L_68:
        /*00f4*/ 	.word	index@(_ZN2at6native54_GLOBAL__N__aa9a477a_21_UpSampleBilinear2d_cu_607db5e338upsample_bilinear2d_backward_out_frameIddEEvmiiiiT0_S3_bPT_PKS4_)
        /*00f8*/ 	.word	0x00000000


	//----- nvinfo : EIATTR_REGCOUNT
	.align		4
.L_69:
        /*00fc*/ 	.byte	0x04, 0x2f
        /*00fe*/ 	.short	(.L_71 - .L_70)
	.align		4
.L_70:
        /*0100*/ 	.word	index@(_ZN2at6native54_GLOBAL__N__aa9a477a_21_UpSampleBilinear2d_cu_607db5e343upsample_bilinear2d_backward_nhwc_out_frameIffEEviiiiT0_S3_bPT_PKS4_imm)
        /*0104*/ 	.word	0x0000001a


	//----- nvinfo : EIATTR_FRAME_SIZE
	.align		4
.L_71:
        /*0108*/ 	.byte	0x04, 0x11
        /*010a*/ 	.short	(.L_73 - .L_72)
	.align		4
.L_72:
        /*010c*/ 	.word	index@(_ZN2at6native54_GLOBAL__N__aa9a477a_21_UpSampleBilinear2d_cu_607db5e343upsample_bilinear2d_backward_nhwc_out_frameIffEEviiiiT0_S3_bPT_PKS4_imm)
        /*0110*/ 	.word	0x00000000


	//----- nvinfo : EIATTR_REGCOUNT
	.align		4
.L_73:
        /*0114*/ 	.byte	0x04, 0x2f
        /*0116*/ 	.short	(.L_75 - .L_74)
	.align		4
.L_74:
        /*0118*/ 	.word	index@(_ZN2at6native54_GLOBAL__N__aa9a477a_21_UpSampleBilinear2d_cu_607db5e338upsample_bilinear2d_backward_out_frameIffEEvmiiiiT0_S3_bPT_PKS4_)
        /*011c*/ 	.word	0x0000001e


	//----- nvinfo : EIATTR_FRAME_SIZE
	.align		4
.L_75:
        /*0120*/ 	.byte	0x04, 0x11
        /*0122*/ 	.short	(.L_77 - .L_76)
	.align		4
.L_76:
        /*0124*/ 	.word	index@($__internal_22_$__cuda_sm20_div_u64)
        /*0128*/ 	.word	0x00000000


	//----- nvinfo : EIATTR_FRAME_SIZE
	.align		4
.L_77:
        /*012c*/ 	.byte	0x04, 0x11
        /*012e*/ 	.short	(.L_79 - .L_78)
	.align		4
.L_78:
        /*0130*/ 	.word	index@(_ZN2at6native54_GLOBAL__N__aa9a477a_21_UpSampleBilinear2d_cu_607db5e338upsample_bilinear2d_backward_out_frameIffEEvmiiiiT0_S3_bPT_PKS4_)
        /*0134*/ 	.word	0x00000000


	//----- nvinfo : EIATTR_REGCOUNT
	.align		4
.L_79:
        /*0138*/ 	.byte	0x04, 0x2f
        /*013a*/ 	.short	(.L_81 - .L_80)
	.align		4
.L_80:
        /*013c*/ 	.word	index@(_ZN2at6native54_GLOBAL__N__aa9a477a_21_UpSampleBilinear2d_cu_607db5e343upsample_bilinear2d_backward_nhwc_out_frameIN3c104HalfEfEEviiiiT0_S5_bPT_PKS6_imm)
        /*0140*/ 	.word	0x0000001e


	//----- nvinfo : EIATTR_FRAME_SIZE
	.align		4
.L_81:
        /*0144*/ 	.byte	0x04, 0x11
        /*0146*/ 	.short	(.L_83 - .L_82)
	.align		4
.L_82:
        /*0148*/ 	.word	index@(_ZN2at6native54_GLOBAL__N__aa9a477a_21_UpSampleBilinear2d_cu_607db5e343upsample_bilinear2d_backward_nhwc_out_frameIN3c104HalfEfEEviiiiT0_S5_bPT_PKS6_imm)
        /*014c*/ 	.word	0x00000000


	//----- nvinfo : EIATTR_REGCOUNT
	.align		4
.L_83:
        /*0150*/ 	.byte	0x04, 0x2f
        /*0152*/ 	.short	(.L_85 - .L_84)
	.align		4
.L_84:
        /*0154*/ 	.word	index@(_ZN2at6native54_GLOBAL__N__aa9a477a_21_UpSampleBilinear2d_cu_607db5e338upsample_bilinear2d_backward_out_frameIN3c104HalfEfEEvmiiiiT0_S5_bPT_PKS6_)
        /*0158*/ 	.word	0x00000020


	//----- nvinfo : EIATTR_FRAME_SIZE
	.align		4
.L_85:
        /*015c*/ 	.byte	0x04, 0x11
        /*015e*/ 	.short	(.L_87 - .L_86)
	.align		4
.L_86:
        /*0160*/ 	.word	index@($__internal_21_$__cuda_sm20_div_u64)
        /*0164*/ 	.word	0x00000000


	//----- nvinfo : EIATTR_FRAME_SIZE
	.align		4
.L_87:
        /*0168*/ 	.byte	0x04, 0x11
        /*016a*/ 	.short	(.L_89 - .L_88)
	.align		4
.L_88:
        /*016c*/ 	.word	index@(_ZN2at6native54_GLOBAL__N__aa9a477a_21_UpSampleBilinear2d_cu_607db5e338upsample_bilinear2d_backward_out_frameIN3c104HalfEfEEvmiiiiT0_S5_bPT_PKS6_)
        /*0170*/ 	.word	0x00000000


	//----- nvinfo : EIATTR_REGCOUNT
	.align		4
.L_89:
        /*0174*/ 	.byte	0x04, 0x2f
        /*0176*/ 	.short	(.L_91 - .L_90)
	.align		4
.L_90:
        /*0178*/ 	.word	index@(_ZN2at6native54_GLOBAL__N__aa9a477a_21_UpSampleBilinear2d_cu_607db5e343upsample_bilinear2d_backward_nhwc_out_frameIN3c108BFloat16EfEEviiiiT0_S5_bPT_PKS6_imm)
        /*017c*/ 	.word	0x0000001c


	//----- nvinfo : EIATTR_FRAME_SIZE
	.align		4
.L_91:
        /*0180*/ 	.byte	0x04, 0x11
        /*0182*/ 	.short	(.L_93 - .L_92)
	.align		4
.L_92:
        /*0184*/ 	.word	index@(_ZN2at6native54_GLOBAL__N__aa9a477a_21_UpSampleBilinear2d_cu_607db5e343upsample_bilinear2d_backward_nhwc_out_frameIN3c108BFloat16EfEEviiiiT0_S5_bPT_PKS6_imm)
        /*0188*/ 	.word	0x00000000


	//----- nvinfo : EIATTR_REGCOUNT
	.align		4
.L_93:
        /*018c*/ 	.byte	0x04, 0x2f
        /*018e*/ 	.short	(.L_95 - .L_94)
	.align		4
.L_94:
        /*0190*/ 	.word	index@(_ZN2at6native54_GLOBAL__N__aa9a477a_21_UpSampleBilinear2d_cu_607db5e338upsample_bilinear2d_backward_out_frameIN3c108BFloat16EfEEvmiiiiT0_S5_bPT_PKS6_)
        /*0194*/ 	.word	0x0000001f


	//----- nvinfo : EIATTR_FRAME_SIZE
	.align		4
.L_95:
        /*0198*/ 	.byte	0x04, 0x11
        /*019a*/ 	.short	(.L_97 - .L_96)
	.align		4
.L_96:
        /*019c*/ 	.word	index@($__internal_20_$__cuda_sm20_div_u64)
        /*01a0*/ 	.word	0x00000000


	//----- nvinfo : EIATTR_FRAME_SIZE
	.align		4
.L_97:
        /*01a4*/ 	.byte	0x04, 0x11
        /*01a6*/ 	.short	(.L_99 - .L_98)
	.align		4
.L_98:
        /*01a8*/ 	.word	index@(_ZN2at6native54_GLOBAL__N__aa9a477a_21_UpSampleBilinear2d_cu_607db5e338upsample_bilinear2d_backward_out_frameIN3c108BFloat16EfEEvmiiiiT0_S5_bPT_PKS6_)
        /*01ac*/ 	.word	0x00000000


	//----- nvinfo : EIATTR_REGCOUNT
	.align		4
.L_99:
        /*01b0*/ 	.byte	0x04, 0x2f
        /*01b2*/ 	.short	(.L_101 - .L_100)
	.align		4
.L_100:
        /*01b4*/ 	.word	index@(_ZN2at6native54_GLOBAL__N__aa9a477a_21_UpSampleBilinear2d_cu_607db5e327upsample_gen2d_aa_out_frameIddNS0_18upsample_antialias21BilinearFilterFunctorEEEvT0_S5_NS_27GenericPackedTensorAccessorIKT_Lm4ENS_16DefaultPtrTraitsElEENS6_IS7_Lm4ES9_lEERKT1_)
        /*01b8*/ 	.word	0x00000030


	//----- nvinfo : EIATTR_FRAME_SIZE
	.align		4
.L_101:
        /*01bc*/ 	.byte	0x04, 0x11
        /*01be*/ 	.short	(.L_103 - .L_102)
	.align		4
.L_102:
        /*01c0*/ 	.word	index@($__internal_19_$__cuda_sm20_div_rn_f64_full)
        /*01c4*/ 	.word	0x00000000


	//----- nvinfo : EIATTR_FRAME_SIZE
	.align		4
.L_103:
        /*01c8*/ 	.byte	0x04, 0x11
        /*01ca*/ 	.short	(.L_105 - .L_104)
	.align		4
.L_104:
        /*01cc*/ 	.word	index@($__internal_18_$__cuda_sm20_dblrcp_rn_slowpath_v3)
        /*01d0*/ 	.word	0x00000000


	//----- nvinfo : EIATTR_FRAME_SIZE
	.align		4
.L_105:
        /*01d4*/ 	.byte	0x04, 0x11
        /*01d6*/ 	.short	(.L_107 - .L_106)
	.align		4
.L_106:
        /*01d8*/ 	.word	index@(_ZN2at6native54_GLOBAL__N__aa9a477a_21_UpSampleBilinear2d_cu_607db5e327upsample_gen2d_aa_out_frameIddNS0_18upsample_antialias21BilinearFilterFunctorEEEvT0_S5_NS_27GenericPackedTensorAccessorIKT_Lm4ENS_16DefaultPtrTraitsElEENS6_IS7_Lm4ES9_lEERKT1_)
        /*01dc*/ 	.word	0x00000000


	//----- nvinfo : EIATTR_REGCOUNT
	.align		4
.L_107:
        /*01e0*/ 	.byte	0x04, 0x2f
        /*01e2*/ 	.short	(.L_109 - .L_108)
	.align		4
.L_108:
        /*01e4*/ 	.word	index@(_ZN2at6native54_GLOBAL__N__aa9a477a_21_UpSampleBilinear2d_cu_607db5e327upsample_gen2d_aa_out_frameIffNS0_18upsample_antialias21BilinearFilterFunctorEEEvT0_S5_NS_27GenericPackedTensorAccessorIKT_Lm4ENS_16DefaultPtrTraitsElEENS6_IS7_Lm4ES9_lEERKT1_)
        /*01e8*/ 	.word	0x00000028


	//----- nvinfo : EIATTR_FRAME_SIZE
	.align		4
.L_109:
        /*01ec*/ 	.byte	0x04, 0x11
        /*01ee*/ 	.short	(.L_111 - .L_110)
	.align		4
.L_110:
        /*01f0*/ 	.word	index@($__internal_17_$__cuda_sm20_dblrcp_rn_slowpath_v3)
        /*01f4*/ 	.word	0x00000000


	//----- nvinfo : EIATTR_FRAME_SIZE
	.align		4
.L_111:
        /*01f8*/ 	.byte	0x04, 0x11
        /*01fa*/ 	.short	(.L_113 - .L_112)
	.align		4
.L_112:
        /*01fc*/ 	.word	index@(_ZN2at6native54_GLOBAL__N__aa9a477a_21_UpSampleBilinear2d_cu_607db5e327upsample_gen2d_aa_out_frameIffNS0_18upsample_antialias21BilinearFilterFunctorEEEvT0_S5_NS_27GenericPackedTensorAccessorIKT_Lm4ENS_16DefaultPtrTraitsElEENS6_IS7_Lm4ES9_lEERKT1_)
        /*0200*/ 	.word	0x00000000


	//----- nvinfo : EIATTR_REGCOUNT
	.align		4
.L_113:
        /*0204*/ 	.byte	0x04, 0x2f
        /*0206*/ 	.short	(.L_115 - .L_114)
	.align		4
.L_114:
        /*0208*/ 	.word	index@(_ZN2at6native54_GLOBAL__N__aa9a477a_21_UpSampleBilinear2d_cu_607db5e327upsample_gen2d_aa_out_frameIN3c104HalfEfNS0_18upsample_antialias21BilinearFilterFunctorEEEvT0_S7_NS_27GenericPackedTensorAccessorIKT_Lm4ENS_16DefaultPtrTraitsElEENS8_IS9_Lm4ESB_lEERKT1_)
        /*020c*/ 	.word	0x00000028


	//----- nvinfo : EIATTR_FRAME_SIZE
	.align		4
.L_115:
        /*0210*/ 	.byte	0x04, 0x11
        /*0212*/ 	.short	(.L_117 - .L_116)
	.align		4
.L_116:
        /*0214*/ 	.word	index@($__internal_16_$__cuda_sm20_dblrcp_rn_slowpath_v3)
        /*0218*/ 	.word	0x00000000


	//----- nvinfo : EIATTR_FRAME_SIZE
	.align		4
.L_117:
        /*021c*/ 	.byte	0x04, 0x11
        /*021e*/ 	.short	(.L_119 - .L_118)
	.align		4
.L_118:
        /*0220*/ 	.word	index@(_ZN2at6native54_GLOBAL__N__aa9a477a_21_UpSampleBilinear2d_cu_607db5e327upsample_gen2d_aa_out_frameIN3c104HalfEfNS0_18upsample_antialias21BilinearFilterFunctorEEEvT0_S7_NS_27GenericPackedTensorAccessorIKT_Lm4ENS_16DefaultPtrTraitsElEENS8_IS9_Lm4ESB_lEERKT1_)
        /*0224*/ 	.word	0x00000000


	//----- nvinfo : EIATTR_REGCOUNT
	.align		4
.L_119:
        /*0228*/ 	.byte	0x04, 0x2f
        /*022a*/ 	.short	(.L_121 - .L_120)
	.align		4
.L_120:
        /*022c*/ 	.word	index@(_ZN2at6native54_GLOBAL__N__aa9a477a_21_UpSampleBilinear2d_cu_607db5e327upsample_gen2d_aa_out_frameIN3c108BFloat16EfNS0_18upsample_antialias21BilinearFilterFunctorEEEvT0_S7_NS_27GenericPackedTensorAccessorIKT_Lm4ENS_16DefaultPtrTraitsElEENS8_IS9_Lm4ESB_lEERKT1_)
        /*0230*/ 	.word	0x00000028


	//----- nvinfo : EIATTR_FRAME_SIZE
	.align		4
.L_121:
        /*0234*/ 	.byte	0x04, 0x11
        /*0236*/ 	.short	(.L_123 - .L_122)
	.align		4
.L_122:
        /*0238*/ 	.word	index@($__internal_15_$__cuda_sm20_dblrcp_rn_slowpath_v3)
        /*023c*/ 	.word	0x00000000


	//----- nvinfo : EIATTR_FRAME_SIZE
	.align		4
.L_123:
        /*0240*/ 	.byte	0x04, 0x11
        /*0242*/ 	.short	(.L_125 - .L_124)
	.align		4
.L_124:
        /*0244*/ 	.word	index@(_ZN2at6native54_GLOBAL__N__aa9a477a_21_UpSampleBilinear2d_cu_607db5e327upsample_gen2d_aa_out_frameIN3c108BFloat16EfNS0_18upsample_antialias21BilinearFilterFunctorEEEvT0_S7_NS_27GenericPackedTensorAccessorIKT_Lm4ENS_16DefaultPtrTraitsElEENS8_IS9_Lm4ESB_lEERKT1_)
        /*0248*/ 	.word	0x00000000


	//----- nvinfo : EIATTR_REGCOUNT
	.align		4
.L_125:
        /*024c*/ 	.byte	0x04, 0x2f
        /*024e*/ 	.short	(.L_127 - .L_126)
	.align		4
.L_126:
        /*0250*/ 	.word	index@(_ZN2at6native54_GLOBAL__N__aa9a477a_21_UpSampleBilinear2d_cu_607db5e336upsample_gen2d_aa_backward_out_frameIddNS0_18upsample_antialias21BilinearFilterFunctorEEEvT0_S5_NS_27GenericPackedTensorAccessorIT_Lm4ENS_16DefaultPtrTraitsElEENS6_IKS7_Lm4ES8_lEERKT1_)
        /*0254*/ 	.word	0x00000030


	//----- nvinfo : EIATTR_FRAME_SIZE
	.align		4
.L_127:
        /*0258*/ 	.byte	0x04, 0x11
        /*025a*/ 	.short	(.L_129 - .L_128)
	.align		4
.L_128:
        /*025c*/ 	.word	index@($__internal_14_$__cuda_sm20_div_rn_f64_full)
        /*0260*/ 	.word	0x00000000


	//----- nvinfo : EIATTR_FRAME_SIZE
	.align		4
.L_129:
        /*0264*/ 	.byte	0x04, 0x11
        /*0266*/ 	.short	(.L_131 - .L_130)
	.align		4
.L_130:
        /*0268*/ 	.word	index@($__internal_13_$__cuda_sm20_dblrcp_rn_slowpath_v3)
        /*026c*/ 	.word	0x00000000


	//----- nvinfo : EIATTR_FRAME_SIZE
	.align		4
.L_131:
        /*0270*/ 	.byte	0x04, 0x11
        /*0272*/ 	.short	(.L_133 - .L_132)
	.align		4
.L_132:
        /*0274*/ 	.word	index@(_ZN2at6native54_GLOBAL__N__aa9a477a_21_UpSampleBilinear2d_cu_607db5e336upsample_gen2d_aa_backward_out_frameIddNS0_18upsample_antialias21BilinearFilterFunctorEEEvT0_S5_NS_27GenericPackedTensorAccessorIT_Lm4ENS_16DefaultPtrTraitsElEENS6_IKS7_Lm4ES8_lEERKT1_)
        /*0278*/ 	.word	0x00000000


	//----- nvinfo : EIATTR_REGCOUNT
	.align		4
.L_133:
        /*027c*/ 	.byte	0x04, 0x2f
        /*027e*/ 	.short	(.L_135 - .L_134)
	.align		4
.L_134:
        /*0280*/ 	.word	index@(_ZN2at6native54_GLOBAL__N__aa9a477a_21_UpSampleBilinear2d_cu_607db5e336upsample_gen2d_aa_backward_out_frameIffNS0_18upsample_antialias21BilinearFilterFunctorEEEvT0_S5_NS_27GenericPackedTensorAccessorIT_Lm4ENS_16DefaultPtrTraitsElEENS6_IKS7_Lm4ES8_lEERKT1_)
        /*0284*/ 	.word	0x00000030


	//----- nvinfo : EIATTR_FRAME_SIZE
	.align		4
.L_135:
        /*0288*/ 	.byte	0x04, 0x11
        /*028a*/ 	.short	(.L_137 - .L_136)
	.align		4
.L_136:
        /*028c*/ 	.word	index@($__internal_12_$__cuda_sm20_dblrcp_rn_slowpath_v3)
        /*0290*/ 	.word	0x00000000


	//----- nvinfo : EIATTR_FRAME_SIZE
	.align		4
.L_137:
        /*0294*/ 	.byte	0x04, 0x11
        /*0296*/ 	.short	(.L_139 - .L_138)
	.align		4
.L_138:
        /*0298*/ 	.word	index@(_ZN2at6native54_GLOBAL__N__aa9a477a_21_UpSampleBilinear2d_cu_607db5e336upsample_gen2d_aa_backward_out_frameIffNS0_18upsample_antialias21BilinearFilterFunctorEEEvT0_S5_NS_27GenericPackedTensorAccessorIT_Lm4ENS_16DefaultPtrTraitsElEENS6_IKS7_Lm4ES8_lEERKT1_)
        /*029c*/ 	.word	0x00000000


	//----- nvinfo : EIATTR_REGCOUNT
	.align		4
.L_139:
        /*02a0*/ 	.byte	0x04, 0x2f
        /*02a2*/ 	.short	(.L_141 - .L_140)
	.align		4
.L_140:
        /*02a4*/ 	.word	index@(_ZN2at6native54_GLOBAL__N__aa9a477a_21_UpSampleBilinear2d_cu_607db5e336upsample_gen2d_aa_backward_out_frameIN3c104HalfEfNS0_18upsample_antialias21BilinearFilterFunctorEEEvT0_S7_NS_27GenericPackedTensorAccessorIT_Lm4ENS_16DefaultPtrTraitsElEENS8_IKS9_Lm4ESA_lEERKT1_)
        /*02a8*/ 	.word	0x00000028


	//----- nvinfo : EIATTR_FRAME_SIZE
	.align		4
.L_141:
        /*02ac*/ 	.byte	0x04, 0x11
        /*02ae*/ 	.short	(.L_143 - .L_142)
	.align		4
.L_142:
        /*02b0*/ 	.word	index@($__internal_11_$__cuda_sm20_dblrcp_rn_slowpath_v3)
        /*02b4*/ 	.word	0x00000000


	//----- nvinfo : EIATTR_FRAME_SIZE
	.align		4
.L_143:
        /*02b8*/ 	.byte	0x04, 0x11
        /*02ba*/ 	.short	(.L_145 - .L_144)
	.align		4
.L_144:
        /*02bc*/ 	.word	index@(_ZN2at6native54_GLOBAL__N__aa9a477a_21_UpSampleBilinear2d_cu_607db5e336upsample_gen2d_aa_backward_out_frameIN3c104HalfEfNS0_18upsample_antialias21BilinearFilterFunctorEEEvT0_S7_NS_27GenericPackedTensorAccessorIT_Lm4ENS_16DefaultPtrTraitsElEENS8_IKS9_Lm4ESA_lEERKT1_)
        /*02c0*/ 	.word	0x00000000


	//----- nvinfo : EIATTR_REGCOUNT
	.align		4
.L_145:
        /*02c4*/ 	.byte	0x04, 0x2f
        /*02c6*/ 	.short	(.L_147 - .L_146)
	.align		4
.L_146:
        /*02c8*/ 	.word	index@(_ZN2at6native54_GLOBAL__N__aa9a477a_21_UpSampleBilinear2d_cu_607db5e336upsample_gen2d_aa_backward_out_frameIN3c108BFloat16EfNS0_18upsample_antialias21BilinearFilterFunctorEEEvT0_S7_NS_27GenericPackedTensorAccessorIT_Lm4ENS_16DefaultPtrTraitsElEENS8_IKS9_Lm4ESA_lEERKT1_)
        /*02cc*/ 	.word	0x00000028


	//----- nvinfo : EIATTR_FRAME_SIZE
	.align		4
.L_147:
        /*02d0*/ 	.byte	0x04, 0x11
        /*02d2*/ 	.short	(.L_149 - .L_148)
	.align		4
.L_148:
        /*02d4*/ 	.word	index@($__internal_10_$__cuda_sm20_dblrcp_rn_slowpath_v3)
        /*02d8*/ 	.word	0x00000000


	//----- nvinfo : EIATTR_FRAME_SIZE
	.align		4
.L_149:
        /*02dc*/ 	.byte	0x04, 0x11
        /*02de*/ 	.short	(.L_151 - .L_150)
	.align		4
.L_150:
        /*02e0*/ 	.word	index@(_ZN2at6native54_GLOBAL__N__aa9a477a_21_UpSampleBilinear2d_cu_607db5e336upsample_gen2d_aa_backward_out_frameIN3c108BFloat16EfNS0_18upsample_antialias21BilinearFilterFunctorEEEvT0_S7_NS_27GenericPackedTensorAccessorIT_Lm4ENS_16DefaultPtrTraitsElEENS8_IKS9_Lm4ESA_lEERKT1_)
        /*02e4*/ 	.word	0x00000000


	//----- nvinfo : EIATTR_REGCOUNT
	.align		4
.L_151:
        /*02e8*/ 	.byte	0x04, 0x2f
        /*02ea*/ 	.short	(.L_153 - .L_152)
	.align		4
.L_152:
        /*02ec*/ 	.word	index@(_ZN2at6native54_GLOBAL__N__aa9a477a_21_UpSampleBilinear2d_cu_607db5e327upsample_gen2d_aa_out_frameIddNS0_18upsample_antialias20BicubicFilterFunctorEEEvT0_S5_NS_27GenericPackedTensorAccessorIKT_Lm4ENS_16DefaultPtrTraitsElEENS6_IS7_Lm4ES9_lEERKT1_)
        /*02f0*/ 	.word	0x00000030


	//----- nvinfo : EIATTR_FRAME_SIZE
	.align		4
.L_153:
        /*02f4*/ 	.byte	0x04, 0x11
        /*02f6*/ 	.short	(.L_155 - .L_154)
	.align		4
.L_154:
        /*02f8*/ 	.word	index@($__internal_9_$__cuda_sm20_div_rn_f64_full)
        /*02fc*/ 	.word	0x00000000


	//----- nvinfo : EIATTR_FRAME_SIZE
	.align		4
.L_155:
        /*0300*/ 	.byte	0x04, 0x11
        /*0302*/ 	.short	(.L_157 - .L_156)
	.align		4
.L_156:
        /*0304*/ 	.word	index@($__internal_8_$__cuda_sm20_dblrcp_rn_slowpath_v3)
        /*0308*/ 	.word	0x00000000


	//----- nvinfo : EIATTR_FRAME_SIZE
	.align		4
.L_157:
        /*030c*/ 	.byte	0x04, 0x11
        /*030e*/ 	.short	(.L_159 - .L_158)
	.align		4
.L_158:
        /*0310*/ 	.word	index@(_ZN2at6native54_GLOBAL__N__aa9a477a_21_UpSampleBilinear2d_cu_607db5e327upsample_gen2d_aa_out_frameIddNS0_18upsample_antialias20BicubicFilterFunctorEEEvT0_S5_NS_27GenericPackedTensorAccessorIKT_Lm4ENS_16DefaultPtrTraitsElEENS6_IS7_Lm4ES9_lEERKT1_)
        /*0314*/ 	.word	0x00000000


	//----- nvinfo : EIATTR_REGCOUNT
	.align		4
.L_159:
        /*0318*/ 	.byte	0x04, 0x2f
        /*031a*/ 	.short	(.L_161 - .L_160)
	.align		4
.L_160:
        /*031c*/ 	.word	index@(_ZN2at6native54_GLOBAL__N__aa9a477a_21_UpSampleBilinear2d_cu_607db5e327upsample_gen2d_aa_out_frameIffNS0_18upsample_antialias20BicubicFilterFunctorEEEvT0_S5_NS_27GenericPackedTensorAccessorIKT_Lm4ENS_16DefaultPtrTraitsElEENS6_IS7_Lm4ES9_lEERKT1_)
        /*0320*/ 	.word	0x00000028


	//----- nvinfo : EIATTR_FRAME_SIZE
	.align		4
.L_161:
        /*0324*/ 	.byte	0x04, 0x11
        /*0326*/ 	.short	(.L_163 - .L_162)
	.align		4
.L_162:
        /*0328*/ 	.word	index@($__internal_7_$__cuda_sm20_dblrcp_rn_slowpath_v3)
        /*032c*/ 	.word	0x00000000


	//----- nvinfo : EIATTR_FRAME_SIZE
	.align		4
.L_163:
        /*0330*/ 	.byte	0x04, 0x11
        /*0332*/ 	.short	(.L_165 - .L_164)
	.align		4
.L_164:
        /*0334*/ 	.word	index@(_ZN2at6native54_GLOBAL__N__aa9a477a_21_UpSampleBilinear2d_cu_607db5e327upsample_gen2d_aa_out_frameIffNS0_18upsample_antialias20BicubicFilterFunctorEEEvT0_S5_NS_27GenericPackedTensorAccessorIKT_Lm4ENS_16DefaultPtrTraitsElEENS6_IS7_Lm4ES9_lEERKT1_)
        /*0338*/ 	.word	0x00000000


	//----- nvinfo : EIATTR_REGCOUNT
	.align		4
.L_165:
        /*033c*/ 	.byte	0x04, 0x2f
        /*033e*/ 	.short	(.L_167 - .L_166)
	.align		4
.L_166:
        /*0340*/ 	.word	index@(_ZN2at6native54_GLOBAL__N__aa9a477a_21_UpSampleBilinear2d_cu_607db5e327upsample_gen2d_aa_out_frameIN3c104HalfEfNS0_18upsample_antialias20BicubicFilterFunctorEEEvT0_S7_NS_27GenericPackedTensorAccessorIKT_Lm4ENS_16DefaultPtrTraitsElEENS8_IS9_Lm4ESB_lEERKT1_)
        /*0344*/ 	.word	0x00000028


	//----- nvinfo : EIATTR_FRAME_SIZE
	.align		4
.L_167:
        /*0348*/ 	.byte	0x04, 0x11
        /*034a*/ 	.short	(.L_169 - .L_168)
	.align		4
.L_168:
        /*034c*/ 	.word	index@($__internal_6_$__cuda_sm20_dblrcp_rn_slowpath_v3)
        /*0350*/ 	.word	0x00000000


	//----- nvinfo : EIATTR_FRAME_SIZE
	.align		4
.L_169:
        /*0354*/ 	.byte	0x04, 0x11
        /*0356*/ 	.short	(.L_171 - .L_170)
	.align		4
.L_170:
        /*0358*/ 	.word	index@(_ZN2at6native54_GLOBAL__N__aa9a477a_21_UpSampleBilinear2d_cu_607db5e327upsample_gen2d_aa_out_frameIN3c104HalfEfNS0_18upsample_antialias20BicubicFilterFunctorEEEvT0_S7_NS_27GenericPackedTensorAccessorIKT_Lm4ENS_16DefaultPtrTraitsElEENS8_IS9_Lm4ESB_lEERKT1_)
        /*035c*/ 	.word	0x00000000


	//----- nvinfo : EIATTR_REGCOUNT
	.align		4
.L_171:
        /*0360*/ 	.byte	0x04, 0x2f
        /*0362*/ 	.short	(.L_173 - .L_172)
	.align		4
.L_172:
        /*0364*/ 	.word	index@(_ZN2at6native54_GLOBAL__N__aa9a477a_21_UpSampleBilinear2d_cu_607db5e327upsample_gen2d_aa_out_frameIN3c108BFloat16EfNS0_18upsample_antialias20BicubicFilterFunctorEEEvT0_S7_NS_27GenericPackedTensorAccessorIKT_Lm4ENS_16DefaultPtrTraitsElEENS8_IS9_Lm4ESB_lEERKT1_)
        /*0368*/ 	.word	0x00000028


	//----- nvinfo : EIATTR_FRAME_SIZE
	.align		4
.L_173:
        /*036c*/ 	.byte	0x04, 0x11
        /*036e*/ 	.short	(.L_175 - .L_174)
	.align		4
.L_174:
        /*0370*/ 	.word	index@($__internal_5_$__cuda_sm20_dblrcp_rn_slowpath_v3)
        /*0374*/ 	.word	0x00000000


	//----- nvinfo : EIATTR_FRAME_SIZE
	.align		4
.L_175:
        /*0378*/ 	.byte	0x04, 0x11
        /*037a*/ 	.short	(.L_177 - .L_176)
	.align		4
.L_176:
        /*037c*/ 	.word	index@(_ZN2at6native54_GLOBAL__N__aa9a477a_21_UpSampleBilinear2d_cu_607db5e327upsample_gen2d_aa_out_frameIN3c108BFloat16EfNS0_18upsample_antialias20BicubicFilterFunctorEEEvT0_S7_NS_27GenericPackedTensorAccessorIKT_Lm4ENS_16DefaultPtrTraitsElEENS8_IS9_Lm4ESB_lEERKT1_)
        /*0380*/ 	.word	0x00000000


	//----- nvinfo : EIATTR_REGCOUNT
	.align		4
.L_177:
        /*0384*/ 	.byte	0x04, 0x2f
        /*0386*/ 	.short	(.L_179 - .L_178)
	.align		4
.L_178:
        /*0388*/ 	.word	index@(_ZN2at6native54_GLOBAL__N__aa9a477a_21_UpSampleBilinear2d_cu_607db5e336upsample_gen2d_aa_backward_out_frameIddNS0_18upsample_antialias20BicubicFilterFunctorEEEvT0_S5_NS_27GenericPackedTensorAccessorIT_Lm4ENS_16DefaultPtrTraitsElEENS6_IKS7_Lm4ES8_lEERKT1_)
        /*038c*/ 	.word	0x00000030


	//----- nvinfo : EIATTR_FRAME_SIZE
	.align		4
.L_179:
        /*0390*/ 	.byte	0x04, 0x11
        /*0392*/ 	.short	(.L_181 - .L_180)
	.align		4
.L_180:
        /*0394*/ 	.word	index@($__internal_4_$__cuda_sm20_div_rn_f64_full)
        /*0398*/ 	.word	0x00000000


	//----- nvinfo : EIATTR_FRAME_SIZE
	.align		4
.L_181:
        /*039c*/ 	.byte	0x04, 0x11
        /*039e*/ 	.short	(.L_183 - .L_182)
	.align		4
.L_182:
        /*03a0*/ 	.word	index@($__internal_3_$__cuda_sm20_dblrcp_rn_slowpath_v3)
        /*03a4*/ 	.word	0x00000000


	//----- nvinfo : EIATTR_FRAME_SIZE
	.align		4
.L_183:
        /*03a8*/ 	.byte	0x04, 0x11
        /*03aa*/ 	.short	(.L_185 - .L_184)
	.align		4
.L_184:
        /*03ac*/ 	.word	index@(_ZN2at6native54_GLOBAL__N__aa9a477a_21_UpSampleBilinear2d_cu_607db5e336upsample_gen2d_aa_backward_out_frameIddNS0_18upsample_antialias20BicubicFilterFunctorEEEvT0_S5_NS_27GenericPackedTensorAccessorIT_Lm4ENS_16DefaultPtrTraitsElEENS6_IKS7_Lm4ES8_lEERKT1_)
        /*03b0*/ 	.word	0x00000000


	//----- nvinfo : EIATTR_REGCOUNT
	.align		4
.L_185:
        /*03b4*/ 	.byte	0x04, 0x2f
        /*03b6*/ 	.short	(.L_187 - .L_186)
	.align		4
.L_186:
        /*03b8*/ 	.word	index@(_ZN2at6native54_GLOBAL__N__aa9a477a_21_UpSampleBilinear2d_cu_607db5e336upsample_gen2d_aa_backward_out_frameIffNS0_18upsample_antialias20BicubicFilterFunctorEEEvT0_S5_NS_27GenericPackedTensorAccessorIT_Lm4ENS_16DefaultPtrTraitsElEENS6_IKS7_Lm4ES8_lEERKT1_)
        /*03bc*/ 	.word	0x00000030


	//----- nvinfo : EIATTR_FRAME_SIZE
	.align		4
.L_187:
        /*03c0*/ 	.byte	0x04, 0x11
        /*03c2*/ 	.short	(.L_189 - .L_188)
	.align		4
.L_188:
        /*03c4*/ 	.word	index@($__internal_2_$__cuda_sm20_dblrcp_rn_slowpath_v3)
        /*03c8*/ 	.word	0x00000000


	//----- nvinfo : EIATTR_FRAME_SIZE
	.align		4
.L_189:
        /*03cc*/ 	.byte	0x04, 0x11
        /*03ce*/ 	.short	(.L_191 - .L_190)
	.align		4
.L_190:
        /*03d0*/ 	.word	index@(_ZN2at6native54_GLOBAL__N__aa9a477a_21_UpSampleBilinear2d_cu_607db5e336upsample_gen2d_aa_backward_out_frameIffNS0_18upsample_antialias20BicubicFilterFunctorEEEvT0_S5_NS_27GenericPackedTensorAccessorIT_Lm4ENS_16DefaultPtrTraitsElEENS6_IKS7_Lm4ES8_lEERKT1_)
        /*03d4*/ 	.word	0x00000000


	//----- nvinfo : EIATTR_REGCOUNT
	.align		4
.L_191:
        /*03d8*/ 	.byte	0x04, 0x2f
        /*03da*/ 	.short	(.L_193 - .L_192)
	.align		4
.L_192:
        /*03dc*/ 	.word	index@(_ZN2at6native54_GLOBAL__N__aa9a477a_21_UpSampleBilinear2d_cu_607db5e336upsample_gen2d_aa_backward_out_frameIN3c104HalfEfNS0_18upsample_antialias20BicubicFilterFunctorEEEvT0_S7_NS_27GenericPackedTensorAccessorIT_Lm4ENS_16DefaultPtrTraitsElEENS8_IKS9_Lm4ESA_lEERKT1_)
        /*03e0*/ 	.word	0x00000028


	//----- nvinfo : EIATTR_FRAME_SIZE
	.align		4
.L_193:
        /*03e4*/ 	.byte	0x04, 0x11
        /*03e6*/ 	.short	(.L_195 - .L_194)
	.align		4
.L_194:
        /*03e8*/ 	.word	index@($__internal_1_$__cuda_sm20_dblrcp_rn_slowpath_v3)
        /*03ec*/ 	.word	0x00000000


	//----- nvinfo : EIATTR_FRAME_SIZE
	.align		4
.L_195:
        /*03f0*/ 	.byte	0x04, 0x11
        /*03f2*/ 	.short	(.L_197 - .L_196)
	.align		4
.L_196:
        /*03f4*/ 	.word	index@(_ZN2at6native54_GLOBAL__N__aa9a477a_21_UpSampleBilinear2d_cu_607db5e336upsample_gen2d_aa_backward_out_frameIN3c104HalfEfNS0_18upsample_antialias20BicubicFilterFunctorEEEvT0_S7_NS_27GenericPackedTensorAccessorIT_Lm4ENS_16DefaultPtrTraitsElEENS8_IKS9_Lm4ESA_lEERKT1_)
        /*03f8*/ 	.word	0x00000000


	//----- nvinfo : EIATTR_REGCOUNT
	.align		4
.L_197:
        /*03fc*/ 	.byte	0x04, 0x2f
        /*03fe*/ 	.short	(.L_199 - .L_198)
	.align		4
.L_198:
        /*0400*/ 	.word	index@(_ZN2at6native54_GLOBAL__N__aa9a477a_21_UpSampleBilinear2d_cu_607db5e336upsample_gen2d_aa_backward_out_frameIN3c108BFloat16EfNS0_18upsample_antialias20BicubicFilterFunctorEEEvT0_S7_NS_27GenericPackedTensorAccessorIT_Lm4ENS_16DefaultPtrTraitsElEENS8_IKS9_Lm4ESA_lEERKT1_)
        /*0404*/ 	.word	0x00000028


	//----- nvinfo : EIATTR_FRAME_SIZE
	.align		4
.L_199:
        /*0408*/ 	.byte	0x04, 0x11
        /*040a*/ 	.short	(.L_201 - .L_200)
	.align		4
.L_200:
        /*040c*/ 	.word	index@($__internal_0_$__cuda_sm20_dblrcp_rn_slowpath_v3)
        /*0410*/ 	.word	0x00000000


	//----- nvinfo : EIATTR_FRAME_SIZE
	.align		4
.L_201:
        /*0414*/ 	.byte	0x04, 0x11
        /*0416*/ 	.short	(.L_203 - .L_202)
	.align		4
.L_202:
        /*0418*/ 	.word	index@(_ZN2at6native54_GLOBAL__N__aa9a477a_21_UpSampleBilinear2d_cu_607db5e336upsample_gen2d_aa_backward_out_frameIN3c108BFloat16EfNS0_18upsample_antialias20BicubicFilterFunctorEEEvT0_S7_NS_27GenericPackedTensorAccessorIT_Lm4ENS_16DefaultPtrTraitsElEENS8_IKS9_Lm4ESA_lEERKT1_)
        /*041c*/ 	.word	0x00000000


	//----- nvinfo : EIATTR_MIN_STACK_SIZE
	.align		4
.L_203:
        /*0420*/ 	.byte	0x04, 0x12
        /*0422*/ 	.short	(.L_205 - .L_204)
	.align		4
.L_204:
        /*0424*/ 	.word	index@(_ZN2at6native54_GLOBAL__N__aa9a477a_21_UpSampleBilinear2d_cu_607db5e336upsample_gen2d_aa_backward_out_frameIN3c108BFloat16EfNS0_18upsample_antialias20BicubicFilterFunctorEEEvT0_S7_NS_27GenericPackedTensorAccessorIT_Lm4ENS_16DefaultPtrTraitsElEENS8_IKS9_Lm4ESA_lEERKT1_)
        /*0428*/ 	.word	0x00000000


	//----- nvinfo : EIATTR_MIN_STACK_SIZE
	.align		4
.L_205:
        /*042c*/ 	.byte	0x04, 0x12
        /*042e*/ 	.short	(.L_207 - .L_206)
	.align		4
.L_206:
        /*0430*/ 	.word	index@(_ZN2at6native54_GLOBAL__N__aa9a477a_21_UpSampleBilinear2d_cu_607db5e336upsample_gen2d_aa_backward_out_frameIN3c104HalfEfNS0_18upsample_antialias20BicubicFilterFunctorEEEvT0_S7_NS_27GenericPackedTensorAccessorIT_Lm4ENS_16DefaultPtrTraitsElEENS8_IKS9_Lm4ESA_lEERKT1_)
        /*0434*/ 	.word	0x00000000


	//----- nvinfo : EIATTR_MIN_STACK_SIZE
	.align		4
.L_207:
        /*0438*/ 	.byte	0x04, 0x12
        /*043a*/ 	.short	(.L_209 - .L_208)
	.align		4
.L_208:
        /*043c*/ 	.word	index@(_ZN2at6native54_GLOBAL__N__aa9a477a_21_UpSampleBilinear2d_cu_607db5e336upsample_gen2d_aa_backward_out_frameIffNS0_18upsample_antialias20BicubicFilterFunctorEEEvT0_S5_NS_27GenericPackedTensorAccessorIT_Lm4ENS_16DefaultPtrTraitsElEENS6_IKS7_Lm4ES8_lEERKT1_)
        /*0440*/ 	.word	0x00000000


	//----- nvinfo : EIATTR_MIN_STACK_SIZE
	.align		4
.L_209:
        /*0444*/ 	.byte	0x04, 0x12
        /*0446*/ 	.short	(.L_211 - .L_210)
	.align		4
.L_210:
        /*0448*/ 	.word	index@(_ZN2at6native54_GLOBAL__N__aa9a477a_21_UpSampleBilinear2d_cu_607db5e336upsample_gen2d_aa_backward_out_frameIddNS0_18upsample_antialias20BicubicFilterFunctorEEEvT0_S5_NS_27GenericPackedTensorAccessorIT_Lm4ENS_16DefaultPtrTraitsElEENS6_IKS7_Lm4ES8_lEERKT1_)
        /*044c*/ 	.word	0x00000000


	//----- nvinfo : EIATTR_MIN_STACK_SIZE
	.align		4
.L_211:
        /*0450*/ 	.byte	0x04, 0x12
        /*0452*/ 	.short	(.L_213 - .L_212)
	.align		4
.L_212:
        /*0454*/ 	.word	index@(_ZN2at6native54_GLOBAL__N__aa9a477a_21_UpSampleBilinear2d_cu_607db5e327upsample_gen2d_aa_out_frameIN3c108BFloat16EfNS0_18upsample_antialias20BicubicFilterFunctorEEEvT0_S7_NS_27GenericPackedTensorAccessorIKT_Lm4ENS_16DefaultPtrTraitsElEENS8_IS9_Lm4ESB_lEERKT1_)
        /*0458*/ 	.word	0x00000000


	//----- nvinfo : EIATTR_MIN_STACK_SIZE
	.align		4
.L_213:
        /*045c*/ 	.byte	0x04, 0x12
        /*045e*/ 	.short	(.L_215 - .L_214)
	.align		4
.L_214:
        /*0460*/ 	.word	index@(_ZN2at6native54_GLOBAL__N__aa9a477a_21_UpSampleBilinear2d_cu_607db5e327upsample_gen2d_aa_out_frameIN3c104HalfEfNS0_18upsample_antialias20BicubicFilterFunctorEEEvT0_S7_NS_27GenericPackedTensorAccessorIKT_Lm4ENS_16DefaultPtrTraitsElEENS8_IS9_Lm4ESB_lEERKT1_)
        /*0464*/ 	.word	0x00000000


	//----- nvinfo : EIATTR_MIN_STACK_SIZE
	.align		4
.L_215:
        /*0468*/ 	.byte	0x04, 0x12
        /*046a*/ 	.short	(.L_217 - .L_216)
	.align		4
.L_216:
        /*046c*/ 	.word	index@(_ZN2at6native54_GLOBAL__N__aa9a477a_21_UpSampleBilinear2d_cu_607db5e327upsample_gen2d_aa_out_frameIffNS0_18upsample_antialias20BicubicFilterFunctorEEEvT0_S5_NS_27GenericPackedTensorAccessorIKT_Lm4ENS_16DefaultPtrTraitsElEENS6_IS7_Lm4ES9_lEERKT1_)
        /*0470*/ 	.word	0x00000000


	//----- nvinfo : EIATTR_MIN_STACK_SIZE
	.align		4
.L_217:
        /*0474*/ 	.byte	0x04, 0x12
        /*0476*/ 	.short	(.L_219 - .L_218)
	.align		4
.L_218:
        /*0478*/ 	.word	index@(_ZN2at6native54_GLOBAL__N__aa9a477a_21_UpSampleBilinear2d_cu_607db5e327upsample_gen2d_aa_out_frameIddNS0_18upsample_antialias20BicubicFilterFunctorEEEvT0_S5_NS_27GenericPackedTensorAccessorIKT_Lm4ENS_16DefaultPtrTraitsElEENS6_IS7_Lm4ES9_lEERKT1_)
        /*047c*/ 	.word	0x00000000


	//----- nvinfo : EIATTR_MIN_STACK_SIZE
	.align		4
.L_219:
        /*0480*/ 	.byte	0x04, 0x12
        /*0482*/ 	.short	(.L_221 - .L_220)
	.align		4
.L_220:
        /*0484*/ 	.word	index@(_ZN2at6native54_GLOBAL__N__aa9a477a_21_UpSampleBilinear2d_cu_607db5e336upsample_gen2d_aa_backward_out_frameIN3c108BFloat16EfNS0_18upsample_antialias21BilinearFilterFunctorEEEvT0_S7_NS_27GenericPackedTensorAccessorIT_Lm4ENS_16DefaultPtrTraitsElEENS8_IKS9_Lm4ESA_lEERKT1_)
        /*0488*/ 	.word	0x00000000


	//----- nvinfo : EIATTR_MIN_STACK_SIZE
	.align		4
.L_221:
        /*048c*/ 	.byte	0x04, 0x12
        /*048e*/ 	.short	(.L_223 - .L_222)
	.align		4
.L_222:
        /*0490*/ 	.word	index@(_ZN2at6native54_GLOBAL__N__aa9a477a_21_UpSampleBilinear2d_cu_607db5e336upsample_gen2d_aa_backward_out_frameIN3c104HalfEfNS0_18upsample_antialias21BilinearFilterFunctorEEEvT0_S7_NS_27GenericPackedTensorAccessorIT_Lm4ENS_16DefaultPtrTraitsElEENS8_IKS9_Lm4ESA_lEERKT1_)
        /*0494*/ 	.word	0x00000000


	//----- nvinfo : EIATTR_MIN_STACK_SIZE
	.align		4
.L_223:
        /*0498*/ 	.byte	0x04, 0x12
        /*049a*/ 	.short	(.L_225 - .L_224)
	.align		4
.L_224:
        /*049c*/ 	.word	index@(_ZN2at6native54_GLOBAL__N__aa9a477a_21_UpSampleBilinear2d_cu_607db5e336upsample_gen2d_aa_backward_out_frameIffNS0_18upsample_antialias21BilinearFilterFunctorEEEvT0_S5_NS_27GenericPackedTensorAccessorIT_Lm4ENS_16DefaultPtrTraitsElEENS6_IKS7_Lm4ES8_lEERKT1_)
        /*04a0*/ 	.word	0x00000000


	//----- nvinfo : EIATTR_MIN_STACK_SIZE
	.align		4
.L_225:
        /*04a4*/ 	.byte	0x04, 0x12
        /*04a6*/ 	.short	(.L_227 - .L_226)
	.align		4
.L_226:
        /*04a8*/ 	.word	index@(_ZN2at6native54_GLOBAL__N__aa9a477a_21_UpSampleBilinear2d_cu_607db5e336upsample_gen2d_aa_backward_out_frameIddNS0_18upsample_antialias21BilinearFilterFunctorEEEvT0_S5_NS_27GenericPackedTensorAccessorIT_Lm4ENS_16DefaultPtrTraitsElEENS6_IKS7_Lm4ES8_lEERKT1_)
        /*04ac*/ 	.word	0x00000000


	//----- nvinfo : EIATTR_MIN_STACK_SIZE
	.align		4
.L_227:
        /*04b0*/ 	.byte	0x04, 0x12
        /*04b2*/ 	.short	(.L_229 - .L_228)
	.align		4
.L_228:
        /*04b4*/ 	.word	index@(_ZN2at6native54_GLOBAL__N__aa9a477a_21_UpSampleBilinear2d_cu_607db5e327upsample_gen2d_aa_out_frameIN3c108BFloat16EfNS0_18upsample_antialias21BilinearFilterFunctorEEEvT0_S7_NS_27GenericPackedTensorAccessorIKT_Lm4ENS_16DefaultPtrTraitsElEENS8_IS9_Lm4ESB_lEERKT1_)
        /*04b8*/ 	.word	0x00000000


	//----- nvinfo : EIATTR_MIN_STACK_SIZE
	.align		4
.L_229:
        /*04bc*/ 	.byte	0x04, 0x12
        /*04be*/ 	.short	(.L_231 - .L_230)
	.align		4
.L_230:
        /*04c0*/ 	.word	index@(_ZN2at6native54_GLOBAL__N__aa9a477a_21_UpSampleBilinear2d_cu_607db5e327upsample_gen2d_aa_out_frameIN3c104HalfEfNS0_18upsample_antialias21BilinearFilterFunctorEEEvT0_S7_NS_27GenericPackedTensorAccessorIKT_Lm4ENS_16DefaultPtrTraitsElEENS8_IS9_Lm4ESB_lEERKT1_)
        /*04c4*/ 	.word	0x00000000


	//----- nvinfo : EIATTR_MIN_STACK_SIZE
	.align		4
.L_231:
        /*04c8*/ 	.byte	0x04, 0x12
        /*04ca*/ 	.short	(.L_233 - .L_232)
	.align		4
.L_232:
        /*04cc*/ 	.word	index@(_ZN2at6native54_GLOBAL__N__aa9a477a_21_UpSampleBilinear2d_cu_607db5e327upsample_gen2d_aa_out_frameIffNS0_18upsample_antialias21BilinearFilterFunctorEEEvT0_S5_NS_27GenericPackedTensorAccessorIKT_Lm4ENS_16DefaultPtrTraitsElEENS6_IS7_Lm4ES9_lEERKT1_)
        /*04d0*/ 	.word	0x00000000


	//----- nvinfo : EIATTR_MIN_STACK_SIZE
	.align		4
.L_233:
        /*04d4*/ 	.byte	0x04, 0x12
        /*04d6*/ 	.short	(.L_235 - .L_234)
	.align		4
.L_234:
        /*04d8*/ 	.word	index@(_ZN2at6native54_GLOBAL__N__aa9a477a_21_UpSampleBilinear2d_cu_607db5e327upsample_gen2d_aa_out_frameIddNS0_18upsample_antialias21BilinearFilterFunctorEEEvT0_S5_NS_27GenericPackedTensorAccessorIKT_Lm4ENS_16DefaultPtrTraitsElEENS6_IS7_Lm4ES9_lEERKT1_)
        /*04dc*/ 	.word	0x00000000


	//----- nvinfo : EIATTR_MIN_STACK_SIZE
	.align		4
.L_235:
        /*04e0*/ 	.byte	0x04, 0x12
        /*04e2*/ 	.short	(.L_237 - .L_236)
	.align		4
.L_236:
        /*04e4*/ 	.word	index@(_ZN2at6native54_GLOBAL__N__aa9a477a_21_UpSampleBilinear2d_cu_607db5e338upsample_bilinear2d_backward_out_frameIN3c108BFloat16EfEEvmiiiiT0_S5_bPT_PKS6_)
        /*04e8*/ 	.word	0x00000000


	//----- nvinfo : EIATTR_MIN_STACK_SIZE
	.align		4
.L_237:
        /*04ec*/ 	.byte	0x04, 0x12
        /*04ee*/ 	.short	(.L_239 - .L_238)
	.align		4
.L_238:
        /*04f0*/ 	.word	index@(_ZN2at6native54_GLOBAL__N__aa9a477a_21_UpSampleBilinear2d_cu_607db5e343upsample_bilinear2d_backward_nhwc_out_frameIN3c108BFloat16EfEEviiiiT0_S5_bPT_PKS6_imm)
        /*04f4*/ 	.word	0x00000000


	//----- nvinfo : EIATTR_MIN_STACK_SIZE
	.align		4
.L_239:
        /*04f8*/ 	.byte	0x04, 0x12
        /*04fa*/ 	.short	(.L_241 - .L_240)
	.align		4
.L_240:
        /*04fc*/ 	.word	index@(_ZN2at6native54_GLOBAL__N__aa9a477a_21_UpSampleBilinear2d_cu_607db5e338upsample_bilinear2d_backward_out_frameIN3c104HalfEfEEvmiiiiT0_S5_bPT_PKS6_)
        /*0500*/ 	.word	0x00000000


	//----- nvinfo : EIATTR_MIN_STACK_SIZE
	.align		4
.L_241:
        /*0504*/ 	.byte	0x04, 0x12
        /*0506*/ 	.short	(.L_243 - .L_242)
	.align		4
.L_242:
        /*0508*/ 	.word	index@(_ZN2at6native54_GLOBAL__N__aa9a477a_21_UpSampleBilinear2d_cu_607db5e343upsample_bilinear2d_backward_nhwc_out_frameIN3c104HalfEfEEviiiiT0_S5_bPT_PKS6_imm)
        /*050c*/ 	.word	0x00000000


	//----- nvinfo : EIATTR_MIN_STACK_SIZE
	.align		4
.L_243:
        /*0510*/ 	.byte	0x04, 0x12
        /*0512*/ 	.short	(.L_245 - .L_244)
	.align		4
.L_244:
        /*0514*/ 	.word	index@(_ZN2at6native54_GLOBAL__N__aa9a477a_21_UpSampleBilinear2d_cu_607db5e338upsample_bilinear2d_backward_out_frameIffEEvmiiiiT0_S3_bPT_PKS4_)
        /*0518*/ 	.word	0x00000000


	//----- nvinfo : EIATTR_MIN_STACK_SIZE
	.align		4
.L_245:
        /*051c*/ 	.byte	0x04, 0x12
        /*051e*/ 	.short	(.L_247 - .L_246)
	.align		4
.L_246:
        /*0520*/ 	.word	index@(_ZN2at6native54_GLOBAL__N__aa9a477a_21_UpSampleBilinear2d_cu_607db5e343upsample_bilinear2d_backward_nhwc_out_frameIffEEviiiiT0_S3_bPT_PKS4_imm)
        /*0524*/ 	.word	0x00000000


	//----- nvinfo : EIATTR_MIN_STACK_SIZE
	.align		4
.L_247:
        /*0528*/ 	.byte	0x04, 0x12
        /*052a*/ 	.short	(.L_249 - .L_248)
	.align		4
.L_248:
        /*052c*/ 	.word	index@(_ZN2at6native54_GLOBAL__N__aa9a477a_21_UpSampleBilinear2d_cu_607db5e338upsample_bilinear2d_backward_out_frameIddEEvmiiiiT0_S3_bPT_PKS4_)
        /*0530*/ 	.word	0x00000000


	//----- nvinfo : EIATTR_MIN_STACK_SIZE
	.align		4
.L_249:
        /*0534*/ 	.byte	0x04, 0x12
        /*0536*/ 	.short	(.L_251 - .L_250)
	.align		4
.L_250:
        /*0538*/ 	.word	index@(_ZN2at6native54_GLOBAL__N__aa9a477a_21_UpSampleBilinear2d_cu_607db5e343upsample_bilinear2d_backward_nhwc_out_frameIddEEviiiiT0_S3_bPT_PKS4_imm)
        /*053c*/ 	.word	0x00000000


	//----- nvinfo : EIATTR_MIN_STACK_SIZE
	.align		4
.L_251:
        /*0540*/ 	.byte	0x04, 0x12
        /*0542*/ 	.short	(.L_253 - .L_252)
	.align		4
.L_252:
        /*0544*/ 	.word	index@(_ZN2at6native54_GLOBAL__N__aa9a477a_21_UpSampleBilinear2d_cu_607db5e329upsample_bilinear2d_out_frameIN3c108BFloat16EfEEviT0_S5_bNS_27GenericPackedTensorAccessorIKT_Lm4ENS_16DefaultPtrTraitsElEENS6_IS7_Lm4ES9_lEE)
        /*0548*/ 	.word	0x00000000


	//----- nvinfo : EIATTR_MIN_STACK_SIZE
	.align		4
.L_253:
        /*054c*/ 	.byte	0x04, 0x12
        /*054e*/ 	.short	(.L_255 - .L_254)
	.align		4
.L_254:
        /*0550*/ 	.word	index@(_ZN2at6native54_GLOBAL__N__aa9a477a_21_UpSampleBilinear2d_cu_607db5e334upsample_bilinear2d_nhwc_out_frameIN3c108BFloat16EfEEvT0_S5_biiiiiPKT_PS6_i)
        /*0554*/ 	.word	0x00000000


	//----- nvinfo : EIATTR_MIN_STACK_SIZE
	.align		4
.L_255:
        /*0558*/ 	.byte	0x04, 0x12
        /*055a*/ 	.short	(.L_257 - .L_256)
	.align		4
.L_256:
        /*055c*/ 	.word	index@(_ZN2at6native54_GLOBAL__N__aa9a477a_21_UpSampleBilinear2d_cu_607db5e329upsample_bilinear2d_out_frameIN3c104HalfEfEEviT0_S5_bNS_27GenericPackedTensorAccessorIKT_Lm4ENS_16DefaultPtrTraitsElEENS6_IS7_Lm4ES9_lEE)
        /*0560*/ 	.word	0x00000000


	//----- nvinfo : EIATTR_MIN_STACK_SIZE
	.align		4
.L_257:
        /*0564*/ 	.byte	0x04, 0x12
        /*0566*/ 	.short	(.L_259 - .L_258)
	.align		4
.L_258:
        /*0568*/ 	.word	index@(_ZN2at6native54_GLOBAL__N__aa9a477a_21_UpSampleBilinear2d_cu_607db5e334upsample_bilinear2d_nhwc_out_frameIN3c104HalfEfEEvT0_S5_biiiiiPKT_PS6_i)
        /*056c*/ 	.word	0x00000000


	//----- nvinfo : EIATTR_MIN_STACK_SIZE
	.align		4
.L_259:
        /*0570*/ 	.byte	0x04, 0x12
        /*0572*/ 	.short	(.L_261 - .L_260)
	.align		4
.L_260:
        /*0574*/ 	.word	index@(_ZN2at6native54_GLOBAL__N__aa9a477a_21_UpSampleBilinear2d_cu_607db5e329upsample_bilinear2d_out_frameIffEEviT0_S3_bNS_27GenericPackedTensorAccessorIKT_Lm4ENS_16DefaultPtrTraitsElEENS4_IS5_Lm4ES7_lEE)
        /*0578*/ 	.word	0x00000050


	//----- nvinfo : EIATTR_MIN_STACK_SIZE
	.align		4
.L_261:
        /*057c*/ 	.byte	0x04, 0x12
        /*057e*/ 	.short	(.L_263 - .L_262)
	.align		4
.L_262:
        /*0580*/ 	.word	index@(_ZN2at6native54_GLOBAL__N__aa9a477a_21_UpSampleBilinear2d_cu_607db5e334upsample_bilinear2d_nhwc_out_frameIffEEvT0_S3_biiiiiPKT_PS4_i)
        /*0584*/ 	.word	0x00000000


	//----- nvinfo : EIATTR_MIN_STACK_SIZE
	.align		4
.L_263:
        /*0588*/ 	.byte	0x04, 0x12
        /*058a*/ 	.short	(.L_265 - .L_264)
	.align		4
.L_264:
        /*058c*/ 	.word	index@(_ZN2at6native54_GLOBAL__N__aa9a477a_21_UpSampleBilinear2d_cu_607db5e329upsample_bilinear2d_out_frameIddEEviT0_S3_bNS_27GenericPackedTensorAccessorIKT_Lm4ENS_16DefaultPtrTraitsElEENS4_IS5_Lm4ES7_lEE)
        /*0590*/ 	.word	0x00000068


	//----- nvinfo : EIATTR_MIN_STACK_SIZE
	.align		4
.L_265:
        /*0594*/ 	.byte	0x04, 0x12
        /*0596*/ 	.short	(.L_267 - .L_266)
	.align		4
.L_266:
        /*0598*/ 	.word	index@(_ZN2at6native54_GLOBAL__N__aa9a477a_21_UpSampleBilinear2d_cu_607db5e334upsample_bilinear2d_nhwc_out_frameIddEEvT0_S3_biiiiiPKT_PS4_i)
        /*059c*/ 	.word	0x00000000
.L_267:


//--------------------- .nv.compat                --------------------------
	.section	.nv.compat,"",@"SHT_CUDA_COMPAT_INFO"
	.align	4
        /*0000*/ 	.byte	0x02, 0x09, 0x01, 0x00, 0x02, 0x02, 0x01, 0x00, 0x02, 0x05, 0x05, 0x00, 0x03, 0x07, 0x01, 0x01
        /*0010*/ 	.byte	0x02, 0x03, 0x00, 0x00, 0x02, 0x06, 0x01, 0x00, 0x04, 0x0b, 0x08, 0x00, 0x00, 0x00, 0x00, 0x00
        /*0020*/ 	.byte	0x00, 0x00, 0x00, 0x00


//--------------------- .nv.info._ZN2at6native54_GLOBAL__N__aa9a477a_21_UpSampleBilinear2d_cu_607db5e336upsample_gen2d_aa_backward_out_frameIN3c108BFloat16EfNS0_18upsample_antialias20BicubicFilterFunctorEEEvT0_S7_NS_27GenericPackedTensorAccessorIT_Lm4ENS_16DefaultPtrTraitsElEENS8_IKS9_Lm4ESA_lEERKT1_ --------------------------
	.section	.nv.info._ZN2at6native54_GLOBAL__N__aa9a477a_21_UpSampleBilinear2d_cu_607db5e336upsample_gen2d_aa_backward_out_frameIN3c108BFloat16EfNS0_18upsample_antialias20BicubicFilterFunctorEEEvT0_S7_NS_27GenericPackedTensorAccessorIT_Lm4ENS_16DefaultPtrTraitsElEENS8_IKS9_Lm4ESA_lEERKT1_,"",@"SHT_CUDA_INFO"
	.sectionflags	@""
	.align	4


	//----- nvinfo : EIATTR_CUDA_API_VERSION
	.align		4
        /*0000*/ 	.byte	0x04, 0x37
        /*0002*/ 	.short	(.L_269 - .L_268)
.L_268:
        /*0004*/ 	.word	0x00000082


	//----- nvinfo : EIATTR_KPARAM_INFO
	.align		4
.L_269:
        /*0008*/ 	.byte	0x04, 0x17
        /*000a*/ 	.short	(.L_271 - .L_270)
.L_270:
        /*000c*/ 	.word	0x00000000
        /*0010*/ 	.short	0x0004
        /*0012*/ 	.short	0x0098
        /*0014*/ 	.byte	0x00, 0xf5, 0x21, 0x00


	//----- nvinfo : EIATTR_KPARAM_INFO
	.align		4
.L_271:
        /*0018*/ 	.byte	0x04, 0x17
        /*001a*/ 	.short	(.L_273 - .L_272)
.L_272:
        /*001c*/ 	.word	0x00000000
        /*0020*/ 	.short	0x0003
        /*0022*/ 	.short	0x0050
        /*0024*/ 	.byte	0x00, 0xf0, 0x21, 0x01


	//----- nvinfo : EIATTR_KPARAM_INFO
	.align		4
.L_273:
        /*0028*/ 	.byte	0x04, 0x17
        /*002a*/ 	.short	(.L_275 - .L_274)
.L_274:
        /*002c*/ 	.word	0x00000000
        /*0030*/ 	.short	0x0002
        /*0032*/ 	.short	0x0008
        /*0034*/ 	.byte	0x00, 0xf0, 0x21, 0x01


	//----- nvinfo : EIATTR_KPARAM_INFO
	.align		4
.L_275:
        /*0038*/ 	.byte	0x04, 0x17
        /*003a*/ 	.short	(.L_277 - .L_276)
.L_276:
        /*003c*/ 	.word	0x00000000
        /*0040*/ 	.short	0x0001
        /*0042*/ 	.short	0x0004
        /*0044*/ 	.byte	0x00, 0xf0, 0x11, 0x00


	//----- nvinfo : EIATTR_KPARAM_INFO
	.align		4
.L_277:
        /*0048*/ 	.byte	0x04, 0x17
        /*004a*/ 	.short	(.L_279 - .L_278)
.L_278:
        /*004c*/ 	.word	0x00000000
        /*0050*/ 	.short	0x0000
        /*0052*/ 	.short	0x0000
        /*0054*/ 	.byte	0x00, 0xf0, 0x11, 0x00


	//----- nvinfo : EIATTR_SPARSE_MMA_MASK
	.align		4
.L_279:
        /*0058*/ 	.byte	0x03, 0x50
        /*005a*/ 	.short	0x0000


	//----- nvinfo : EIATTR_MAXREG_COUNT
	.align		4
        /*005c*/ 	.byte	0x03, 0x1b
        /*005e*/ 	.short	0x00ff


	//----- nvinfo : EIATTR_NUM_BARRIERS
	.align		4
        /*0060*/ 	.byte	0x02, 0x4c
        /*0062*/ 	.byte	0x01
	.zero		1


	//----- nvinfo : EIATTR_MERCURY_ISA_VERSION
	.align		4
        /*0064*/ 	.byte	0x03, 0x5f
        /*0066*/ 	.short	0x0101


	//----- nvinfo : EIATTR_VRC_CTA_INIT_COUNT
	.align		4
        /*0068*/ 	.byte	0x02, 0x4a
	.zero		1
	.zero		1


	//----- nvinfo : EIATTR_ATOM16_EMUL_INSTR_REG_MAP
	.align		4
        /*006c*/ 	.byte	0x04, 0x2e
        /*006e*/ 	.short	(.L_281 - .L_280)


	//   ....[0]....
.L_280:
        /*0070*/ 	.word	0x00003c60
        /*0074*/ 	.short	0x0023
        /*0076*/ 	.short	0x0000


	//   ....[1]....
        /*0078*/ 	.word	0x00003d40
        /*007c*/ 	.short	0x0023
        /*007e*/ 	.short	0x0000


	//   ....[2]....
        /*0080*/ 	.word	0x00003e70
        /*0084*/ 	.short	0x0023
        /*0086*/ 	.short	0x0000


	//   ....[3]....
        /*0088*/ 	.word	0x00003f20
        /*008c*/ 	.short	0x0023
        /*008e*/ 	.short	0x0000


	//   ....[4]....
        /*0090*/ 	.word	0x00004050
        /*0094*/ 	.short	0x0023
        /*0096*/ 	.short	0x0000


	//   ....[5]....
        /*0098*/ 	.word	0x00004100
        /*009c*/ 	.short	0x0023
        /*009e*/ 	.short	0x0000


	//   ....[6]....
        /*00a0*/ 	.word	0x00004230
        /*00a4*/ 	.short	0x0023
        /*00a6*/ 	.short	0x0000


	//   ....[7]....
        /*00a8*/ 	.word	0x000042e0
        /*00ac*/ 	.short	0x0023
        /*00ae*/ 	.short	0x0000


	//   ....[8]....
        /*00b0*/ 	.word	0x00004410
        /*00b4*/ 	.short	0x0023
        /*00b6*/ 	.short	0x0000


	//   ....[9]....
        /*00b8*/ 	.word	0x000044c0
        /*00bc*/ 	.short	0x0023
        /*00be*/ 	.short	0x0000


	//   ....[10]....
        /*00c0*/ 	.word	0x000045f0
        /*00c4*/ 	.short	0x0023
        /*00c6*/ 	.short	0x0000


	//   ....[11]....
        /*00c8*/ 	.word	0x000046a0
        /*00cc*/ 	.short	0x0023
        /*00ce*/ 	.short	0x0000


	//   ....[12]....
        /*00d0*/ 	.word	0x000047d0
        /*00d4*/ 	.short	0x0023
        /*00d6*/ 	.short	0x0000


	//   ....[13]....
        /*00d8*/ 	.word	0x00004880
        /*00dc*/ 	.short	0x0023
        /*00de*/ 	.short	0x0000


	//   ....[14]....
        /*00e0*/ 	.word	0x00004970
        /*00e4*/ 	.short	0x0017
        /*00e6*/ 	.short	0x0000


	//   ....[15]....
        /*00e8*/ 	.word	0x00004a60
        /*00ec*/ 	.short	0x0017
        /*00ee*/ 	.short	0x0000


	//   ....[16]....
        /*00f0*/ 	.word	0x00004c70
        /*00f4*/ 	.short	0x0021
        /*00f6*/ 	.short	0x0000


	//   ....[17]....
        /*00f8*/ 	.word	0x00004d30
        /*00fc*/ 	.short	0x0021
        /*00fe*/ 	.short	0x0000


	//   ....[18]....
        /*0100*/ 	.word	0x00004e60
        /*0104*/ 	.short	0x0021
        /*0106*/ 	.short	0x0000


	//   ....[19]....
        /*0108*/ 	.word	0x00004f10
        /*010c*/ 	.short	0x0021
        /*010e*/ 	.short	0x0000


	//   ....[20]....
        /*0110*/ 	.word	0x00005040
        /*0114*/ 	.short	0x0021
        /*0116*/ 	.short	0x0000


	//   ....[21]....
        /*0118*/ 	.word	0x000050f0
        /*011c*/ 	.short	0x0021
        /*011e*/ 	.short	0x0000


	//   ....[22]....
        /*0120*/ 	.word	0x000051e0
        /*0124*/ 	.short	0x0017
        /*0126*/ 	.short	0x0000


	//   ....[23]....
        /*0128*/ 	.word	0x000052d0
        /*012c*/ 	.short	0x0017
        /*012e*/ 	.short	0x0000


	//   ....[24]....
        /*0130*/ 	.word	0x000054b0
        /*0134*/ 	.short	0x0021
        /*0136*/ 	.short	0x0000


	//   ....[25]....
        /*0138*/ 	.word	0x00005570
        /*013c*/ 	.short	0x0021
        /*013e*/ 	.short	0x0000


	//   ....[26]....
        /*0140*/ 	.word	0x00005660
        /*0144*/ 	.short	0x0017
        /*0146*/ 	.short	0x0000


	//   ....[27]....
        /*0148*/ 	.word	0x00005750
        /*014c*/ 	.short	0x0017
        /*014e*/ 	.short	0x0000


	//   ....[28]....
        /*0150*/ 	.word	0x000058b0
        /*0154*/ 	.short	0x0015
        /*0156*/ 	.short	0x0000


	//   ....[29]....
        /*0158*/ 	.word	0x000059a0
        /*015c*/ 	.short	0x0015
        /*015e*/ 	.short	0x0000


	//----- nvinfo : EIATTR_EXIT_INSTR_OFFSETS
	.align		4
.L_281:
        /*0160*/ 	.byte	0x04, 0x1c
        /*0162*/ 	.short	(.L_283 - .L_282)


	//   ....[0]....
.L_282:
        /*0164*/ 	.word	0x000000d0


	//   ....[1]....
        /*0168*/ 	.word	0x00000190


	//   ....[2]....
        /*016c*/ 	.word	0x000006d0


	//   ....[3]....
        /*0170*/ 	.word	0x00003590


	//   ....[4]....
        /*0174*/ 	.word	0x00005a60


	//----- nvinfo : EIATTR_MAX_THREADS
	.align		4
.L_283:
        /*0178*/ 	.byte	0x04, 0x05
        /*017a*/ 	.short	(.L_285 - .L_284)
.L_284:
        /*017c*/ 	.word	0x00000100
        /*0180*/ 	.word	0x00000001
        /*0184*/ 	.word	0x00000001


	//----- nvinfo : EIATTR_CRS_STACK_SIZE
	.align		4
.L_285:
        /*0188*/ 	.byte	0x04, 0x1e
        /*018a*/ 	.short	(.L_287 - .L_286)
.L_286:
        /*018c*/ 	.word	0x00000000


	//----- nvinfo : EIATTR_CBANK_PARAM_SIZE
	.align		4
.L_287:
        /*0190*/ 	.byte	0x03, 0x19
        /*0192*/ 	.short	0x00a0


	//----- nvinfo : EIATTR_PARAM_CBANK
	.align		4
        /*0194*/ 	.byte	0x04, 0x0a
        /*0196*/ 	.short	(.L_289 - .L_288)
	.align		4
.L_288:
        /*0198*/ 	.word	index@(.nv.constant0._ZN2at6native54_GLOBAL__N__aa9a477a_21_UpSampleBilinear2d_cu_607db5e336upsample_gen2d_aa_backward_out_frameIN3c108BFloat16EfNS0_18upsample_antialias20BicubicFilterFunctorEEEvT0_S7_NS_27GenericPackedTensorAccessorIT_Lm4ENS_16DefaultPtrTraitsElEENS8_IKS9_Lm4ESA_lEERKT1_)
        /*019c*/ 	.short	0x0380
        /*019e*/ 	.short	0x00a0


	//----- nvinfo : EIATTR_SW_WAR
	.align		4
.L_289:
        /*01a0*/ 	.byte	0x04, 0x36
        /*01a2*/ 	.short	(.L_291 - .L_290)
.L_290:
        /*01a4*/ 	.word	0x00000008
.L_291:


//--------------------- .nv.info._ZN2at6native54_GLOBAL__N__aa9a477a_21_UpSampleBilinear2d_cu_607db5e336upsample_gen2d_aa_backward_out_frameIN3c104HalfEfNS0_18upsample_antialias20BicubicFilterFunctorEEEvT0_S7_NS_27GenericPackedTensorAccessorIT_Lm4ENS_16DefaultPtrTraitsElEENS8_IKS9_Lm4ESA_lEERKT1_ --------------------------
	.section	.nv.info._ZN2at6native54_GLOBAL__N__aa9a477a_21_UpSampleBilinear2d_cu_607db5e336upsample_gen2d_aa_backward_out_frameIN3c104HalfEfNS0_18upsample_antialias20BicubicFilterFunctorEEEvT0_S7_NS_27GenericPackedTensorAccessorIT_Lm4ENS_16DefaultPtrTraitsElEENS8_IKS9_Lm4ESA_lEERKT1_,"",@"SHT_CUDA_INFO"
	.sectionflags	@""
	.align	4


	//----- nvinfo : EIATTR_CUDA_API_VERSION
	.align		4
        /*0000*/ 	.byte	0x04, 0x37
        /*0002*/ 	.short	(.L_293 - .L_292)
.L_292:
        /*0004*/ 	.word	0x00000082


	//----- nvinfo : EIATTR_KPARAM_INFO
	.align		4
.L_293:
        /*0008*/ 	.byte	0x04, 0x17
        /*000a*/ 	.short	(.L_295 - .L_294)
.L_294:
        /*000c*/ 	.word	0x00000000
        /*0010*/ 	.short	0x0004
        /*0012*/ 	.short	0x0098
        /*0014*/ 	.byte	0x00, 0xf5, 0x21, 0x00


	//----- nvinfo : EIATTR_KPARAM_INFO
	.align		4
.L_295:
        /*0018*/ 	.byte	0x04, 0x17
        /*001a*/ 	.short	(.L_297 - .L_296)
.L_296:
        /*001c*/ 	.word	0x00000000
        /*0020*/ 	.short	0x0003
        /*0022*/ 	.short	0x0050
        /*0024*/ 	.byte	0x00, 0xf0, 0x21, 0x01


	//----- nvinfo : EIATTR_KPARAM_INFO
	.align		4
.L_297:
        /*0028*/ 	.byte	0x04, 0x17
        /*002a*/ 	.short	(.L_299 - .L_298)
.L_298:
        /*002c*/ 	.word	0x00000000
        /*0030*/ 	.short	0x0002
        /*0032*/ 	.short	0x0008
        /*0034*/ 	.byte	0x00, 0xf0, 0x21, 0x01


	//----- nvinfo : EIATTR_KPARAM_INFO
	.align		4
.L_299:
        /*0038*/ 	.byte	0x04, 0x17
        /*003a*/ 	.short	(.L_301 - .L_300)
.L_300:
        /*003c*/ 	.word	0x00000000
        /*0040*/ 	.short	0x0001
        /*0042*/ 	.short	0x0004
        /*0044*/ 	.byte	0x00, 0xf0, 0x11, 0x00


	//----- nvinfo : EIATTR_KPARAM_INFO
	.align		4
.L_301:
        /*0048*/ 	.byte	0x04, 0x17
        /*004a*/ 	.short	(.L_303 - .L_302)
.L_302:
        /*004c*/ 	.word	0x00000000
        /*0050*/ 	.short	0x0000
        /*0052*/ 	.short	0x0000
        /*0054*/ 	.byte	0x00, 0xf0, 0x11, 0x00


	//----- nvinfo : EIATTR_SPARSE_MMA_MASK
	.align		4
.L_303:
        /*0058*/ 	.byte	0x03, 0x50
        /*005a*/ 	.short	0x0000


	//----- nvinfo : EIATTR_MAXREG_COUNT
	.align		4
        /*005c*/ 	.byte	0x03, 0x1b
        /*005e*/ 	.short	0x00ff


	//----- nvinfo : EIATTR_NUM_BARRIERS
	.align		4
        /*0060*/ 	.byte	0x02, 0x4c
        /*0062*/ 	.byte	0x01
	.zero		1


	//----- nvinfo : EIATTR_MERCURY_ISA_VERSION
	.align		4
        /*0064*/ 	.byte	0x03, 0x5f
        /*0066*/ 	.short	0x0101


	//----- nvinfo : EIATTR_VRC_CTA_INIT_COUNT
	.align		4
        /*0068*/ 	.byte	0x02, 0x4a
	.zero		1
	.zero		1


	//----- nvinfo : EIATTR_ATOM16_EMUL_INSTR_REG_MAP
	.align		4
        /*006c*/ 	.byte	0x04, 0x2e
        /*006e*/ 	.short	(.L_305 - .L_304)


	//   ....[0]....
.L_304:
        /*0070*/ 	.word	0x00003c60
        /*0074*/ 	.short	0x0023
        /*0076*/ 	.short	0x0000


	//   ....[1]....
        /*0078*/ 	.word	0x00003d40
        /*007c*/ 	.short	0x0023
        /*007e*/ 	.short	0x0000


	//   ....[2]....
        /*0080*/ 	.word	0x00003e90
        /*0084*/ 	.short	0x0023
        /*0086*/ 	.short	0x0000


	//   ....[3]....
        /*0088*/ 	.word	0x00003f20
        /*008c*/ 	.short	0x0023
        /*008e*/ 	.short	0x0000


	//   ....[4]....
        /*0090*/ 	.word	0x00004070
        /*0094*/ 	.short	0x0023
        /*0096*/ 	.short	0x0000


	//   ....[5]....
        /*0098*/ 	.word	0x00004100
        /*009c*/ 	.short	0x0023
        /*009e*/ 	.short	0x0000


	//   ....[6]....
        /*00a0*/ 	.word	0x00004250
        /*00a4*/ 	.short	0x0023
        /*00a6*/ 	.short	0x0000


	//   ....[7]....
        /*00a8*/ 	.word	0x000042e0
        /*00ac*/ 	.short	0x0023
        /*00ae*/ 	.short	0x0000


	//   ....[8]....
        /*00b0*/ 	.word	0x00004430
        /*00b4*/ 	.short	0x0023
        /*00b6*/ 	.short	0x0000


	//   ....[9]....
        /*00b8*/ 	.word	0x000044c0
        /*00bc*/ 	.short	0x0023
        /*00be*/ 	.short	0x0000


	//   ....[10]....
        /*00c0*/ 	.word	0x00004610
        /*00c4*/ 	.short	0x0023
        /*00c6*/ 	.short	0x0000


	//   ....[11]....
        /*00c8*/ 	.word	0x000046a0
        /*00cc*/ 	.short	0x0023
        /*00ce*/ 	.short	0x0000


	//   ....[12]....
        /*00d0*/ 	.word	0x000047f0
        /*00d4*/ 	.short	0x0023
        /*00d6*/ 	.short	0x0000


	//   ....[13]....
        /*00d8*/ 	.word	0x00004880
        /*00dc*/ 	.short	0x0023
        /*00de*/ 	.short	0x0000


	//   ....[14]....
        /*00e0*/ 	.word	0x00004970
        /*00e4*/ 	.short	0x0017
        /*00e6*/ 	.short	0x0000


	//   ....[15]....
        /*00e8*/ 	.word	0x00004a60
        /*00ec*/ 	.short	0x0017
        /*00ee*/ 	.short	0x0000


	//   ....[16]....
        /*00f0*/ 	.word	0x00004c70
        /*00f4*/ 	.short	0x0021
        /*00f6*/ 	.short	0x0000


	//   ....[17]....
        /*00f8*/ 	.word	0x00004d30
        /*00fc*/ 	.short	0x0021
        /*00fe*/ 	.short	0x0000


	//   ....[18]....
        /*0100*/ 	.word	0x00004e80
        /*0104*/ 	.short	0x0021
        /*0106*/ 	.short	0x0000


	//   ....[19]....
        /*0108*/ 	.word	0x00004f10
        /*010c*/ 	.short	0x0021
        /*010e*/ 	.short	0x0000


	//   ....[20]....
        /*0110*/ 	.word	0x00005060
        /*0114*/ 	.short	0x0021
        /*0116*/ 	.short	0x0000


	//   ....[21]....
        /*0118*/ 	.word	0x000050f0
        /*011c*/ 	.short	0x0021
        /*011e*/ 	.short	0x0000


	//   ....[22]....
        /*0120*/ 	.word	0x000051e0
        /*0124*/ 	.short	0x0017
        /*0126*/ 	.short	0x0000


	//   ....[23]....
        /*0128*/ 	.word	0x000052d0
        /*012c*/ 	.short	0x0017
        /*012e*/ 	.short	0x0000


	//   ....[24]....
        /*0130*/ 	.word	0x000054b0
        /*0134*/ 	.short	0x0021
        /*0136*/ 	.short	0x0000


	//   ....[25]....
        /*0138*/ 	.word	0x00005570
        /*013c*/ 	.short	0x0021
        /*013e*/ 	.short	0x0000


	//   ....[26]....
        /*0140*/ 	.word	0x00005660
        /*0144*/ 	.short	0x0017
        /*0146*/ 	.short	0x0000


	//   ....[27]....
        /*0148*/ 	.word	0x00005750
        /*014c*/ 	.short	0x0017
        /*014e*/ 	.short	0x0000


	//   ....[28]....
        /*0150*/ 	.word	0x000058a0
        /*0154*/ 	.short	0x0015
        /*0156*/ 	.short	0x0000


	//   ....[29]....
        /*0158*/ 	.word	0x000059a0
        /*015c*/ 	.short	0x0015
        /*015e*/ 	.short	0x0000


	//----- nvinfo : EIATTR_EXIT_INSTR_OFFSETS
	.align		4
.L_305:
        /*0160*/ 	.byte	0x04, 0x1c
        /*0162*/ 	.short	(.L_307 - .L_306)


	//   ....[0]....
.L_306:
        /*0164*/ 	.word	0x000000d0


	//   ....[1]....
        /*0168*/ 	.word	0x00000190


	//   ....[2]....
        /*016c*/ 	.word	0x000006d0


	//   ....[3]....
        /*0170*/ 	.word	0x00003590


	//   ....[4]....
        /*0174*/ 	.word	0x00005a60


	//----- nvinfo : EIATTR_MAX_THREADS
	.align		4
.L_307:
        /*0178*/ 	.byte	0x04, 0x05
        /*017a*/ 	.short	(.L_309 - .L_308)
.L_308:
        /*017c*/ 	.word	0x00000100
        /*0180*/ 	.word	0x00000001
        /*0184*/ 	.word	0x00000001


	//----- nvinfo : EIATTR_CRS_STACK_SIZE
	.align		4
.L_309:
        /*0188*/ 	.byte	0x04, 0x1e
        /*018a*/ 	.short	(.L_311 - .L_310)
.L_310:
        /*018c*/ 	.word	0x00000000


	//----- nvinfo : EIATTR_CBANK_PARAM_SIZE
	.align		4
.L_311:
        /*0190*/ 	.byte	0x03, 0x19
        /*0192*/ 	.short	0x00a0


	//----- nvinfo : EIATTR_PARAM_CBANK
	.align		4
        /*0194*/ 	.byte	0x04, 0x0a
        /*0196*/ 	.short	(.L_313 - .L_312)
	.align		4
.L_312:
        /*0198*/ 	.word	index@(.nv.constant0._ZN2at6native54_GLOBAL__N__aa9a477a_21_UpSampleBilinear2d_cu_607db5e336upsample_gen2d_aa_backward_out_frameIN3c104HalfEfNS0_18upsample_antialias20BicubicFilterFunctorEEEvT0_S7_NS_27GenericPackedTensorAccessorIT_Lm4ENS_16DefaultPtrTraitsElEENS8_IKS9_Lm4ESA_lEERKT1_)
        /*019c*/ 	.short	0x0380
        /*019e*/ 	.short	0x00a0


	//----- nvinfo : EIATTR_SW_WAR
	.align		4
.L_313:
        /*01a0*/ 	.byte	0x04, 0x36
        /*01a2*/ 	.short	(.L_315 - .L_314)
.L_314:
        /*01a4*/ 	.word	0x00000008
.L_315:


//--------------------- .nv.info._ZN2at6native54_GLOBAL__N__aa9a477a_21_UpSampleBilinear2d_cu_607db5e336upsample_gen2d_aa_backward_out_frameIffNS0_18upsample_antialias20BicubicFilterFunctorEEEvT0_S5_NS_27GenericPackedTensorAccessorIT_Lm4ENS_16DefaultPtrTraitsElEENS6_IKS7_Lm4ES8_lEERKT1_ --------------------------
	.section	.nv.info._ZN2at6native54_GLOBAL__N__aa9a477a_21_UpSampleBilinear2d_cu_607db5e336upsample_gen2d_aa_backward_out_frameIffNS0_18upsample_antialias20BicubicFilterFunctorEEEvT0_S5_NS_27GenericPackedTensorAccessorIT_Lm4ENS_16DefaultPtrTraitsElEENS6_IKS7_Lm4ES8_lEERKT1_,"",@"SHT_CUDA_INFO"
	.sectionflags	@""
	.align	4


	//----- nvinfo : EIATTR_CUDA_API_VERSION
	.align		4
        /*0000*/ 	.byte	0x04, 0x37
        /*0002*/ 	.short	(.L_317 - .L_316)
.L_316:
        /*0004*/ 	.word	0x00000082


	//----- nvinfo : EIATTR_KPARAM_INFO
	.align		4
.L_317:
        /*0008*/ 	.byte	0x04, 0x17
        /*000a*/ 	.short	(.L_319 - .L_318)
.L_318:
        /*000c*/ 	.word	0x00000000
        /*0010*/ 	.short	0x0004
        /*0012*/ 	.short	0x0098
        /*0014*/ 	.byte	0x00, 0xf5, 0x21, 0x00


	//----- nvinfo : EIATTR_KPARAM_INFO
	.align		4
.L_319:
        /*0018*/ 	.byte	0x04, 0x17
        /*001a*/ 	.short	(.L_321 - .L_320)
.L_320:
        /*001c*/ 	.word	0x00000000
        /*0020*/ 	.short	0x0003
        /*0022*/ 	.short	0x0050
        /*0024*/ 	.byte	0x00, 0xf0, 0x21, 0x01


	//----- nvinfo : EIATTR_KPARAM_INFO
	.align		4
.L_321:
        /*0028*/ 	.byte	0x04, 0x17
        /*002a*/ 	.short	(.L_323 - .L_322)
.L_322:
        /*002c*/ 	.word	0x00000000
        /*0030*/ 	.short	0x0002
        /*0032*/ 	.short	0x0008
        /*0034*/ 	.byte	0x00, 0xf0, 0x21, 0x01


	//----- nvinfo : EIATTR_KPARAM_INFO
	.align		4
.L_323:
        /*0038*/ 	.byte	0x04, 0x17
        /*003a*/ 	.short	(.L_325 - .L_324)
.L_324:
        /*003c*/ 	.word	0x00000000
        /*0040*/ 	.short	0x0001
        /*0042*/ 	.short	0x0004
        /*0044*/ 	.byte	0x00, 0xf0, 0x11, 0x00


	//----- nvinfo : EIATTR_KPARAM_INFO
	.align		4
.L_325:
        /*0048*/ 	.byte	0x04, 0x17
        /*004a*/ 	.short	(.L_327 - .L_326)
.L_326:
        /*004c*/ 	.word	0x00000000
        /*0050*/ 	.short	0x0000
        /*0052*/ 	.short	0x0000
        /*0054*/ 	.byte	0x00, 0xf0, 0x11, 0x00


	//----- nvinfo : EIATTR_SPARSE_MMA_MASK
	.align		4
.L_327:
        /*0058*/ 	.byte	0x03, 0x50
        /*005a*/ 	.short	0x0000


	//----- nvinfo : EIATTR_MAXREG_COUNT
	.align		4
        /*005c*/ 	.byte	0x03, 0x1b
        /*005e*/ 	.short	0x00ff


	//----- nvinfo : EIATTR_NUM_BARRIERS
	.align		4
        /*0060*/ 	.byte	0x02, 0x4c
        /*0062*/ 	.byte	0x01
	.zero		1


	//----- nvinfo : EIATTR_MERCURY_ISA_VERSION
	.align		4
        /*0064*/ 	.byte	0x03, 0x5f
        /*0066*/ 	.short	0x0101


	//----- nvinfo : EIATTR_VRC_CTA_INIT_COUNT
	.align		4
        /*0068*/ 	.byte	0x02, 0x4a
	.zero		1
	.zero		1


	//----- nvinfo : EIATTR_EXIT_INSTR_OFFSETS
	.align		4
        /*006c*/ 	.byte	0x04, 0x1c
        /*006e*/ 	.short	(.L_329 - .L_328)


	//   ....[0]....
.L_328:
        /*0070*/ 	.word	0x000000d0


	//   ....[1]....
        /*0074*/ 	.word	0x00000190


	//   ....[2]....
        /*0078*/ 	.word	0x000006b0


	//   ....[3]....
        /*007c*/ 	.word	0x000032a0


	//   ....[4]....
        /*0080*/ 	.word	0x00004450


	//----- nvinfo : EIATTR_MAX_THREADS
	.align		4
.L_329:
        /*0084*/ 	.byte	0x04, 0x05
        /*0086*/ 	.short	(.L_331 - .L_330)
.L_330:
        /*0088*/ 	.word	0x00000100
        /*008c*/ 	.word	0x00000001
        /*0090*/ 	.word	0x00000001


	//----- nvinfo : EIATTR_CRS_STACK_SIZE
	.align		4
.L_331:
        /*0094*/ 	.byte	0x04, 0x1e
        /*0096*/ 	.short	(.L_333 - .L_332)
.L_332:
        /*0098*/ 	.word	0x00000000


	//----- nvinfo : EIATTR_CBANK_PARAM_SIZE
	.align		4
.L_333:
        /*009c*/ 	.byte	0x03, 0x19
        /*009e*/ 	.short	0x00a0


	//----- nvinfo : EIATTR_PARAM_CBANK
	.align		4
        /*00a0*/ 	.byte	0x04, 0x0a
        /*00a2*/ 	.short	(.L_335 - .L_334)
	.align		4
.L_334:
        /*00a4*/ 	.word	index@(.nv.constant0._ZN2at6native54_GLOBAL__N__aa9a477a_21_UpSampleBilinear2d_cu_607db5e336upsample_gen2d_aa_backward_out_frameIffNS0_18upsample_antialias20BicubicFilterFunctorEEEvT0_S5_NS_27GenericPackedTensorAccessorIT_Lm4ENS_16DefaultPtrTraitsElEENS6_IKS7_Lm4ES8_lEERKT1_)
        /*00a8*/ 	.short	0x0380
        /*00aa*/ 	.short	0x00a0


	//----- nvinfo : EIATTR_SW_WAR
	.align		4
.L_335:
        /*00ac*/ 	.byte	0x04, 0x36
        /*00ae*/ 	.short	(.L_337 - .L_336)
.L_336:
        /*00b0*/ 	.word	0x00000008
.L_337:


//--------------------- .nv.info._ZN2at6native54_GLOBAL__N__aa9a477a_21_UpSampleBilinear2d_cu_607db5e336upsample_gen2d_aa_backward_out_frameIddNS0_18upsample_antialias20BicubicFilterFunctorEEEvT0_S5_NS_27GenericPackedTensorAccessorIT_Lm4ENS_16DefaultPtrTraitsElEENS6_IKS7_Lm4ES8_lEERKT1_ --------------------------
	.section	.nv.info._ZN2at6native54_GLOBAL__N__aa9a477a_21_UpSampleBilinear2d_cu_607db5e336upsample_gen2d_aa_backward_out_frameIddNS0_18upsample_antialias20BicubicFilterFunctorEEEvT0_S5_NS_27GenericPackedTensorAccessorIT_Lm4ENS_16DefaultPtrTraitsElEENS6_IKS7_Lm4ES8_lEERKT1_,"",@"SHT_CUDA_INFO"
	.sectionflags	@""
	.align	4


	//----- nvinfo : EIATTR_CUDA_API_VERSION
	.align		4
        /*0000*/ 	.byte	0x04, 0x37
        /*0002*/ 	.short	(.L_339 - .L_338)
.L_338:
        /*0004*/ 	.word	0x00000082


	//----- nvinfo : EIATTR_KPARAM_INFO
	.align		4
.L_339:
        /*0008*/ 	.byte	0x04, 0x17
        /*000a*/ 	.short	(.L_341 - .L_340)
.L_340:
        /*000c*/ 	.word	0x00000000
        /*0010*/ 	.short	0x0004
        /*0012*/ 	.short	0x00a0
        /*0014*/ 	.byte	0x00, 0xf5, 0x21, 0x00


	//----- nvinfo : EIATTR_KPARAM_INFO
	.align		4
.L_341:
        /*0018*/ 	.byte	0x04, 0x17
        /*001a*/ 	.short	(.L_343 - .L_342)
.L_342:
        /*001c*/ 	.word	0x00000000
        /*0020*/ 	.short	0x0003
        /*0022*/ 	.short	0x0058
        /*0024*/ 	.byte	0x00, 0xf0, 0x21, 0x01


	//----- nvinfo : EIATTR_KPARAM_INFO
	.align		4
.L_343:
        /*0028*/ 	.byte	0x04, 0x17
        /*002a*/ 	.short	(.L_345 - .L_344)
.L_344:
        /*002c*/ 	.word	0x00000000
        /*0030*/ 	.short	0x0002
        /*0032*/ 	.short	0x0010
        /*0034*/ 	.byte	0x00, 0xf0, 0x21, 0x01


	//----- nvinfo : EIATTR_KPARAM_INFO
	.align		4
.L_345:
        /*0038*/ 	.byte	0x04, 0x17
        /*003a*/ 	.short	(.L_347 - .L_346)
.L_346:
        /*003c*/ 	.word	0x00000000
        /*0040*/ 	.short	0x0001
        /*0042*/ 	.short	0x0008
        /*0044*/ 	.byte	0x00, 0xf0, 0x21, 0x00


	//----- nvinfo : EIATTR_KPARAM_INFO
	.align		4
.L_347:
        /*0048*/ 	.byte	0x04, 0x17
        /*004a*/ 	.short	(.L_349 - .L_348)
.L_348:
        /*004c*/ 	.word	0x00000000
        /*0050*/ 	.short	0x0000
        /*0052*/ 	.short	0x0000
        /*0054*/ 	.byte	0x00, 0xf0, 0x21, 0x00


	//----- nvinfo : EIATTR_SPARSE_MMA_MASK
	.align		4
.L_349:
        /*0058*/ 	.byte	0x03, 0x50
        /*005a*/ 	.short	0x0000


	//----- nvinfo : EIATTR_MAXREG_COUNT
	.align		4
        /*005c*/ 	.byte	0x03, 0x1b
        /*005e*/ 	.short	0x00ff


	//----- nvinfo : EIATTR_NUM_BARRIERS
	.align		4
        /*0060*/ 	.byte	0x02, 0x4c
        /*0062*/ 	.byte	0x01
	.zero		1


	//----- nvinfo : EIATTR_MERCURY_ISA_VERSION
	.align		4
        /*0064*/ 	.byte	0x03, 0x5f
        /*0066*/ 	.short	0x0101


	//----- nvinfo : EIATTR_VRC_CTA_INIT_COUNT
	.align		4
        /*0068*/ 	.byte	0x02, 0x4a
	.zero		1
	.zero		1


	//----- nvinfo : EIATTR_EXIT_INSTR_OFFSETS
	.align		4
        /*006c*/ 	.byte	0x04, 0x1c
        /*006e*/ 	.short	(.L_351 - .L_350)


	//   ....[0]....
.L_350:
        /*0070*/ 	.word	0x000000d0


	//   ....[1]....
        /*0074*/ 	.word	0x00000190


	//   ....[2]....
        /*0078*/ 	.word	0x000006b0


	//   ....[3]....
        /*007c*/ 	.word	0x00007540


	//   ....[4]....
        /*0080*/ 	.word	0x00008c80


	//----- nvinfo : EIATTR_MAX_THREADS
	.align		4
.L_351:
        /*0084*/ 	.byte	0x04, 0x05
        /*0086*/ 	.short	(.L_353 - .L_352)
.L_352:
        /*0088*/ 	.word	0x00000100
        /*008c*/ 	.word	0x00000001
        /*0090*/ 	.word	0x00000001


	//----- nvinfo : EIATTR_CRS_STACK_SIZE
	.align		4
.L_353:
        /*0094*/ 	.byte	0x04, 0x1e
        /*0096*/ 	.short	(.L_355 - .L_354)
.L_354:
        /*0098*/ 	.word	0x00000000


	//----- nvinfo : EIATTR_CBANK_PARAM_SIZE
	.align		4
.L_355:
        /*009c*/ 	.byte	0x03, 0x19
        /*009e*/ 	.short	0x00a8


	//----- nvinfo : EIATTR_PARAM_CBANK
	.align		4
        /*00a0*/ 	.byte	0x04, 0x0a
        /*00a2*/ 	.short	(.L_357 - .L_356)
	.align		4
.L_356:
        /*00a4*/ 	.word	index@(.nv.constant0._ZN2at6native54_GLOBAL__N__aa9a477a_21_UpSampleBilinear2d_cu_607db5e336upsample_gen2d_aa_backward_out_frameIddNS0_18upsample_antialias20BicubicFilterFunctorEEEvT0_S5_NS_27GenericPackedTensorAccessorIT_Lm4ENS_16DefaultPtrTraitsElEENS6_IKS7_Lm4ES8_lEERKT1_)
        /*00a8*/ 	.short	0x0380
        /*00aa*/ 	.short	0x00a8


	//----- nvinfo : EIATTR_SW_WAR
	.align		4
.L_357:
        /*00ac*/ 	.byte	0x04, 0x36
        /*00ae*/ 	.short	(.L_359 - .L_358)
.L_358:
        /*00b0*/ 	.word	0x00000008
.L_359:


//--------------------- .nv.info._ZN2at6native54_GLOBAL__N__aa9a477a_21_UpSampleBilinear2d_cu_607db5e327upsample_gen2d_aa_out_frameIN3c108BFloat16EfNS0_18upsample_antialias20BicubicFilterFunctorEEEvT0_S7_NS_27GenericPackedTensorAccessorIKT_Lm4ENS_16DefaultPtrTraitsElEENS8_IS9_Lm4ESB_lEERKT1_ --------------------------
	.section	.nv.info._ZN2at6native54_GLOBAL__N__aa9a477a_21_UpSampleBilinear2d_cu_607db5e327upsample_gen2d_aa_out_frameIN3c108BFloat16EfNS0_18upsample_antialias20BicubicFilterFunctorEEEvT0_S7_NS_27GenericPackedTensorAccessorIKT_Lm4ENS_16DefaultPtrTraitsElEENS8_IS9_Lm4ESB_lEERKT1_,"",@"SHT_CUDA_INFO"
	.sectionflags	@""
	.align	4


	//----- nvinfo : EIATTR_CUDA_API_VERSION
	.align		4
        /*0000*/ 	.byte	0x04, 0x37
        /*0002*/ 	.short	(.L_361 - .L_360)
.L_360:
        /*0004*/ 	.word	0x00000082


	//----- nvinfo : EIATTR_KPARAM_INFO
	.align		4
.L_361:
        /*0008*/ 	.byte	0x04, 0x17
        /*000a*/ 	.short	(.L_363 - .L_362)
.L_362:
        /*000c*/ 	.word	0x00000000
        /*0010*/ 	.short	0x0004
        /*0012*/ 	.short	0x0098
        /*0014*/ 	.byte	0x00, 0xf5, 0x21, 0x00


	//----- nvinfo : EIATTR_KPARAM_INFO
	.align		4
.L_363:
        /*0018*/ 	.byte	0x04, 0x17
        /*001a*/ 	.short	(.L_365 - .L_364)
.L_364:
        /*001c*/ 	.word	0x00000000
        /*0020*/ 	.short	0x0003
        /*0022*/ 	.short	0x0050
        /*0024*/ 	.byte	0x00, 0xf0, 0x21, 0x01


	//----- nvinfo : EIATTR_KPARAM_INFO
	.align		4
.L_365:
        /*0028*/ 	.byte	0x04, 0x17
        /*002a*/ 	.short	(.L_367 - .L_366)
.L_366:
        /*002c*/ 	.word	0x00000000
        /*0030*/ 	.short	0x0002
        /*0032*/ 	.short	0x0008
        /*0034*/ 	.byte	0x00, 0xf0, 0x21, 0x01


	//----- nvinfo : EIATTR_KPARAM_INFO
	.align		4
.L_367:
        /*0038*/ 	.byte	0x04, 0x17
        /*003a*/ 	.short	(.L_369 - .L_368)
.L_368:
        /*003c*/ 	.word	0x00000000
        /*0040*/ 	.short	0x0001
        /*0042*/ 	.short	0x0004
        /*0044*/ 	.byte	0x00, 0xf0, 0x11, 0x00


	//----- nvinfo : EIATTR_KPARAM_INFO
	.align		4
.L_369:
        /*0048*/ 	.byte	0x04, 0x17
        /*004a*/ 	.short	(.L_371 - .L_370)
.L_370:
        /*004c*/ 	.word	0x00000000
        /*0050*/ 	.short	0x0000
        /*0052*/ 	.short	0x0000
        /*0054*/ 	.byte	0x00, 0xf0, 0x11, 0x00


	//----- nvinfo : EIATTR_SPARSE_MMA_MASK
	.align		4
.L_371:
        /*0058*/ 	.byte	0x03, 0x50
        /*005a*/ 	.short	0x0000


	//----- nvinfo : EIATTR_MAXREG_COUNT
	.align		4
        /*005c*/ 	.byte	0x03, 0x1b
        /*005e*/ 	.short	0x00ff


	//----- nvinfo : EIATTR_NUM_BARRIERS
	.align		4
        /*0060*/ 	.byte	0x02, 0x4c
        /*0062*/ 	.byte	0x01
	.zero		1


	//----- nvinfo : EIATTR_MERCURY_ISA_VERSION
	.align		4
        /*0064*/ 	.byte	0x03, 0x5f
        /*0066*/ 	.short	0x0101


	//----- nvinfo : EIATTR_VRC_CTA_INIT_COUNT
	.align		4
        /*0068*/ 	.byte	0x02, 0x4a
	.zero		1
	.zero		1


	//----- nvinfo : EIATTR_EXIT_INSTR_OFFSETS
	.align		4
        /*006c*/ 	.byte	0x04, 0x1c
        /*006e*/ 	.short	(.L_373 - .L_372)


	//   ....[0]....
.L_372:
        /*0070*/ 	.word	0x000000d0


	//   ....[1]....
        /*0074*/ 	.word	0x00002fa0


	//   ....[2]....
        /*0078*/ 	.word	0x00006dc0


	//----- nvinfo : EIATTR_MAX_THREADS
	.align		4
.L_373:
        /*007c*/ 	.byte	0x04, 0x05
        /*007e*/ 	.short	(.L_375 - .L_374)
.L_374:
        /*0080*/ 	.word	0x00000100
        /*0084*/ 	.word	0x00000001
        /*0088*/ 	.word	0x00000001


	//----- nvinfo : EIATTR_CRS_STACK_SIZE
	.align		4
.L_375:
        /*008c*/ 	.byte	0x04, 0x1e
        /*008e*/ 	.short	(.L_377 - .L_376)
.L_376:
        /*0090*/ 	.word	0x00000000


	//----- nvinfo : EIATTR_CBANK_PARAM_SIZE
	.align		4
.L_377:
        /*0094*/ 	.byte	0x03, 0x19
        /*0096*/ 	.short	0x00a0


	//----- nvinfo : EIATTR_PARAM_CBANK
	.align		4
        /*0098*/ 	.byte	0x04, 0x0a
        /*009a*/ 	.short	(.L_379 - .L_378)
	.align		4
.L_378:
        /*009c*/ 	.word	index@(.nv.constant0._ZN2at6native54_GLOBAL__N__aa9a477a_21_UpSampleBilinear2d_cu_607db5e327upsample_gen2d_aa_out_frameIN3c108BFloat16EfNS0_18upsample_antialias20BicubicFilterFunctorEEEvT0_S7_NS_27GenericPackedTensorAccessorIKT_Lm4ENS_16DefaultPtrTraitsElEENS8_IS9_Lm4ESB_lEERKT1_)
        /*00a0*/ 	.short	0x0380
        /*00a2*/ 	.short	0x00a0


	//----- nvinfo : EIATTR_SW_WAR
	.align		4
.L_379:
        /*00a4*/ 	.byte	0x04, 0x36
        /*00a6*/ 	.short	(.L_381 - .L_380)
.L_380:
        /*00a8*/ 	.word	0x00000008
.L_381:


//--------------------- .nv.info._ZN2at6native54_GLOBAL__N__aa9a477a_21_UpSampleBilinear2d_cu_607db5e327upsample_gen2d_aa_out_frameIN3c104HalfEfNS0_18upsample_antialias20BicubicFilterFunctorEEEvT0_S7_NS_27GenericPackedTensorAccessorIKT_Lm4ENS_16DefaultPtrTraitsElEENS8_IS9_Lm4ESB_lEERKT1_ --------------------------
	.section	.nv.info._ZN2at6native54_GLOBAL__N__aa9a477a_21_UpSampleBilinear2d_cu_607db5e327upsample_gen2d_aa_out_frameIN3c104HalfEfNS0_18upsample_antialias20BicubicFilterFunctorEEEvT0_S7_NS_27GenericPackedTensorAccessorIKT_Lm4ENS_16DefaultPtrTraitsElEENS8_IS9_Lm4ESB_lEERKT1_,"",@"SHT_CUDA_INFO"
	.sectionflags	@""
	.align	4


	//----- nvinfo : EIATTR_CUDA_API_VERSION
	.align		4
        /*0000*/ 	.byte	0x04, 0x37
        /*0002*/ 	.short	(.L_383 - .L_382)
.L_382:
        /*0004*/ 	.word	0x00000082


	//----- nvinfo : EIATTR_KPARAM_INFO
	.align		4
.L_383:
        /*0008*/ 	.byte	0x04, 0x17
        /*000a*/ 	.short	(.L_385 - .L_384)
.L_384:
        /*000c*/ 	.word	0x00000000
        /*0010*/ 	.short	0x0004
        /*0012*/ 	.short	0x0098
        /*0014*/ 	.byte	0x00, 0xf5, 0x21, 0x00


	//----- nvinfo : EIATTR_KPARAM_INFO
	.align		4
.L_385:
        /*0018*/ 	.byte	0x04, 0x17
        /*001a*/ 	.short	(.L_387 - .L_386)
.L_386:
        /*001c*/ 	.word	0x00000000
        /*0020*/ 	.short	0x0003
        /*0022*/ 	.short	0x0050
        /*0024*/ 	.byte	0x00, 0xf0, 0x21, 0x01


	//----- nvinfo : EIATTR_KPARAM_INFO
	.align		4
.L_387:
        /*0028*/ 	.byte	0x04, 0x17
        /*002a*/ 	.short	(.L_389 - .L_388)
.L_388:
        /*002c*/ 	.word	0x00000000
        /*0030*/ 	.short	0x0002
        /*0032*/ 	.short	0x0008
        /*0034*/ 	.byte	0x00, 0xf0, 0x21, 0x01


	//----- nvinfo : EIATTR_KPARAM_INFO
	.align		4
.L_389:
        /*0038*/ 	.byte	0x04, 0x17
        /*003a*/ 	.short	(.L_391 - .L_390)
.L_390:
        /*003c*/ 	.word	0x00000000
        /*0040*/ 	.short	0x0001
        /*0042*/ 	.short	0x0004
        /*0044*/ 	.byte	0x00, 0xf0, 0x11, 0x00


	//----- nvinfo : EIATTR_KPARAM_INFO
	.align		4
.L_391:
        /*0048*/ 	.byte	0x04, 0x17
        /*004a*/ 	.short	(.L_393 - .L_392)
.L_392:
        /*004c*/ 	.word	0x00000000
        /*0050*/ 	.short	0x0000
        /*0052*/ 	.short	0x0000
        /*0054*/ 	.byte	0x00, 0xf0, 0x11, 0x00


	//----- nvinfo : EIATTR_SPARSE_MMA_MASK
	.align		4
.L_393:
        /*0058*/ 	.byte	0x03, 0x50
        /*005a*/ 	.short	0x0000


	//----- nvinfo : EIATTR_MAXREG_COUNT
	.align		4
        /*005c*/ 	.byte	0x03, 0x1b
        /*005e*/ 	.short	0x00ff


	//----- nvinfo : EIATTR_NUM_BARRIERS
	.align		4
        /*0060*/ 	.byte	0x02, 0x4c
        /*0062*/ 	.byte	0x01
	.zero		1


	//----- nvinfo : EIATTR_MERCURY_ISA_VERSION
	.align		4
        /*0064*/ 	.byte	0x03, 0x5f
        /*0066*/ 	.short	0x0101


	//----- nvinfo : EIATTR_VRC_CTA_INIT_COUNT
	.align		4
        /*0068*/ 	.byte	0x02, 0x4a
	.zero		1
	.zero		1


	//----- nvinfo : EIATTR_EXIT_INSTR_OFFSETS
	.align		4
        /*006c*/ 	.byte	0x04, 0x1c
        /*006e*/ 	.short	(.L_395 - .L_394)


	//   ....[0]....
.L_394:
        /*0070*/ 	.word	0x000000d0


	//   ....[1]....
        /*0074*/ 	.word	0x00002fa0


	//   ....[2]....
        /*0078*/ 	.word	0x000069c0


	//----- nvinfo : EIATTR_MAX_THREADS
	.align		4
.L_395:
        /*007c*/ 	.byte	0x04, 0x05
        /*007e*/ 	.short	(.L_397 - .L_396)
.L_396:
        /*0080*/ 	.word	0x00000100
        /*0084*/ 	.word	0x00000001
        /*0088*/ 	.word	0x00000001


	//----- nvinfo : EIATTR_CRS_STACK_SIZE
	.align		4
.L_397:
        /*008c*/ 	.byte	0x04, 0x1e
        /*008e*/ 	.short	(.L_399 - .L_398)
.L_398:
        /*0090*/ 	.word	0x00000000


	//----- nvinfo : EIATTR_CBANK_PARAM_SIZE
	.align		4
.L_399:
        /*0094*/ 	.byte	0x03, 0x19
        /*0096*/ 	.short	0x00a0


	//----- nvinfo : EIATTR_PARAM_CBANK
	.align		4
        /*0098*/ 	.byte	0x04, 0x0a
        /*009a*/ 	.short	(.L_401 - .L_400)
	.align		4
.L_400:
        /*009c*/ 	.word	index@(.nv.constant0._ZN2at6native54_GLOBAL__N__aa9a477a_21_UpSampleBilinear2d_cu_607db5e327upsample_gen2d_aa_out_frameIN3c104HalfEfNS0_18upsample_antialias20BicubicFilterFunctorEEEvT0_S7_NS_27GenericPackedTensorAccessorIKT_Lm4ENS_16DefaultPtrTraitsElEENS8_IS9_Lm4ESB_lEERKT1_)
        /*00a0*/ 	.short	0x0380
        /*00a2*/ 	.short	0x00a0


	//----- nvinfo : EIATTR_SW_WAR
	.align		4
.L_401:
        /*00a4*/ 	.byte	0x04, 0x36
        /*00a6*/ 	.short	(.L_403 - .L_402)
.L_402:
        /*00a8*/ 	.word	0x00000008
.L_403:


//--------------------- .nv.info._ZN2at6native54_GLOBAL__N__aa9a477a_21_UpSampleBilinear2d_cu_607db5e327upsample_gen2d_aa_out_frameIffNS0_18upsample_antialias20BicubicFilterFunctorEEEvT0_S5_NS_27GenericPackedTensorAccessorIKT_Lm4ENS_16DefaultPtrTraitsElEENS6_IS7_Lm4ES9_lEERKT1_ --------------------------
	.section	.nv.info._ZN2at6native54_GLOBAL__N__aa9a477a_21_UpSampleBilinear2d_cu_607db5e327upsample_gen2d_aa_out_frameIffNS0_18upsample_antialias20BicubicFilterFunctorEEEvT0_S5_NS_27GenericPackedTensorAccessorIKT_Lm4ENS_16DefaultPtrTraitsElEENS6_IS7_Lm4ES9_lEERKT1_,"",@"SHT_CUDA_INFO"
	.sectionflags	@""
	.align	4


	//----- nvinfo : EIATTR_CUDA_API_VERSION
	.align		4
        /*0000*/ 	.byte	0x04, 0x37
        /*0002*/ 	.short	(.L_405 - .L_404)
.L_404:
        /*0004*/ 	.word	0x00000082


	//----- nvinfo : EIATTR_KPARAM_INFO
	.align		4
.L_405:
        /*0008*/ 	.byte	0x04, 0x17
        /*000a*/ 	.short	(.L_407 - .L_406)
.L_406:
        /*000c*/ 	.word	0x00000000
        /*0010*/ 	.short	0x0004
        /*0012*/ 	.short	0x0098
        /*0014*/ 	.byte	0x00, 0xf5, 0x21, 0x00


	//----- nvinfo : EIATTR_KPARAM_INFO
	.align		4
.L_407:
        /*0018*/ 	.byte	0x04, 0x17
        /*001a*/ 	.short	(.L_409 - .L_408)
.L_408:
        /*001c*/ 	.word	0x00000000
        /*0020*/ 	.short	0x0003
        /*0022*/ 	.short	0x0050
        /*0024*/ 	.byte	0x00, 0xf0, 0x21, 0x01


	//----- nvinfo : EIATTR_KPARAM_INFO
	.align		4
.L_409:
        /*0028*/ 	.byte	0x04, 0x17
        /*002a*/ 	.short	(.L_411 - .L_410)
.L_410:
        /*002c*/ 	.word	0x00000000
        /*0030*/ 	.short	0x0002
        /*0032*/ 	.short	0x0008
        /*0034*/ 	.byte	0x00, 0xf0, 0x21, 0x01


	//----- nvinfo : EIATTR_KPARAM_INFO
	.align		4
.L_411:
        /*0038*/ 	.byte	0x04, 0x17
        /*003a*/ 	.short	(.L_413 - .L_412)
.L_412:
        /*003c*/ 	.word	0x00000000
        /*0040*/ 	.short	0x0001
        /*0042*/ 	.short	0x0004
        /*0044*/ 	.byte	0x00, 0xf0, 0x11, 0x00


	//----- nvinfo : EIATTR_KPARAM_INFO
	.align		4
.L_413:
        /*0048*/ 	.byte	0x04, 0x17
        /*004a*/ 	.short	(.L_415 - .L_414)
.L_414:
        /*004c*/ 	.word	0x00000000
        /*0050*/ 	.short	0x0000
        /*0052*/ 	.short	0x0000
        /*0054*/ 	.byte	0x00, 0xf0, 0x11, 0x00


	//----- nvinfo : EIATTR_SPARSE_MMA_MASK
	.align		4
.L_415:
        /*0058*/ 	.byte	0x03, 0x50
        /*005a*/ 	.short	0x0000


	//----- nvinfo : EIATTR_MAXREG_COUNT
	.align		4
        /*005c*/ 	.byte	0x03, 0x1b
        /*005e*/ 	.short	0x00ff


	//----- nvinfo : EIATTR_NUM_BARRIERS
	.align		4
        /*0060*/ 	.byte	0x02, 0x4c
        /*0062*/ 	.byte	0x01
	.zero		1


	//----- nvinfo : EIATTR_MERCURY_ISA_VERSION
	.align		4
        /*0064*/ 	.byte	0x03, 0x5f
        /*0066*/ 	.short	0x0101


	//----- nvinfo : EIATTR_VRC_CTA_INIT_COUNT
	.align		4
        /*0068*/ 	.byte	0x02, 0x4a
	.zero		1
	.zero		1


	//----- nvinfo : EIATTR_EXIT_INSTR_OFFSETS
	.align		4
        /*006c*/ 	.byte	0x04, 0x1c
        /*006e*/ 	.short	(.L_417 - .L_416)


	//   ....[0]....
.L_416:
        /*0070*/ 	.word	0x000000d0


	//   ....[1]....
        /*0074*/ 	.word	0x00002ce0


	//   ....[2]....
        /*0078*/ 	.word	0x00004650


	//----- nvinfo : EIATTR_MAX_THREADS
	.align		4
.L_417:
        /*007c*/ 	.byte	0x04, 0x05
        /*007e*/ 	.short	(.L_419 - .L_418)
.L_418:
        /*0080*/ 	.word	0x00000100
        /*0084*/ 	.word	0x00000001
        /*0088*/ 	.word	0x00000001


	//----- nvinfo : EIATTR_CRS_STACK_SIZE
	.align		4
.L_419:
        /*008c*/ 	.byte	0x04, 0x1e
        /*008e*/ 	.short	(.L_421 - .L_420)
.L_420:
        /*0090*/ 	.word	0x00000000


	//----- nvinfo : EIATTR_CBANK_PARAM_SIZE
	.align		4
.L_421:
        /*0094*/ 	.byte	0x03, 0x19
        /*0096*/ 	.short	0x00a0


	//----- nvinfo : EIATTR_PARAM_CBANK
	.align		4
        /*0098*/ 	.byte	0x04, 0x0a
        /*009a*/ 	.short	(.L_423 - .L_422)
	.align		4
.L_422:
        /*009c*/ 	.word	index@(.nv.constant0._ZN2at6native54_GLOBAL__N__aa9a477a_21_UpSampleBilinear2d_cu_607db5e327upsample_gen2d_aa_out_frameIffNS0_18upsample_antialias20BicubicFilterFunctorEEEvT0_S5_NS_27GenericPackedTensorAccessorIKT_Lm4ENS_16DefaultPtrTraitsElEENS6_IS7_Lm4ES9_lEERKT1_)
        /*00a0*/ 	.short	0x0380
        /*00a2*/ 	.short	0x00a0


	//----- nvinfo : EIATTR_SW_WAR
	.align		4
.L_423:
        /*00a4*/ 	.byte	0x04, 0x36
        /*00a6*/ 	.short	(.L_425 - .L_424)
.L_424:
        /*00a8*/ 	.word	0x00000008
.L_425:


//--------------------- .nv.info._ZN2at6native54_GLOBAL__N__aa9a477a_21_UpSampleBilinear2d_cu_607db5e327upsample_gen2d_aa_out_frameIddNS0_18upsample_antialias20BicubicFilterFunctorEEEvT0_S5_NS_27GenericPackedTensorAccessorIKT_Lm4ENS_16DefaultPtrTraitsElEENS6_IS7_Lm4ES9_lEERKT1_ --------------------------
	.section	.nv.info._ZN2at6native54_GLOBAL__N__aa9a477a_21_UpSampleBilinear2d_cu_607db5e327upsample_gen2d_aa_out_frameIddNS0_18upsample_antialias20BicubicFilterFunctorEEEvT0_S5_NS_27GenericPackedTensorAccessorIKT_Lm4ENS_16DefaultPtrTraitsElEENS6_IS7_Lm4ES9_lEERKT1_,"",@"SHT_CUDA_INFO"
	.sectionflags	@""
	.align	4


	//----- nvinfo : EIATTR_CUDA_API_VERSION
	.align		4
        /*0000*/ 	.byte	0x04, 0x37
        /*0002*/ 	.short	(.L_427 - .L_426)
.L_426:
        /*0004*/ 	.word	0x00000082


	//----- nvinfo : EIATTR_KPARAM_INFO
	.align		4
.L_427:
        /*0008*/ 	.byte	0x04, 0x17
        /*000a*/ 	.short	(.L_429 - .L_428)
.L_428:
        /*000c*/ 	.word	0x00000000
        /*0010*/ 	.short	0x0004
        /*0012*/ 	.short	0x00a0
        /*0014*/ 	.byte	0x00, 0xf5, 0x21, 0x00


	//----- nvinfo : EIATTR_KPARAM_INFO
	.align		4
.L_429:
        /*0018*/ 	.byte	0x04, 0x17
        /*001a*/ 	.short	(.L_431 - .L_430)
.L_430:
        /*001c*/ 	.word	0x00000000
        /*0020*/ 	.short	0x0003
        /*0022*/ 	.short	0x0058
        /*0024*/ 	.byte	0x00, 0xf0, 0x21, 0x01


	//----- nvinfo : EIATTR_KPARAM_INFO
	.align		4
.L_431:
        /*0028*/ 	.byte	0x04, 0x17
        /*002a*/ 	.short	(.L_433 - .L_432)
.L_432:
        /*002c*/ 	.word	0x00000000
        /*0030*/ 	.short	0x0002
        /*0032*/ 	.short	0x0010
        /*0034*/ 	.byte	0x00, 0xf0, 0x21, 0x01


	//----- nvinfo : EIATTR_KPARAM_INFO
	.align		4
.L_433:
        /*0038*/ 	.byte	0x04, 0x17
        /*003a*/ 	.short	(.L_435 - .L_434)
.L_434:
        /*003c*/ 	.word	0x00000000
        /*0040*/ 	.short	0x0001
        /*0042*/ 	.short	0x0008
        /*0044*/ 	.byte	0x00, 0xf0, 0x21, 0x00


	//----- nvinfo : EIATTR_KPARAM_INFO
	.align		4
.L_435:
        /*0048*/ 	.byte	0x04, 0x17
        /*004a*/ 	.short	(.L_437 - .L_436)
.L_436:
        /*004c*/ 	.word	0x00000000
        /*0050*/ 	.short	0x0000
        /*0052*/ 	.short	0x0000
        /*0054*/ 	.byte	0x00, 0xf0, 0x21, 0x00


	//----- nvinfo : EIATTR_SPARSE_MMA_MASK
	.align		4
.L_437:
        /*0058*/ 	.byte	0x03, 0x50
        /*005a*/ 	.short	0x0000


	//----- nvinfo : EIATTR_MAXREG_COUNT
	.align		4
        /*005c*/ 	.byte	0x03, 0x1b
        /*005e*/ 	.short	0x00ff


	//----- nvinfo : EIATTR_NUM_BARRIERS
	.align		4
        /*0060*/ 	.byte	0x02, 0x4c
        /*0062*/ 	.byte	0x01
	.zero		1


	//----- nvinfo : EIATTR_MERCURY_ISA_VERSION
	.align		4
        /*0064*/ 	.byte	0x03, 0x5f
        /*0066*/ 	.short	0x0101


	//----- nvinfo : EIATTR_VRC_CTA_INIT_COUNT
	.align		4
        /*0068*/ 	.byte	0x02, 0x4a
	.zero		1
	.zero		1


	//----- nvinfo : EIATTR_EXIT_INSTR_OFFSETS
	.align		4
        /*006c*/ 	.byte	0x04, 0x1c
        /*006e*/ 	.short	(.L_439 - .L_438)


	//   ....[0]....
.L_438:
        /*0070*/ 	.word	0x000000d0


	//   ....[1]....
        /*0074*/ 	.word	0x00006f60


	//   ....[2]....
        /*0078*/ 	.word	0x000092c0


	//----- nvinfo : EIATTR_MAX_THREADS
	.align		4
.L_439:
        /*007c*/ 	.byte	0x04, 0x05
        /*007e*/ 	.short	(.L_441 - .L_440)
.L_440:
        /*0080*/ 	.word	0x00000100
        /*0084*/ 	.word	0x00000001
        /*0088*/ 	.word	0x00000001


	//----- nvinfo : EIATTR_CRS_STACK_SIZE
	.align		4
.L_441:
        /*008c*/ 	.byte	0x04, 0x1e
        /*008e*/ 	.short	(.L_443 - .L_442)
.L_442:
        /*0090*/ 	.word	0x00000000


	//----- nvinfo : EIATTR_CBANK_PARAM_SIZE
	.align		4
.L_443:
        /*0094*/ 	.byte	0x03, 0x19
        /*0096*/ 	.short	0x00a8


	//----- nvinfo : EIATTR_PARAM_CBANK
	.align		4
        /*0098*/ 	.byte	0x04, 0x0a
        /*009a*/ 	.short	(.L_445 - .L_444)
	.align		4
.L_444:
        /*009c*/ 	.word	index@(.nv.constant0._ZN2at6native54_GLOBAL__N__aa9a477a_21_UpSampleBilinear2d_cu_607db5e327upsample_gen2d_aa_out_frameIddNS0_18upsample_antialias20BicubicFilterFunctorEEEvT0_S5_NS_27GenericPackedTensorAccessorIKT_Lm4ENS_16DefaultPtrTraitsElEENS6_IS7_Lm4ES9_lEERKT1_)
        /*00a0*/ 	.short	0x0380
        /*00a2*/ 	.short	0x00a8


	//----- nvinfo : EIATTR_SW_WAR
	.align		4
.L_445:
        /*00a4*/ 	.byte	0x04, 0x36
        /*00a6*/ 	.short	(.L_447 - .L_446)
.L_446:
        /*00a8*/ 	.word	0x00000008
.L_447:


//--------------------- .nv.info._ZN2at6native54_GLOBAL__N__aa9a477a_21_UpSampleBilinear2d_cu_607db5e336upsample_gen2d_aa_backward_out_frameIN3c108BFloat16EfNS0_18upsample_antialias21BilinearFilterFunctorEEEvT0_S7_NS_27GenericPackedTensorAccessorIT_Lm4ENS_16DefaultPtrTraitsElEENS8_IKS9_Lm4ESA_lEERKT1_ --------------------------
	.section	.nv.info._ZN2at6native54_GLOBAL__N__aa9a477a_21_UpSampleBilinear2d_cu_607db5e336upsample_gen2d_aa_backward_out_frameIN3c108BFloat16EfNS0_18upsample_antialias21BilinearFilterFunctorEEEvT0_S7_NS_27GenericPackedTensorAccessorIT_Lm4ENS_16DefaultPtrTraitsElEENS8_IKS9_Lm4ESA_lEERKT1_,"",@"SHT_CUDA_INFO"
	.sectionflags	@""
	.align	4


	//----- nvinfo : EIATTR_CUDA_API_VERSION
	.align		4
        /*0000*/ 	.byte	0x04, 0x37
        /*0002*/ 	.short	(.L_449 - .L_448)
.L_448:
        /*0004*/ 	.word	0x00000082


	//----- nvinfo : EIATTR_KPARAM_INFO
	.align		4
.L_449:
        /*0008*/ 	.byte	0x04, 0x17
        /*000a*/ 	.short	(.L_451 - .L_450)
.L_450:
        /*000c*/ 	.word	0x00000000
        /*0010*/ 	.short	0x0004
        /*0012*/ 	.short	0x0098
        /*0014*/ 	.byte	0x00, 0xf5, 0x21, 0x00


	//----- nvinfo : EIATTR_KPARAM_INFO
	.align		4
.L_451:
        /*0018*/ 	.byte	0x04, 0x17
        /*001a*/ 	.short	(.L_453 - .L_452)
.L_452:
        /*001c*/ 	.word	0x00000000
        /*0020*/ 	.short	0x0003
        /*0022*/ 	.short	0x0050
        /*0024*/ 	.byte	0x00, 0xf0, 0x21, 0x01


	//----- nvinfo : EIATTR_KPARAM_INFO
	.align		4
.L_453:
        /*0028*/ 	.byte	0x04, 0x17
        /*002a*/ 	.short	(.L_455 - .L_454)
.L_454:
        /*002c*/ 	.word	0x00000000
        /*0030*/ 	.short	0x0002
        /*0032*/ 	.short	0x0008
        /*0034*/ 	.byte	0x00, 0xf0, 0x21, 0x01


	//----- nvinfo : EIATTR_KPARAM_INFO
	.align		4
.L_455:
        /*0038*/ 	.byte	0x04, 0x17
        /*003a*/ 	.short	(.L_457 - .L_456)
.L_456:
        /*003c*/ 	.word	0x00000000
        /*0040*/ 	.short	0x0001
        /*0042*/ 	.short	0x0004
        /*0044*/ 	.byte	0x00, 0xf0, 0x11, 0x00


	//----- nvinfo : EIATTR_KPARAM_INFO
	.align		4
.L_457:
        /*0048*/ 	.byte	0x04, 0x17
        /*004a*/ 	.short	(.L_459 - .L_458)
.L_458:
        /*004c*/ 	.word	0x00000000
        /*0050*/ 	.short	0x0000
        /*0052*/ 	.short	0x0000
        /*0054*/ 	.byte	0x00, 0xf0, 0x11, 0x00


	//----- nvinfo : EIATTR_SPARSE_MMA_MASK
	.align		4
.L_459:
        /*0058*/ 	.byte	0x03, 0x50
        /*005a*/ 	.short	0x0000


	//----- nvinfo : EIATTR_MAXREG_COUNT
	.align		4
        /*005c*/ 	.byte	0x03, 0x1b
        /*005e*/ 	.short	0x00ff


	//----- nvinfo : EIATTR_NUM_BARRIERS
	.align		4
        /*0060*/ 	.byte	0x02, 0x4c
        /*0062*/ 	.byte	0x01
	.zero		1


	//----- nvinfo : EIATTR_MERCURY_ISA_VERSION
	.align		4
        /*0064*/ 	.byte	0x03, 0x5f
        /*0066*/ 	.short	0x0101


	//----- nvinfo : EIATTR_VRC_CTA_INIT_COUNT
	.align		4
        /*0068*/ 	.byte	0x02, 0x4a
	.zero		1
	.zero		1


	//----- nvinfo : EIATTR_ATOM16_EMUL_INSTR_REG_MAP
	.align		4
        /*006c*/ 	.byte	0x04, 0x2e
        /*006e*/ 	.short	(.L_461 - .L_460)


	//   ....[0]....
.L_460:
        /*0070*/ 	.word	0x00003b30
        /*0074*/ 	.short	0x0023
        /*0076*/ 	.short	0x0000


	//   ....[1]....
        /*0078*/ 	.word	0x00003c10
        /*007c*/ 	.short	0x0023
        /*007e*/ 	.short	0x0000


	//   ....[2]....
        /*0080*/ 	.word	0x00003d40
        /*0084*/ 	.short	0x0023
        /*0086*/ 	.short	0x0000


	//   ....[3]....
        /*0088*/ 	.word	0x00003df0
        /*008c*/ 	.short	0x0023
        /*008e*/ 	.short	0x0000


	//   ....[4]....
        /*0090*/ 	.word	0x00003f20
        /*0094*/ 	.short	0x0023
        /*0096*/ 	.short	0x0000


	//   ....[5]....
        /*0098*/ 	.word	0x00003fd0
        /*009c*/ 	.short	0x0023
        /*009e*/ 	.short	0x0000


	//   ....[6]....
        /*00a0*/ 	.word	0x00004100
        /*00a4*/ 	.short	0x0023
        /*00a6*/ 	.short	0x0000


	//   ....[7]....
        /*00a8*/ 	.word	0x000041b0
        /*00ac*/ 	.short	0x0023
        /*00ae*/ 	.short	0x0000


	//   ....[8]....
        /*00b0*/ 	.word	0x000042e0
        /*00b4*/ 	.short	0x0023
        /*00b6*/ 	.short	0x0000


	//   ....[9]....
        /*00b8*/ 	.word	0x00004390
        /*00bc*/ 	.short	0x0023
        /*00be*/ 	.short	0x0000


	//   ....[10]....
        /*00c0*/ 	.word	0x000044c0
        /*00c4*/ 	.short	0x0023
        /*00c6*/ 	.short	0x0000


	//   ....[11]....
        /*00c8*/ 	.word	0x00004570
        /*00cc*/ 	.short	0x0023
        /*00ce*/ 	.short	0x0000


	//   ....[12]....
        /*00d0*/ 	.word	0x000046a0
        /*00d4*/ 	.short	0x0023
        /*00d6*/ 	.short	0x0000


	//   ....[13]....
        /*00d8*/ 	.word	0x00004750
        /*00dc*/ 	.short	0x0023
        /*00de*/ 	.short	0x0000


	//   ....[14]....
        /*00e0*/ 	.word	0x00004840
        /*00e4*/ 	.short	0x0017
        /*00e6*/ 	.short	0x0000


	//   ....[15]....
        /*00e8*/ 	.word	0x00004930
        /*00ec*/ 	.short	0x0017
        /*00ee*/ 	.short	0x0000


	//   ....[16]....
        /*00f0*/ 	.word	0x00004b40
        /*00f4*/ 	.short	0x0021
        /*00f6*/ 	.short	0x0000


	//   ....[17]....
        /*00f8*/ 	.word	0x00004c00
        /*00fc*/ 	.short	0x0021
        /*00fe*/ 	.short	0x0000


	//   ....[18]....
        /*0100*/ 	.word	0x00004d30
        /*0104*/ 	.short	0x0021
        /*0106*/ 	.short	0x0000


	//   ....[19]....
        /*0108*/ 	.word	0x00004de0
        /*010c*/ 	.short	0x0021
        /*010e*/ 	.short	0x0000


	//   ....[20]....
        /*0110*/ 	.word	0x00004f10
        /*0114*/ 	.short	0x0021
        /*0116*/ 	.short	0x0000


	//   ....[21]....
        /*0118*/ 	.word	0x00004fc0
        /*011c*/ 	.short	0x0021
        /*011e*/ 	.short	0x0000


	//   ....[22]....
        /*0120*/ 	.word	0x000050b0
        /*0124*/ 	.short	0x0017
        /*0126*/ 	.short	0x0000


	//   ....[23]....
        /*0128*/ 	.word	0x000051a0
        /*012c*/ 	.short	0x0017
        /*012e*/ 	.short	0x0000


	//   ....[24]....
        /*0130*/ 	.word	0x00005380
        /*0134*/ 	.short	0x0021
        /*0136*/ 	.short	0x0000


	//   ....[25]....
        /*0138*/ 	.word	0x00005440
        /*013c*/ 	.short	0x0021
        /*013e*/ 	.short	0x0000


	//   ....[26]....
        /*0140*/ 	.word	0x00005530
        /*0144*/ 	.short	0x0017
        /*0146*/ 	.short	0x0000


	//   ....[27]....
        /*0148*/ 	.word	0x00005620
        /*014c*/ 	.short	0x0017
        /*014e*/ 	.short	0x0000


	//   ....[28]....
        /*0150*/ 	.word	0x00005780
        /*0154*/ 	.short	0x0015
        /*0156*/ 	.short	0x0000


	//   ....[29]....
        /*0158*/ 	.word	0x00005870
        /*015c*/ 	.short	0x0015
        /*015e*/ 	.short	0x0000


	//----- nvinfo : EIATTR_EXIT_INSTR_OFFSETS
	.align		4
.L_461:
        /*0160*/ 	.byte	0x04, 0x1c
        /*0162*/ 	.short	(.L_463 - .L_462)


	//   ....[0]....
.L_462:
        /*0164*/ 	.word	0x000000d0


	//   ....[1]....
        /*0168*/ 	.word	0x00000190


	//   ....[2]....
        /*016c*/ 	.word	0x000006d0


	//   ....[3]....
        /*0170*/ 	.word	0x00003460


	//   ....[4]....
        /*0174*/ 	.word	0x00005930


	//----- nvinfo : EIATTR_MAX_THREADS
	.align		4
.L_463:
        /*0178*/ 	.byte	0x04, 0x05
        /*017a*/ 	.short	(.L_465 - .L_464)
.L_464:
        /*017c*/ 	.word	0x00000100
        /*0180*/ 	.word	0x00000001
        /*0184*/ 	.word	0x00000001


	//----- nvinfo : EIATTR_CRS_STACK_SIZE
	.align		4
.L_465:
        /*0188*/ 	.byte	0x04, 0x1e
        /*018a*/ 	.short	(.L_467 - .L_466)
.L_466:
        /*018c*/ 	.word	0x00000000


	//----- nvinfo : EIATTR_CBANK_PARAM_SIZE
	.align		4
.L_467:
        /*0190*/ 	.byte	0x03, 0x19
        /*0192*/ 	.short	0x00a0


	//----- nvinfo : EIATTR_PARAM_CBANK
	.align		4
        /*0194*/ 	.byte	0x04, 0x0a
        /*0196*/ 	.short	(.L_469 - .L_468)
	.align		4
.L_468:
        /*0198*/ 	.word	index@(.nv.constant0._ZN2at6native54_GLOBAL__N__aa9a477a_21_UpSampleBilinear2d_cu_607db5e336upsample_gen2d_aa_backward_out_frameIN3c108BFloat16EfNS0_18upsample_antialias21BilinearFilterFunctorEEEvT0_S7_NS_27GenericPackedTensorAccessorIT_Lm4ENS_16DefaultPtrTraitsElEENS8_IKS9_Lm4ESA_lEERKT1_)
        /*019c*/ 	.short	0x0380
        /*019e*/ 	.short	0x00a0


	//----- nvinfo : EIATTR_SW_WAR
	.align		4
.L_469:
        /*01a0*/ 	.byte	0x04, 0x36
        /*01a2*/ 	.short	(.L_471 - .L_470)
.L_470:
        /*01a4*/ 	.word	0x00000008
.L_471:


//--------------------- .nv.info._ZN2at6native54_GLOBAL__N__aa9a477a_21_UpSampleBilinear2d_cu_607db5e336upsample_gen2d_aa_backward_out_frameIN3c104HalfEfNS0_18upsample_antialias21BilinearFilterFunctorEEEvT0_S7_NS_27GenericPackedTensorAccessorIT_Lm4ENS_16DefaultPtrTraitsElEENS8_IKS9_Lm4ESA_lEERKT1_ --------------------------
	.section	.nv.info._ZN2at6native54_GLOBAL__N__aa9a477a_21_UpSampleBilinear2d_cu_607db5e336upsample_gen2d_aa_backward_out_frameIN3c104HalfEfNS0_18upsample_antialias21BilinearFilterFunctorEEEvT0_S7_NS_27GenericPackedTensorAccessorIT_Lm4ENS_16DefaultPtrTraitsElEENS8_IKS9_Lm4ESA_lEERKT1_,"",@"SHT_CUDA_INFO"
	.sectionflags	@""
	.align	4


	//----- nvinfo : EIATTR_CUDA_API_VERSION
	.align		4
        /*0000*/ 	.byte	0x04, 0x37
        /*0002*/ 	.short	(.L_473 - .L_472)
.L_472:
        /*0004*/ 	.word	0x00000082


	//----- nvinfo : EIATTR_KPARAM_INFO
	.align		4
.L_473:
        /*0008*/ 	.byte	0x04, 0x17
        /*000a*/ 	.short	(.L_475 - .L_474)
.L_474:
        /*000c*/ 	.word	0x00000000
        /*0010*/ 	.short	0x0004
        /*0012*/ 	.short	0x0098
        /*0014*/ 	.byte	0x00, 0xf5, 0x21, 0x00


	//----- nvinfo : EIATTR_KPARAM_INFO
	.align		4
.L_475:
        /*0018*/ 	.byte	0x04, 0x17
        /*001a*/ 	.short	(.L_477 - .L_476)
.L_476:
        /*001c*/ 	.word	0x00000000
        /*0020*/ 	.short	0x0003
        /*0022*/ 	.short	0x0050
        /*0024*/ 	.byte	0x00, 0xf0, 0x21, 0x01


	//----- nvinfo : EIATTR_KPARAM_INFO
	.align		4
.L_477:
        /*0028*/ 	.byte	0x04, 0x17
        /*002a*/ 	.short	(.L_479 - .L_478)
.L_478:
        /*002c*/ 	.word	0x00000000
        /*0030*/ 	.short	0x0002
        /*0032*/ 	.short	0x0008
        /*0034*/ 	.byte	0x00, 0xf0, 0x21, 0x01


	//----- nvinfo : EIATTR_KPARAM_INFO
	.align		4
.L_479:
        /*0038*/ 	.byte	0x04, 0x17
        /*003a*/ 	.short	(.L_481 - .L_480)
.L_480:
        /*003c*/ 	.word	0x00000000
        /*0040*/ 	.short	0x0001
        /*0042*/ 	.short	0x0004
        /*0044*/ 	.byte	0x00, 0xf0, 0x11, 0x00


	//----- nvinfo : EIATTR_KPARAM_INFO
	.align		4
.L_481:
        /*0048*/ 	.byte	0x04, 0x17
        /*004a*/ 	.short	(.L_483 - .L_482)
.L_482:
        /*004c*/ 	.word	0x00000000
        /*0050*/ 	.short	0x0000
        /*0052*/ 	.short	0x0000
        /*0054*/ 	.byte	0x00, 0xf0, 0x11, 0x00


	//----- nvinfo : EIATTR_SPARSE_MMA_MASK
	.align		4
.L_483:
        /*0058*/ 	.byte	0x03, 0x50
        /*005a*/ 	.short	0x0000


	//----- nvinfo : EIATTR_MAXREG_COUNT
	.align		4
        /*005c*/ 	.byte	0x03, 0x1b
        /*005e*/ 	.short	0x00ff


	//----- nvinfo : EIATTR_NUM_BARRIERS
	.align		4
        /*0060*/ 	.byte	0x02, 0x4c
        /*0062*/ 	.byte	0x01
	.zero		1


	//----- nvinfo : EIATTR_MERCURY_ISA_VERSION
	.align		4
        /*0064*/ 	.byte	0x03, 0x5f
        /*0066*/ 	.short	0x0101


	//----- nvinfo : EIATTR_VRC_CTA_INIT_COUNT
	.align		4
        /*0068*/ 	.byte	0x02, 0x4a
	.zero		1
	.zero		1


	//----- nvinfo : EIATTR_ATOM16_EMUL_INSTR_REG_MAP
	.align		4
        /*006c*/ 	.byte	0x04, 0x2e
        /*006e*/ 	.short	(.L_485 - .L_484)


	//   ....[0]....
.L_484:
        /*0070*/ 	.word	0x00003b30
        /*0074*/ 	.short	0x0023
        /*0076*/ 	.short	0x0000


	//   ....[1]....
        /*0078*/ 	.word	0x00003c10
        /*007c*/ 	.short	0x0023
        /*007e*/ 	.short	0x0000


	//   ....[2]....
        /*0080*/ 	.word	0x00003d60
        /*0084*/ 	.short	0x0023
        /*0086*/ 	.short	0x0000


	//   ....[3]....
        /*0088*/ 	.word	0x00003df0
        /*008c*/ 	.short	0x0023
        /*008e*/ 	.short	0x0000


	//   ....[4]....
        /*0090*/ 	.word	0x00003f40
        /*0094*/ 	.short	0x0023
        /*0096*/ 	.short	0x0000


	//   ....[5]....
        /*0098*/ 	.word	0x00003fd0
        /*009c*/ 	.short	0x0023
        /*009e*/ 	.short	0x0000


	//   ....[6]....
        /*00a0*/ 	.word	0x00004120
        /*00a4*/ 	.short	0x0023
        /*00a6*/ 	.short	0x0000


	//   ....[7]....
        /*00a8*/ 	.word	0x000041b0
        /*00ac*/ 	.short	0x0023
        /*00ae*/ 	.short	0x0000


	//   ....[8]....
        /*00b0*/ 	.word	0x00004300
        /*00b4*/ 	.short	0x0023
        /*00b6*/ 	.short	0x0000


	//   ....[9]....
        /*00b8*/ 	.word	0x00004390
        /*00bc*/ 	.short	0x0023
        /*00be*/ 	.short	0x0000


	//   ....[10]....
        /*00c0*/ 	.word	0x000044e0
        /*00c4*/ 	.short	0x0023
        /*00c6*/ 	.short	0x0000


	//   ....[11]....
        /*00c8*/ 	.word	0x00004570
        /*00cc*/ 	.short	0x0023
        /*00ce*/ 	.short	0x0000


	//   ....[12]....
        /*00d0*/ 	.word	0x000046c0
        /*00d4*/ 	.short	0x0023
        /*00d6*/ 	.short	0x0000


	//   ....[13]....
        /*00d8*/ 	.word	0x00004750
        /*00dc*/ 	.short	0x0023
        /*00de*/ 	.short	0x0000


	//   ....[14]....
        /*00e0*/ 	.word	0x00004840
        /*00e4*/ 	.short	0x0017
        /*00e6*/ 	.short	0x0000


	//   ....[15]....
        /*00e8*/ 	.word	0x00004930
        /*00ec*/ 	.short	0x0017
        /*00ee*/ 	.short	0x0000


	//   ....[16]....
        /*00f0*/ 	.word	0x00004b40
        /*00f4*/ 	.short	0x0021
        /*00f6*/ 	.short	0x0000


	//   ....[17]....
        /*00f8*/ 	.word	0x00004c00
        /*00fc*/ 	.short	0x0021
        /*00fe*/ 	.short	0x0000


	//   ....[18]....
        /*0100*/ 	.word	0x00004d50
        /*0104*/ 	.short	0x0021
        /*0106*/ 	.short	0x0000


	//   ....[19]....
        /*0108*/ 	.word	0x00004de0
        /*010c*/ 	.short	0x0021
        /*010e*/ 	.short	0x0000


	//   ....[20]....
        /*0110*/ 	.word	0x00004f30
        /*0114*/ 	.short	0x0021
        /*0116*/ 	.short	0x0000


	//   ....[21]....
        /*0118*/ 	.word	0x00004fc0
        /*011c*/ 	.short	0x0021
        /*011e*/ 	.short	0x0000


	//   ....[22]....
        /*0120*/ 	.word	0x000050b0
        /*0124*/ 	.short	0x0017
        /*0126*/ 	.short	0x0000


	//   ....[23]....
        /*0128*/ 	.word	0x000051a0
        /*012c*/ 	.short	0x0017
        /*012e*/ 	.short	0x0000


	//   ....[24]....
        /*0130*/ 	.word	0x00005380
        /*0134*/ 	.short	0x0021
        /*0136*/ 	.short	0x0000


	//   ....[25]....
        /*0138*/ 	.word	0x00005440
        /*013c*/ 	.short	0x0021
        /*013e*/ 	.short	0x0000


	//   ....[26]....
        /*0140*/ 	.word	0x00005530
        /*0144*/ 	.short	0x0017
        /*0146*/ 	.short	0x0000


	//   ....[27]....
        /*0148*/ 	.word	0x00005620
        /*014c*/ 	.short	0x0017
        /*014e*/ 	.short	0x0000


	//   ....[28]....
        /*0150*/ 	.word	0x00005770
        /*0154*/ 	.short	0x0015
        /*0156*/ 	.short	0x0000


	//   ....[29]....
        /*0158*/ 	.word	0x00005870
        /*015c*/ 	.short	0x0015
        /*015e*/ 	.short	0x0000


	//----- nvinfo : EIATTR_EXIT_INSTR_OFFSETS
	.align		4
.L_485:
        /*0160*/ 	.byte	0x04, 0x1c
        /*0162*/ 	.short	(.L_487 - .L_486)


	//   ....[0]....
.L_486:
        /*0164*/ 	.word	0x000000d0


	//   ....[1]....
        /*0168*/ 	.word	0x00000190


	//   ....[2]....
        /*016c*/ 	.word	0x000006d0


	//   ....[3]....
        /*0170*/ 	.word	0x00003460


	//   ....[4]....
        /*0174*/ 	.word	0x00005930


	//----- nvinfo : EIATTR_MAX_THREADS
	.align		4
.L_487:
        /*0178*/ 	.byte	0x04, 0x05
        /*017a*/ 	.short	(.L_489 - .L_488)
.L_488:
        /*017c*/ 	.word	0x00000100
        /*0180*/ 	.word	0x00000001
        /*0184*/ 	.word	0x00000001


	//----- nvinfo : EIATTR_CRS_STACK_SIZE
	.align		4
.L_489:
        /*0188*/ 	.byte	0x04, 0x1e
        /*018a*/ 	.short	(.L_491 - .L_490)
.L_490:
        /*018c*/ 	.word	0x00000000


	//----- nvinfo : EIATTR_CBANK_PARAM_SIZE
	.align		4
.L_491:
        /*0190*/ 	.byte	0x03, 0x19
        /*0192*/ 	.short	0x00a0


	//----- nvinfo : EIATTR_PARAM_CBANK
	.align		4
        /*0194*/ 	.byte	0x04, 0x0a
        /*0196*/ 	.short	(.L_493 - .L_492)
	.align		4
.L_492:
        /*0198*/ 	.word	index@(.nv.constant0._ZN2at6native54_GLOBAL__N__aa9a477a_21_UpSampleBilinear2d_cu_607db5e336upsample_gen2d_aa_backward_out_frameIN3c104HalfEfNS0_18upsample_antialias21BilinearFilterFunctorEEEvT0_S7_NS_27GenericPackedTensorAccessorIT_Lm4ENS_16DefaultPtrTraitsElEENS8_IKS9_Lm4ESA_lEERKT1_)
        /*019c*/ 	.short	0x0380
        /*019e*/ 	.short	0x00a0


	//----- nvinfo : EIATTR_SW_WAR
	.align		4
.L_493:
        /*01a0*/ 	.byte	0x04, 0x36
        /*01a2*/ 	.short	(.L_495 - .L_494)
.L_494:
        /*01a4*/ 	.word	0x00000008
.L_495:


//--------------------- .nv.info._ZN2at6native54_GLOBAL__N__aa9a477a_21_UpSampleBilinear2d_cu_607db5e336upsample_gen2d_aa_backward_out_frameIffNS0_18upsample_antialias21BilinearFilterFunctorEEEvT0_S5_NS_27GenericPackedTensorAccessorIT_Lm4ENS_16DefaultPtrTraitsElEENS6_IKS7_Lm4ES8_lEERKT1_ --------------------------
	.section	.nv.info._ZN2at6native54_GLOBAL__N__aa9a477a_21_UpSampleBilinear2d_cu_607db5e336upsample_gen2d_aa_backward_out_frameIffNS0_18upsample_antialias21BilinearFilterFunctorEEEvT0_S5_NS_27GenericPackedTensorAccessorIT_Lm4ENS_16DefaultPtrTraitsElEENS6_IKS7_Lm4ES8_lEERKT1_,"",@"SHT_CUDA_INFO"
	.sectionflags	@""
	.align	4


	//----- nvinfo : EIATTR_CUDA_API_VERSION
	.align		4
        /*0000*/ 	.byte	0x04, 0x37
        /*0002*/ 	.short	(.L_497 - .L_496)
.L_496:
        /*0004*/ 	.word	0x00000082


	//----- nvinfo : EIATTR_KPARAM_INFO
	.align		4
.L_497:
        /*0008*/ 	.byte	0x04, 0x17
        /*000a*/ 	.short	(.L_499 - .L_498)
.L_498:
        /*000c*/ 	.word	0x00000000
        /*0010*/ 	.short	0x0004
        /*0012*/ 	.short	0x0098
        /*0014*/ 	.byte	0x00, 0xf5, 0x21, 0x00


	//----- nvinfo : EIATTR_KPARAM_INFO
	.align		4
.L_499:
        /*0018*/ 	.byte	0x04, 0x17
        /*001a*/ 	.short	(.L_501 - .L_500)
.L_500:
        /*001c*/ 	.word	0x00000000
        /*0020*/ 	.short	0x0003
        /*0022*/ 	.short	0x0050
        /*0024*/ 	.byte	0x00, 0xf0, 0x21, 0x01


	//----- nvinfo : EIATTR_KPARAM_INFO
	.align		4
.L_501:
        /*0028*/ 	.byte	0x04, 0x17
        /*002a*/ 	.short	(.L_503 - .L_502)
.L_502:
        /*002c*/ 	.word	0x00000000
        /*0030*/ 	.short	0x0002
        /*0032*/ 	.short	0x0008
        /*0034*/ 	.byte	0x00, 0xf0, 0x21, 0x01


	//----- nvinfo : EIATTR_KPARAM_INFO
	.align		4
.L_503:
        /*0038*/ 	.byte	0x04, 0x17
        /*003a*/ 	.short	(.L_505 - .L_504)
.L_504:
        /*003c*/ 	.word	0x00000000
        /*0040*/ 	.short	0x0001
        /*0042*/ 	.short	0x0004
        /*0044*/ 	.byte	0x00, 0xf0, 0x11, 0x00


	//----- nvinfo : EIATTR_KPARAM_INFO
	.align		4
.L_505:
        /*0048*/ 	.byte	0x04, 0x17
        /*004a*/ 	.short	(.L_507 - .L_506)
.L_506:
        /*004c*/ 	.word	0x00000000
        /*0050*/ 	.short	0x0000
        /*0052*/ 	.short	0x0000
        /*0054*/ 	.byte	0x00, 0xf0, 0x11, 0x00


	//----- nvinfo : EIATTR_SPARSE_MMA_MASK
	.align		4
.L_507:
        /*0058*/ 	.byte	0x03, 0x50
        /*005a*/ 	.short	0x0000


	//----- nvinfo : EIATTR_MAXREG_COUNT
	.align		4
        /*005c*/ 	.byte	0x03, 0x1b
        /*005e*/ 	.short	0x00ff


	//----- nvinfo : EIATTR_NUM_BARRIERS
	.align		4
        /*0060*/ 	.byte	0x02, 0x4c
        /*0062*/ 	.byte	0x01
	.zero		1


	//----- nvinfo : EIATTR_MERCURY_ISA_VERSION
	.align		4
        /*0064*/ 	.byte	0x03, 0x5f
        /*0066*/ 	.short	0x0101


	//----- nvinfo : EIATTR_VRC_CTA_INIT_COUNT
	.align		4
        /*0068*/ 	.byte	0x02, 0x4a
	.zero		1
	.zero		1


	//----- nvinfo : EIATTR_EXIT_INSTR_OFFSETS
	.align		4
        /*006c*/ 	.byte	0x04, 0x1c
        /*006e*/ 	.short	(.L_509 - .L_508)


	//   ....[0]....
.L_508:
        /*0070*/ 	.word	0x000000d0


	//   ....[1]....
        /*0074*/ 	.word	0x00000190


	//   ....[2]....
        /*0078*/ 	.word	0x000006b0


	//   ....[3]....
        /*007c*/ 	.word	0x00003000


	//   ....[4]....
        /*0080*/ 	.word	0x000041b0


	//----- nvinfo : EIATTR_MAX_THREADS
	.align		4
.L_509:
        /*0084*/ 	.byte	0x04, 0x05
        /*0086*/ 	.short	(.L_511 - .L_510)
.L_510:
        /*0088*/ 	.word	0x00000100
        /*008c*/ 	.word	0x00000001
        /*0090*/ 	.word	0x00000001


	//----- nvinfo : EIATTR_CRS_STACK_SIZE
	.align		4
.L_511:
        /*0094*/ 	.byte	0x04, 0x1e
        /*0096*/ 	.short	(.L_513 - .L_512)
.L_512:
        /*0098*/ 	.word	0x00000000


	//----- nvinfo : EIATTR_CBANK_PARAM_SIZE
	.align		4
.L_513:
        /*009c*/ 	.byte	0x03, 0x19
        /*009e*/ 	.short	0x00a0


	//----- nvinfo : EIATTR_PARAM_CBANK
	.align		4
        /*00a0*/ 	.byte	0x04, 0x0a
        /*00a2*/ 	.short	(.L_515 - .L_514)
	.align		4
.L_514:
        /*00a4*/ 	.word	index@(.nv.constant0._ZN2at6native54_GLOBAL__N__aa9a477a_21_UpSampleBilinear2d_cu_607db5e336upsample_gen2d_aa_backward_out_frameIffNS0_18upsample_antialias21BilinearFilterFunctorEEEvT0_S5_NS_27GenericPackedTensorAccessorIT_Lm4ENS_16DefaultPtrTraitsElEENS6_IKS7_Lm4ES8_lEERKT1_)
        /*00a8*/ 	.short	0x0380
        /*00aa*/ 	.short	0x00a0


	//----- nvinfo : EIATTR_SW_WAR
	.align		4
.L_515:
        /*00ac*/ 	.byte	0x04, 0x36
        /*00ae*/ 	.short	(.L_517 - .L_516)
.L_516:
        /*00b0*/ 	.word	0x00000008
.L_517:


//--------------------- .nv.info._ZN2at6native54_GLOBAL__N__aa9a477a_21_UpSampleBilinear2d_cu_607db5e336upsample_gen2d_aa_backward_out_frameIddNS0_18upsample_antialias21BilinearFilterFunctorEEEvT0_S5_NS_27GenericPackedTensorAccessorIT_Lm4ENS_16DefaultPtrTraitsElEENS6_IKS7_Lm4ES8_lEERKT1_ --------------------------
	.section	.nv.info._ZN2at6native54_GLOBAL__N__aa9a477a_21_UpSampleBilinear2d_cu_607db5e336upsample_gen2d_aa_backward_out_frameIddNS0_18upsample_antialias21BilinearFilterFunctorEEEvT0_S5_NS_27GenericPackedTensorAccessorIT_Lm4ENS_16DefaultPtrTraitsElEENS6_IKS7_Lm4ES8_lEERKT1_,"",@"SHT_CUDA_INFO"
	.sectionflags	@""
	.align	4


	//----- nvinfo : EIATTR_CUDA_API_VERSION
	.align		4
        /*0000*/ 	.byte	0x04, 0x37
        /*0002*/ 	.short	(.L_519 - .L_518)
.L_518:
        /*0004*/ 	.word	0x00000082


	//----- nvinfo : EIATTR_KPARAM_INFO
	.align		4
.L_519:
        /*0008*/ 	.byte	0x04, 0x17
        /*000a*/ 	.short	(.L_521 - .L_520)
.L_520:
        /*000c*/ 	.word	0x00000000
        /*0010*/ 	.short	0x0004
        /*0012*/ 	.short	0x00a0
        /*0014*/ 	.byte	0x00, 0xf5, 0x21, 0x00


	//----- nvinfo : EIATTR_KPARAM_INFO
	.align		4
.L_521:
        /*0018*/ 	.byte	0x04, 0x17
        /*001a*/ 	.short	(.L_523 - .L_522)
.L_522:
        /*001c*/ 	.word	0x00000000
        /*0020*/ 	.short	0x0003
        /*0022*/ 	.short	0x0058
        /*0024*/ 	.byte	0x00, 0xf0, 0x21, 0x01


	//----- nvinfo : EIATTR_KPARAM_INFO
	.align		4
.L_523:
        /*0028*/ 	.byte	0x04, 0x17
        /*002a*/ 	.short	(.L_525 - .L_524)
.L_524:
        /*002c*/ 	.word	0x00000000
        /*0030*/ 	.short	0x0002
        /*0032*/ 	.short	0x0010
        /*0034*/ 	.byte	0x00, 0xf0, 0x21, 0x01


	//----- nvinfo : EIATTR_KPARAM_INFO
	.align		4
.L_525:
        /*0038*/ 	.byte	0x04, 0x17
        /*003a*/ 	.short	(.L_527 - .L_526)
.L_526:
        /*003c*/ 	.word	0x00000000
        /*0040*/ 	.short	0x0001
        /*0042*/ 	.short	0x0008
        /*0044*/ 	.byte	0x00, 0xf0, 0x21, 0x00


	//----- nvinfo : EIATTR_KPARAM_INFO
	.align		4
.L_527:
        /*0048*/ 	.byte	0x04, 0x17
        /*004a*/ 	.short	(.L_529 - .L_528)
.L_528:
        /*004c*/ 	.word	0x00000000
        /*0050*/ 	.short	0x0000
        /*0052*/ 	.short	0x0000
        /*0054*/ 	.byte	0x00, 0xf0, 0x21, 0x00


	//----- nvinfo : EIATTR_SPARSE_MMA_MASK
	.align		4
.L_529:
        /*0058*/ 	.byte	0x03, 0x50
        /*005a*/ 	.short	0x0000


	//----- nvinfo : EIATTR_MAXREG_COUNT
	.align		4
        /*005c*/ 	.byte	0x03, 0x1b
        /*005e*/ 	.short	0x00ff


	//----- nvinfo : EIATTR_NUM_BARRIERS
	.align		4
        /*0060*/ 	.byte	0x02, 0x4c
        /*0062*/ 	.byte	0x01
	.zero		1


	//----- nvinfo : EIATTR_MERCURY_ISA_VERSION
	.align		4
        /*0064*/ 	.byte	0x03, 0x5f
        /*0066*/ 	.short	0x0101


	//----- nvinfo : EIATTR_VRC_CTA_INIT_COUNT
	.align		4
        /*0068*/ 	.byte	0x02, 0x4a
	.zero		1
	.zero		1


	//----- nvinfo : EIATTR_EXIT_INSTR_OFFSETS
	.align		4
        /*006c*/ 	.byte	0x04, 0x1c
        /*006e*/ 	.short	(.L_531 - .L_530)


	//   ....[0]....
.L_530:
        /*0070*/ 	.word	0x000000d0


	//   ....[1]....
        /*0074*/ 	.word	0x00000190


	//   ....[2]....
        /*0078*/ 	.word	0x000006b0


	//   ....[3]....
        /*007c*/ 	.word	0x00007090


	//   ....[4]....
        /*0080*/ 	.word	0x000087d0


	//----- nvinfo : EIATTR_MAX_THREADS
	.align		4
.L_531:
        /*0084*/ 	.byte	0x04, 0x05
        /*0086*/ 	.short	(.L_533 - .L_532)
.L_532:
        /*0088*/ 	.word	0x00000100
        /*008c*/ 	.word	0x00000001
        /*0090*/ 	.word	0x00000001


	//----- nvinfo : EIATTR_CRS_STACK_SIZE
	.align		4
.L_533:
        /*0094*/ 	.byte	0x04, 0x1e
        /*0096*/ 	.short	(.L_535 - .L_534)
.L_534:
        /*0098*/ 	.word	0x00000000


	//----- nvinfo : EIATTR_CBANK_PARAM_SIZE
	.align		4
.L_535:
        /*009c*/ 	.byte	0x03, 0x19
        /*009e*/ 	.short	0x00a8


	//----- nvinfo : EIATTR_PARAM_CBANK
	.align		4
        /*00a0*/ 	.byte	0x04, 0x0a
        /*00a2*/ 	.short	(.L_537 - .L_536)
	.align		4
.L_536:
        /*00a4*/ 	.word	index@(.nv.constant0._ZN2at6native54_GLOBAL__N__aa9a477a_21_UpSampleBilinear2d_cu_607db5e336upsample_gen2d_aa_backward_out_frameIddNS0_18upsample_antialias21BilinearFilterFunctorEEEvT0_S5_NS_27GenericPackedTensorAccessorIT_Lm4ENS_16DefaultPtrTraitsElEENS6_IKS7_Lm4ES8_lEERKT1_)
        /*00a8*/ 	.short	0x0380
        /*00aa*/ 	.short	0x00a8


	//----- nvinfo : EIATTR_SW_WAR
	.align		4
.L_537:
        /*00ac*/ 	.byte	0x04, 0x36
        /*00ae*/ 	.short	(.L_539 - .L_538)
.L_538:
        /*00b0*/ 	.word	0x00000008
.L_539:


//--------------------- .nv.info._ZN2at6native54_GLOBAL__N__aa9a477a_21_UpSampleBilinear2d_cu_607db5e327upsample_gen2d_aa_out_frameIN3c108BFloat16EfNS0_18upsample_antialias21BilinearFilterFunctorEEEvT0_S7_NS_27GenericPackedTensorAccessorIKT_Lm4ENS_16DefaultPtrTraitsElEENS8_IS9_Lm4ESB_lEERKT1_ --------------------------
	.section	.nv.info._ZN2at6native54_GLOBAL__N__aa9a477a_21_UpSampleBilinear2d_cu_607db5e327upsample_gen2d_aa_out_frameIN3c108BFloat16EfNS0_18upsample_antialias21BilinearFilterFunctorEEEvT0_S7_NS_27GenericPackedTensorAccessorIKT_Lm4ENS_16DefaultPtrTraitsElEENS8_IS9_Lm4ESB_lEERKT1_,"",@"SHT_CUDA_INFO"
	.sectionflags	@""
	.align	4


	//----- nvinfo : EIATTR_CUDA_API_VERSION
	.align		4
        /*0000*/ 	.byte	0x04, 0x37
        /*0002*/ 	.short	(.L_541 - .L_540)
.L_540:
        /*0004*/ 	.word	0x00000082


	//----- nvinfo : EIATTR_KPARAM_INFO
	.align		4
.L_541:
        /*0008*/ 	.byte	0x04, 0x17
        /*000a*/ 	.short	(.L_543 - .L_542)
.L_542:
        /*000c*/ 	.word	0x00000000
        /*0010*/ 	.short	0x0004
        /*0012*/ 	.short	0x0098
        /*0014*/ 	.byte	0x00, 0xf5, 0x21, 0x00


	//----- nvinfo : EIATTR_KPARAM_INFO
	.align		4
.L_543:
        /*0018*/ 	.byte	0x04, 0x17
        /*001a*/ 	.short	(.L_545 - .L_544)
.L_544:
        /*001c*/ 	.word	0x00000000
        /*0020*/ 	.short	0x0003
        /*0022*/ 	.short	0x0050
        /*0024*/ 	.byte	0x00, 0xf0, 0x21, 0x01


	//----- nvinfo : EIATTR_KPARAM_INFO
	.align		4
.L_545:
        /*0028*/ 	.byte	0x04, 0x17
        /*002a*/ 	.short	(.L_547 - .L_546)
.L_546:
        /*002c*/ 	.word	0x00000000
        /*0030*/ 	.short	0x0002
        /*0032*/ 	.short	0x0008
        /*0034*/ 	.byte	0x00, 0xf0, 0x21, 0x01


	//----- nvinfo : EIATTR_KPARAM_INFO
	.align		4
.L_547:
        /*0038*/ 	.byte	0x04, 0x17
        /*003a*/ 	.short	(.L_549 - .L_548)
.L_548:
        /*003c*/ 	.word	0x00000000
        /*0040*/ 	.short	0x0001
        /*0042*/ 	.short	0x0004
        /*0044*/ 	.byte	0x00, 0xf0, 0x11, 0x00


	//----- nvinfo : EIATTR_KPARAM_INFO
	.align		4
.L_549:
        /*0048*/ 	.byte	0x04, 0x17
        /*004a*/ 	.short	(.L_551 - .L_550)
.L_550:
        /*004c*/ 	.word	0x00000000
        /*0050*/ 	.short	0x0000
        /*0052*/ 	.short	0x0000
        /*0054*/ 	.byte	0x00, 0xf0, 0x11, 0x00


	//----- nvinfo : EIATTR_SPARSE_MMA_MASK
	.align		4
.L_551:
        /*0058*/ 	.byte	0x03, 0x50
        /*005a*/ 	.short	0x0000


	//----- nvinfo : EIATTR_MAXREG_COUNT
	.align		4
        /*005c*/ 	.byte	0x03, 0x1b
        /*005e*/ 	.short	0x00ff


	//----- nvinfo : EIATTR_NUM_BARRIERS
	.align		4
        /*0060*/ 	.byte	0x02, 0x4c
        /*0062*/ 	.byte	0x01
	.zero		1


	//----- nvinfo : EIATTR_MERCURY_ISA_VERSION
	.align		4
        /*0064*/ 	.byte	0x03, 0x5f
        /*0066*/ 	.short	0x0101


	//----- nvinfo : EIATTR_VRC_CTA_INIT_COUNT
	.align		4
        /*0068*/ 	.byte	0x02, 0x4a
	.zero		1
	.zero		1


	//----- nvinfo : EIATTR_EXIT_INSTR_OFFSETS
	.align		4
        /*006c*/ 	.byte	0x04, 0x1c
        /*006e*/ 	.short	(.L_553 - .L_552)


	//   ....[0]....
.L_552:
        /*0070*/ 	.word	0x000000d0


	//   ....[1]....
        /*0074*/ 	.word	0x00002e50


	//   ....[2]....
        /*0078*/ 	.word	0x00006c70


	//----- nvinfo : EIATTR_MAX_THREADS
	.align		4
.L_553:
        /*007c*/ 	.byte	0x04, 0x05
        /*007e*/ 	.short	(.L_555 - .L_554)
.L_554:
        /*0080*/ 	.word	0x00000100
        /*0084*/ 	.word	0x00000001
        /*0088*/ 	.word	0x00000001


	//----- nvinfo : EIATTR_CRS_STACK_SIZE
	.align		4
.L_555:
        /*008c*/ 	.byte	0x04, 0x1e
        /*008e*/ 	.short	(.L_557 - .L_556)
.L_556:
        /*0090*/ 	.word	0x00000000


	//----- nvinfo : EIATTR_CBANK_PARAM_SIZE
	.align		4
.L_557:
        /*0094*/ 	.byte	0x03, 0x19
        /*0096*/ 	.short	0x00a0


	//----- nvinfo : EIATTR_PARAM_CBANK
	.align		4
        /*0098*/ 	.byte	0x04, 0x0a
        /*009a*/ 	.short	(.L_559 - .L_558)
	.align		4
.L_558:
        /*009c*/ 	.word	index@(.nv.constant0._ZN2at6native54_GLOBAL__N__aa9a477a_21_UpSampleBilinear2d_cu_607db5e327upsample_gen2d_aa_out_frameIN3c108BFloat16EfNS0_18upsample_antialias21BilinearFilterFunctorEEEvT0_S7_NS_27GenericPackedTensorAccessorIKT_Lm4ENS_16DefaultPtrTraitsElEENS8_IS9_Lm4ESB_lEERKT1_)
        /*00a0*/ 	.short	0x0380
        /*00a2*/ 	.short	0x00a0


	//----- nvinfo : EIATTR_SW_WAR
	.align		4
.L_559:
        /*00a4*/ 	.byte	0x04, 0x36
        /*00a6*/ 	.short	(.L_561 - .L_560)
.L_560:
        /*00a8*/ 	.word	0x00000008
.L_561:


//--------------------- .nv.info._ZN2at6native54_GLOBAL__N__aa9a477a_21_UpSampleBilinear2d_cu_607db5e327upsample_gen2d_aa_out_frameIN3c104HalfEfNS0_18upsample_antialias21BilinearFilterFunctorEEEvT0_S7_NS_27GenericPackedTensorAccessorIKT_Lm4ENS_16DefaultPtrTraitsElEENS8_IS9_Lm4ESB_lEERKT1_ --------------------------
	.section	.nv.info._ZN2at6native54_GLOBAL__N__aa9a477a_21_UpSampleBilinear2d_cu_607db5e327upsample_gen2d_aa_out_frameIN3c104HalfEfNS0_18upsample_antialias21BilinearFilterFunctorEEEvT0_S7_NS_27GenericPackedTensorAccessorIKT_Lm4ENS_16DefaultPtrTraitsElEENS8_IS9_Lm4ESB_lEERKT1_,"",@"SHT_CUDA_INFO"
	.sectionflags	@""
	.align	4


	//----- nvinfo : EIATTR_CUDA_API_VERSION
	.align		4
        /*0000*/ 	.byte	0x04, 0x37
        /*0002*/ 	.short	(.L_563 - .L_562)
.L_562:
        /*0004*/ 	.word	0x00000082


	//----- nvinfo : EIATTR_KPARAM_INFO
	.align		4
.L_563:
        /*0008*/ 	.byte	0x04, 0x17
        /*000a*/ 	.short	(.L_565 - .L_564)
.L_564:
        /*000c*/ 	.word	0x00000000
        /*0010*/ 	.short	0x0004
        /*0012*/ 	.short	0x0098
        /*0014*/ 	.byte	0x00, 0xf5, 0x21, 0x00


	//----- nvinfo : EIATTR_KPARAM_INFO
	.align		4
.L_565:
        /*0018*/ 	.byte	0x04, 0x17
        /*001a*/ 	.short	(.L_567 - .L_566)
.L_566:
        /*001c*/ 	.word	0x00000000
        /*0020*/ 	.short	0x0003
        /*0022*/ 	.short	0x0050
        /*0024*/ 	.byte	0x00, 0xf0, 0x21, 0x01


	//----- nvinfo : EIATTR_KPARAM_INFO
	.align		4
.L_567:
        /*0028*/ 	.byte	0x04, 0x17
        /*002a*/ 	.short	(.L_569 - .L_568)
.L_568:
        /*002c*/ 	.word	0x00000000
        /*0030*/ 	.short	0x0002
        /*0032*/ 	.short	0x0008
        /*0034*/ 	.byte	0x00, 0xf0, 0x21, 0x01


	//----- nvinfo : EIATTR_KPARAM_INFO
	.align		4
.L_569:
        /*0038*/ 	.byte	0x04, 0x17
        /*003a*/ 	.short	(.L_571 - .L_570)
.L_570:
        /*003c*/ 	.word	0x00000000
        /*0040*/ 	.short	0x0001
        /*0042*/ 	.short	0x0004
        /*0044*/ 	.byte	0x00, 0xf0, 0x11, 0x00


	//----- nvinfo : EIATTR_KPARAM_INFO
	.align		4
.L_571:
        /*0048*/ 	.byte	0x04, 0x17
        /*004a*/ 	.short	(.L_573 - .L_572)
.L_572:
        /*004c*/ 	.word	0x00000000
        /*0050*/ 	.short	0x0000
        /*0052*/ 	.short	0x0000
        /*0054*/ 	.byte	0x00, 0xf0, 0x11, 0x00


	//----- nvinfo : EIATTR_SPARSE_MMA_MASK
	.align		4
.L_573:
        /*0058*/ 	.byte	0x03, 0x50
        /*005a*/ 	.short	0x0000


	//----- nvinfo : EIATTR_MAXREG_COUNT
	.align		4
        /*005c*/ 	.byte	0x03, 0x1b
        /*005e*/ 	.short	0x00ff


	//----- nvinfo : EIATTR_NUM_BARRIERS
	.align		4
        /*0060*/ 	.byte	0x02, 0x4c
        /*0062*/ 	.byte	0x01
	.zero		1


	//----- nvinfo : EIATTR_MERCURY_ISA_VERSION
	.align		4
        /*0064*/ 	.byte	0x03, 0x5f
        /*0066*/ 	.short	0x0101


	//----- nvinfo : EIATTR_VRC_CTA_INIT_COUNT
	.align		4
        /*0068*/ 	.byte	0x02, 0x4a
	.zero		1
	.zero		1


	//----- nvinfo : EIATTR_EXIT_INSTR_OFFSETS
	.align		4
        /*006c*/ 	.byte	0x04, 0x1c
        /*006e*/ 	.short	(.L_575 - .L_574)


	//   ....[0]....
.L_574:
        /*0070*/ 	.word	0x000000d0


	//   ....[1]....
        /*0074*/ 	.word	0x00002e50


	//   ....[2]....
        /*0078*/ 	.word	0x00006870


	//----- nvinfo : EIATTR_MAX_THREADS
	.align		4
.L_575:
        /*007c*/ 	.byte	0x04, 0x05
        /*007e*/ 	.short	(.L_577 - .L_576)
.L_576:
        /*0080*/ 	.word	0x00000100
        /*0084*/ 	.word	0x00000001
        /*0088*/ 	.word	0x00000001


	//----- nvinfo : EIATTR_CRS_STACK_SIZE
	.align		4
.L_577:
        /*008c*/ 	.byte	0x04, 0x1e
        /*008e*/ 	.short	(.L_579 - .L_578)
.L_578:
        /*0090*/ 	.word	0x00000000


	//----- nvinfo : EIATTR_CBANK_PARAM_SIZE
	.align		4
.L_579:
        /*0094*/ 	.byte	0x03, 0x19
        /*0096*/ 	.short	0x00a0


	//----- nvinfo : EIATTR_PARAM_CBANK
	.align		4
        /*0098*/ 	.byte	0x04, 0x0a
        /*009a*/ 	.short	(.L_581 - .L_580)
	.align		4
.L_580:
        /*009c*/ 	.word	index@(.nv.constant0._ZN2at6native54_GLOBAL__N__aa9a477a_21_UpSampleBilinear2d_cu_607db5e327upsample_gen2d_aa_out_frameIN3c104HalfEfNS0_18upsample_antialias21BilinearFilterFunctorEEEvT0_S7_NS_27GenericPackedTensorAccessorIKT_Lm4ENS_16DefaultPtrTraitsElEENS8_IS9_Lm4ESB_lEERKT1_)
        /*00a0*/ 	.short	0x0380
        /*00a2*/ 	.short	0x00a0


	//----- nvinfo : EIATTR_SW_WAR
	.align		4
.L_581:
        /*00a4*/ 	.byte	0x04, 0x36
        /*00a6*/ 	.short	(.L_583 - .L_582)
.L_582:
        /*00a8*/ 	.word	0x00000008
.L_583:


//--------------------- .nv.info._ZN2at6native54_GLOBAL__N__aa9a477a_21_UpSampleBilinear2d_cu_607db5e327upsample_gen2d_aa_out_frameIffNS0_18upsample_antialias21BilinearFilterFunctorEEEvT0_S5_NS_27GenericPackedTensorAccessorIKT_Lm4ENS_16DefaultPtrTraitsElEENS6_IS7_Lm4ES9_lEERKT1_ --------------------------
	.section	.nv.info._ZN2at6native54_GLOBAL__N__aa9a477a_21_UpSampleBilinear2d_cu_607db5e327upsample_gen2d_aa_out_frameIffNS0_18upsample_antialias21BilinearFilterFunctorEEEvT0_S5_NS_27GenericPackedTensorAccessorIKT_Lm4ENS_16DefaultPtrTraitsElEENS6_IS7_Lm4ES9_lEERKT1_,"",@"SHT_CUDA_INFO"
	.sectionflags	@""
	.align	4


	//----- nvinfo : EIATTR_CUDA_API_VERSION
	.align		4
        /*0000*/ 	.byte	0x04, 0x37
        /*0002*/ 	.short	(.L_585 - .L_584)
.L_584:
        /*0004*/ 	.word	0x00000082


	//----- nvinfo : EIATTR_KPARAM_INFO
	.align		4
.L_585:
        /*0008*/ 	.byte	0x04, 0x17
        /*000a*/ 	.short	(.L_587 - .L_586)
.L_586:
        /*000c*/ 	.word	0x00000000
        /*0010*/ 	.short	0x0004
        /*0012*/ 	.short	0x0098
        /*0014*/ 	.byte	0x00, 0xf5, 0x21, 0x00


	//----- nvinfo : EIATTR_KPARAM_INFO
	.align		4
.L_587:
        /*0018*/ 	.byte	0x04, 0x17
        /*001a*/ 	.short	(.L_589 - .L_588)
.L_588:
        /*001c*/ 	.word	0x00000000
        /*0020*/ 	.short	0x0003
        /*0022*/ 	.short	0x0050
        /*0024*/ 	.byte	0x00, 0xf0, 0x21, 0x01


	//----- nvinfo : EIATTR_KPARAM_INFO
	.align		4
.L_589:
        /*0028*/ 	.byte	0x04, 0x17
        /*002a*/ 	.short	(.L_591 - .L_590)
.L_590:
        /*002c*/ 	.word	0x00000000
        /*0030*/ 	.short	0x0002
        /*0032*/ 	.short	0x0008
        /*0034*/ 	.byte	0x00, 0xf0, 0x21, 0x01


	//----- nvinfo : EIATTR_KPARAM_INFO
	.align		4
.L_591:
        /*0038*/ 	.byte	0x04, 0x17
        /*003a*/ 	.short	(.L_593 - .L_592)
.L_592:
        /*003c*/ 	.word	0x00000000
        /*0040*/ 	.short	0x0001
        /*0042*/ 	.short	0x0004
        /*0044*/ 	.byte	0x00, 0xf0, 0x11, 0x00


	//----- nvinfo : EIATTR_KPARAM_INFO
	.align		4
.L_593:
        /*0048*/ 	.byte	0x04, 0x17
        /*004a*/ 	.short	(.L_595 - .L_594)
.L_594:
        /*004c*/ 	.word	0x00000000
        /*0050*/ 	.short	0x0000
        /*0052*/ 	.short	0x0000
        /*0054*/ 	.byte	0x00, 0xf0, 0x11, 0x00


	//----- nvinfo : EIATTR_SPARSE_MMA_MASK
	.align		4
.L_595:
        /*0058*/ 	.byte	0x03, 0x50
        /*005a*/ 	.short	0x0000


	//----- nvinfo : EIATTR_MAXREG_COUNT
	.align		4
        /*005c*/ 	.byte	0x03, 0x1b
        /*005e*/ 	.short	0x00ff


	//----- nvinfo : EIATTR_NUM_BARRIERS
	.align		4
        /*0060*/ 	.byte	0x02, 0x4c
        /*0062*/ 	.byte	0x01
	.zero		1


	//----- nvinfo : EIATTR_MERCURY_ISA_VERSION
	.align		4
        /*0064*/ 	.byte	0x03, 0x5f
        /*0066*/ 	.short	0x0101


	//----- nvinfo : EIATTR_VRC_CTA_INIT_COUNT
	.align		4
        /*0068*/ 	.byte	0x02, 0x4a
	.zero		1
	.zero		1


	//----- nvinfo : EIATTR_EXIT_INSTR_OFFSETS
	.align		4
        /*006c*/ 	.byte	0x04, 0x1c
        /*006e*/ 	.short	(.L_597 - .L_596)


	//   ....[0]....
.L_596:
        /*0070*/ 	.word	0x000000d0


	//   ....[1]....
        /*0074*/ 	.word	0x00002a20


	//   ....[2]....
        /*0078*/ 	.word	0x00004390


	//----- nvinfo : EIATTR_MAX_THREADS
	.align		4
.L_597:
        /*007c*/ 	.byte	0x04, 0x05
        /*007e*/ 	.short	(.L_599 - .L_598)
.L_598:
        /*0080*/ 	.word	0x00000100
        /*0084*/ 	.word	0x00000001
        /*0088*/ 	.word	0x00000001


	//----- nvinfo : EIATTR_CRS_STACK_SIZE
	.align		4
.L_599:
        /*008c*/ 	.byte	0x04, 0x1e
        /*008e*/ 	.short	(.L_601 - .L_600)
.L_600:
        /*0090*/ 	.word	0x00000000


	//----- nvinfo : EIATTR_CBANK_PARAM_SIZE
	.align		4
.L_601:
        /*0094*/ 	.byte	0x03, 0x19
        /*0096*/ 	.short	0x00a0


	//----- nvinfo : EIATTR_PARAM_CBANK
	.align		4
        /*0098*/ 	.byte	0x04, 0x0a
        /*009a*/ 	.short	(.L_603 - .L_602)
	.align		4
.L_602:
        /*009c*/ 	.word	index@(.nv.constant0._ZN2at6native54_GLOBAL__N__aa9a477a_21_UpSampleBilinear2d_cu_607db5e327upsample_gen2d_aa_out_frameIffNS0_18upsample_antialias21BilinearFilterFunctorEEEvT0_S5_NS_27GenericPackedTensorAccessorIKT_Lm4ENS_16DefaultPtrTraitsElEENS6_IS7_Lm4ES9_lEERKT1_)
        /*00a0*/ 	.short	0x0380
        /*00a2*/ 	.short	0x00a0


	//----- nvinfo : EIATTR_SW_WAR
	.align		4
.L_603:
        /*00a4*/ 	.byte	0x04, 0x36
        /*00a6*/ 	.short	(.L_605 - .L_604)
.L_604:
        /*00a8*/ 	.word	0x00000008
.L_605:


//--------------------- .nv.info._ZN2at6native54_GLOBAL__N__aa9a477a_21_UpSampleBilinear2d_cu_607db5e327upsample_gen2d_aa_out_frameIddNS0_18upsample_antialias21BilinearFilterFunctorEEEvT0_S5_NS_27GenericPackedTensorAccessorIKT_Lm4ENS_16DefaultPtrTraitsElEENS6_IS7_Lm4ES9_lEERKT1_ --------------------------
	.section	.nv.info._ZN2at6native54_GLOBAL__N__aa9a477a_21_UpSampleBilinear2d_cu_607db5e327upsample_gen2d_aa_out_frameIddNS0_18upsample_antialias21BilinearFilterFunctorEEEvT0_S5_NS_27GenericPackedTensorAccessorIKT_Lm4ENS_16DefaultPtrTraitsElEENS6_IS7_Lm4ES9_lEERKT1_,"",@"SHT_CUDA_INFO"
	.sectionflags	@""
	.align	4


	//----- nvinfo : EIATTR_CUDA_API_VERSION
	.align		4
        /*0000*/ 	.byte	0x04, 0x37
        /*0002*/ 	.short	(.L_607 - .L_606)
.L_606:
        /*0004*/ 	.word	0x00000082


	//----- nvinfo : EIATTR_KPARAM_INFO
	.align		4
.L_607:
        /*0008*/ 	.byte	0x04, 0x17
        /*000a*/ 	.short	(.L_609 - .L_608)
.L_608:
        /*000c*/ 	.word	0x00000000
        /*0010*/ 	.short	0x0004
        /*0012*/ 	.short	0x00a0
        /*0014*/ 	.byte	0x00, 0xf5, 0x21, 0x00


	//----- nvinfo : EIATTR_KPARAM_INFO
	.align		4
.L_609:
        /*0018*/ 	.byte	0x04, 0x17
        /*001a*/ 	.short	(.L_611 - .L_610)
.L_610:
        /*001c*/ 	.word	0x00000000
        /*0020*/ 	.short	0x0003
        /*0022*/ 	.short	0x0058
        /*0024*/ 	.byte	0x00, 0xf0, 0x21, 0x01


	//----- nvinfo : EIATTR_KPARAM_INFO
	.align		4
.L_611:
        /*0028*/ 	.byte	0x04, 0x17
        /*002a*/ 	.short	(.L_613 - .L_612)
.L_612:
        /*002c*/ 	.word	0x00000000
        /*0030*/ 	.short	0x0002
        /*0032*/ 	.short	0x0010
        /*0034*/ 	.byte	0x00, 0xf0, 0x21, 0x01


	//----- nvinfo : EIATTR_KPARAM_INFO
	.align		4
.L_613:
        /*0038*/ 	.byte	0x04, 0x17
        /*003a*/ 	.short	(.L_615 - .L_614)
.L_614:
        /*003c*/ 	.word	0x00000000
        /*0040*/ 	.short	0x0001
        /*0042*/ 	.short	0x0008
        /*0044*/ 	.byte	0x00, 0xf0, 0x21, 0x00


	//----- nvinfo : EIATTR_KPARAM_INFO
	.align		4
.L_615:
        /*0048*/ 	.byte	0x04, 0x17
        /*004a*/ 	.short	(.L_617 - .L_616)
.L_616:
        /*004c*/ 	.word	0x00000000
        /*0050*/ 	.short	0x0000
        /*0052*/ 	.short	0x0000
        /*0054*/ 	.byte	0x00, 0xf0, 0x21, 0x00


	//----- nvinfo : EIATTR_SPARSE_MMA_MASK
	.align		4
.L_617:
        /*0058*/ 	.byte	0x03, 0x50
        /*005a*/ 	.short	0x0000


	//----- nvinfo : EIATTR_MAXREG_COUNT
	.align		4
        /*005c*/ 	.byte	0x03, 0x1b
        /*005e*/ 	.short	0x00ff


	//----- nvinfo : EIATTR_NUM_BARRIERS
	.align		4
        /*0060*/ 	.byte	0x02, 0x4c
        /*0062*/ 	.byte	0x01
	.zero		1


	//----- nvinfo : EIATTR_MERCURY_ISA_VERSION
	.align		4
        /*0064*/ 	.byte	0x03, 0x5f
        /*0066*/ 	.short	0x0101


	//----- nvinfo : EIATTR_VRC_CTA_INIT_COUNT
	.align		4
        /*0068*/ 	.byte	0x02, 0x4a
	.zero		1
	.zero		1


	//----- nvinfo : EIATTR_EXIT_INSTR_OFFSETS
	.align		4
        /*006c*/ 	.byte	0x04, 0x1c
        /*006e*/ 	.short	(.L_619 - .L_618)


	//   ....[0]....
.L_618:
        /*0070*/ 	.word	0x000000d0


	//   ....[1]....
        /*0074*/ 	.word	0x00006b10


	//   ....[2]....
        /*0078*/ 	.word	0x00008e70


	//----- nvinfo : EIATTR_MAX_THREADS
	.align		4
.L_619:
        /*007c*/ 	.byte	0x04, 0x05
        /*007e*/ 	.short	(.L_621 - .L_620)
.L_620:
        /*0080*/ 	.word	0x00000100
        /*0084*/ 	.word	0x00000001
        /*0088*/ 	.word	0x00000001


	//----- nvinfo : EIATTR_CRS_STACK_SIZE
	.align		4
.L_621:
        /*008c*/ 	.byte	0x04, 0x1e
        /*008e*/ 	.short	(.L_623 - .L_622)
.L_622:
        /*0090*/ 	.word	0x00000000


	//----- nvinfo : EIATTR_CBANK_PARAM_SIZE
	.align		4
.L_623:
        /*0094*/ 	.byte	0x03, 0x19
        /*0096*/ 	.short	0x00a8


	//----- nvinfo : EIATTR_PARAM_CBANK
	.align		4
        /*0098*/ 	.byte	0x04, 0x0a
        /*009a*/ 	.short	(.L_625 - .L_624)
	.align		4
.L_624:
        /*009c*/ 	.word	index@(.nv.constant0._ZN2at6native54_GLOBAL__N__aa9a477a_21_UpSampleBilinear2d_cu_607db5e327upsample_gen2d_aa_out_frameIddNS0_18upsample_antialias21BilinearFilterFunctorEEEvT0_S5_NS_27GenericPackedTensorAccessorIKT_Lm4ENS_16DefaultPtrTraitsElEENS6_IS7_Lm4ES9_lEERKT1_)
        /*00a0*/ 	.short	0x0380
        /*00a2*/ 	.short	0x00a8


	//----- nvinfo : EIATTR_SW_WAR
	.align		4
.L_625:
        /*00a4*/ 	.byte	0x04, 0x36
        /*00a6*/ 	.short	(.L_627 - .L_626)
.L_626:
        /*00a8*/ 	.word	0x00000008
.L_627:


//--------------------- .nv.info._ZN2at6native54_GLOBAL__N__aa9a477a_21_UpSampleBilinear2d_cu_607db5e338upsample_bilinear2d_backward_out_frameIN3c108BFloat16EfEEvmiiiiT0_S5_bPT_PKS6_ --------------------------
	.section	.nv.info._ZN2at6native54_GLOBAL__N__aa9a477a_21_UpSampleBilinear2d_cu_607db5e338upsample_bilinear2d_backward_out_frameIN3c108BFloat16EfEEvmiiiiT0_S5_bPT_PKS6_,"",@"SHT_CUDA_INFO"
	.sectionflags	@""
	.align	4


	//----- nvinfo : EIATTR_CUDA_API_VERSION
	.align		4
        /*0000*/ 	.byte	0x04, 0x37
        /*0002*/ 	.short	(.L_629 - .L_628)
.L_628:
        /*0004*/ 	.word	0x00000082


	//----- nvinfo : EIATTR_KPARAM_INFO
	.align		4
.L_629:
        /*0008*/ 	.byte	0x04, 0x17
        /*000a*/ 	.short	(.L_631 - .L_630)
.L_630:
        /*000c*/ 	.word	0x00000000
        /*0010*/ 	.short	0x0009
        /*0012*/ 	.short	0x0030
        /*0014*/ 	.byte	0x00, 0xf5, 0x21, 0x00


	//----- nvinfo : EIATTR_KPARAM_INFO
	.align		4
.L_631:
        /*0018*/ 	.byte	0x04, 0x17
        /*001a*/ 	.short	(.L_633 - .L_632)
.L_632:
        /*001c*/ 	.word	0x00000000
        /*0020*/ 	.short	0x0008
        /*0022*/ 	.short	0x0028
        /*0024*/ 	.byte	0x00, 0xf5, 0x21, 0x00


	//----- nvinfo : EIATTR_KPARAM_INFO
	.align		4
.L_633:
        /*0028*/ 	.byte	0x04, 0x17
        /*002a*/ 	.short	(.L_635 - .L_634)
.L_634:
        /*002c*/ 	.word	0x00000000
        /*0030*/ 	.short	0x0007
        /*0032*/ 	.short	0x0020
        /*0034*/ 	.byte	0x00, 0xf0, 0x05, 0x00


	//----- nvinfo : EIATTR_KPARAM_INFO
	.align		4
.L_635:
        /*0038*/ 	.byte	0x04, 0x17
        /*003a*/ 	.short	(.L_637 - .L_636)
.L_636:
        /*003c*/ 	.word	0x00000000
        /*0040*/ 	.short	0x0006
        /*0042*/ 	.short	0x001c
        /*0044*/ 	.byte	0x00, 0xf0, 0x11, 0x00


	//----- nvinfo : EIATTR_KPARAM_INFO
	.align		4
.L_637:
        /*0048*/ 	.byte	0x04, 0x17
        /*004a*/ 	.short	(.L_639 - .L_638)
.L_638:
        /*004c*/ 	.word	0x00000000
        /*0050*/ 	.short	0x0005
        /*0052*/ 	.short	0x0018
        /*0054*/ 	.byte	0x00, 0xf0, 0x11, 0x00


	//----- nvinfo : EIATTR_KPARAM_INFO
	.align		4
.L_639:
        /*0058*/ 	.byte	0x04, 0x17
        /*005a*/ 	.short	(.L_641 - .L_640)
.L_640:
        /*005c*/ 	.word	0x00000000
        /*0060*/ 	.short	0x0004
        /*0062*/ 	.short	0x0014
        /*0064*/ 	.byte	0x00, 0xf0, 0x11, 0x00


	//----- nvinfo : EIATTR_KPARAM_INFO
	.align		4
.L_641:
        /*0068*/ 	.byte	0x04, 0x17
        /*006a*/ 	.short	(.L_643 - .L_642)
.L_642:
        /*006c*/ 	.word	0x00000000
        /*0070*/ 	.short	0x0003
        /*0072*/ 	.short	0x0010
        /*0074*/ 	.byte	0x00, 0xf0, 0x11, 0x00


	//----- nvinfo : EIATTR_KPARAM_INFO
	.align		4
.L_643:
        /*0078*/ 	.byte	0x04, 0x17
        /*007a*/ 	.short	(.L_645 - .L_644)
.L_644:
        /*007c*/ 	.word	0x00000000
        /*0080*/ 	.short	0x0002
        /*0082*/ 	.short	0x000c
        /*0084*/ 	.byte	0x00, 0xf0, 0x11, 0x00


	//----- nvinfo : EIATTR_KPARAM_INFO
	.align		4
.L_645:
        /*0088*/ 	.byte	0x04, 0x17
        /*008a*/ 	.short	(.L_647 - .L_646)
.L_646:
        /*008c*/ 	.word	0x00000000
        /*0090*/ 	.short	0x0001
        /*0092*/ 	.short	0x0008
        /*0094*/ 	.byte	0x00, 0xf0, 0x11, 0x00


	//----- nvinfo : EIATTR_KPARAM_INFO
	.align		4
.L_647:
        /*0098*/ 	.byte	0x04, 0x17
        /*009a*/ 	.short	(.L_649 - .L_648)
.L_648:
        /*009c*/ 	.word	0x00000000
        /*00a0*/ 	.short	0x0000
        /*00a2*/ 	.short	0x0000
        /*00a4*/ 	.byte	0x00, 0xf0, 0x21, 0x00


	//----- nvinfo : EIATTR_SPARSE_MMA_MASK
	.align		4
.L_649:
        /*00a8*/ 	.byte	0x03, 0x50
        /*00aa*/ 	.short	0x0000


	//----- nvinfo : EIATTR_MAXREG_COUNT
	.align		4
        /*00ac*/ 	.byte	0x03, 0x1b
        /*00ae*/ 	.short	0x0040


	//----- nvinfo : EIATTR_MERCURY_ISA_VERSION
	.align		4
        /*00b0*/ 	.byte	0x03, 0x5f
        /*00b2*/ 	.short	0x0101


	//----- nvinfo : EIATTR_VRC_CTA_INIT_COUNT
	.align		4
        /*00b4*/ 	.byte	0x02, 0x4a
	.zero		1
	.zero		1


	//----- nvinfo : EIATTR_ATOM16_EMUL_INSTR_REG_MAP
	.align		4
        /*00b8*/ 	.byte	0x04, 0x2e
        /*00ba*/ 	.short	(.L_651 - .L_650)


	//   ....[0]....
.L_650:
        /*00bc*/ 	.word	0x00000df0
        /*00c0*/ 	.short	0x000a
        /*00c2*/ 	.short	0x0000


	//   ....[1]....
        /*00c4*/ 	.word	0x00000e50
        /*00c8*/ 	.short	0x000a
        /*00ca*/ 	.short	0x0000


	//   ....[2]....
        /*00cc*/ 	.word	0x00001290
        /*00d0*/ 	.short	0x000a
        /*00d2*/ 	.short	0x0000


	//   ....[3]....
        /*00d4*/ 	.word	0x000012e0
        /*00d8*/ 	.short	0x000a
        /*00da*/ 	.short	0x0000


	//   ....[4]....
        /*00dc*/ 	.word	0x00001770
        /*00e0*/ 	.short	0x000c
        /*00e2*/ 	.short	0x0000


	//   ....[5]....
        /*00e4*/ 	.word	0x000017c0
        /*00e8*/ 	.short	0x000c
        /*00ea*/ 	.short	0x0000


	//   ....[6]....
        /*00ec*/ 	.word	0x00001bc0
        /*00f0*/ 	.short	0x0010
        /*00f2*/ 	.short	0x0000


	//   ....[7]....
        /*00f4*/ 	.word	0x00001c10
        /*00f8*/ 	.short	0x0010
        /*00fa*/ 	.short	0x0000


	//----- nvinfo : EIATTR_EXIT_INSTR_OFFSETS
	.align		4
.L_651:
        /*00fc*/ 	.byte	0x04, 0x1c
        /*00fe*/ 	.short	(.L_653 - .L_652)


	//   ....[0]....
.L_652:
        /*0100*/ 	.word	0x00000170


	//   ....[1]....
        /*0104*/ 	.word	0x00001cc0


	//----- nvinfo : EIATTR_MAX_THREADS
	.align		4
.L_653:
        /*0108*/ 	.byte	0x04, 0x05
        /*010a*/ 	.short	(.L_655 - .L_654)
.L_654:
        /*010c*/ 	.word	0x00000400
        /*0110*/ 	.word	0x00000001
        /*0114*/ 	.word	0x00000001


	//----- nvinfo : EIATTR_CRS_STACK_SIZE
	.align		4
.L_655:
        /*0118*/ 	.byte	0x04, 0x1e
        /*011a*/ 	.short	(.L_657 - .L_656)
.L_656:
        /*011c*/ 	.word	0x00000000


	//----- nvinfo : EIATTR_CBANK_PARAM_SIZE
	.align		4
.L_657:
        /*0120*/ 	.byte	0x03, 0x19
        /*0122*/ 	.short	0x0038


	//----- nvinfo : EIATTR_PARAM_CBANK
	.align		4
        /*0124*/ 	.byte	0x04, 0x0a
        /*0126*/ 	.short	(.L_659 - .L_658)
	.align		4
.L_658:
        /*0128*/ 	.word	index@(.nv.constant0._ZN2at6native54_GLOBAL__N__aa9a477a_21_UpSampleBilinear2d_cu_607db5e338upsample_bilinear2d_backward_out_frameIN3c108BFloat16EfEEvmiiiiT0_S5_bPT_PKS6_)
        /*012c*/ 	.short	0x0380
        /*012e*/ 	.short	0x0038


	//----- nvinfo : EIATTR_SW_WAR
	.align		4
.L_659:
        /*0130*/ 	.byte	0x04, 0x36
        /*0132*/ 	.short	(.L_661 - .L_660)
.L_660:
        /*0134*/ 	.word	0x00000008
.L_661:


//--------------------- .nv.info._ZN2at6native54_GLOBAL__N__aa9a477a_21_UpSampleBilinear2d_cu_607db5e343upsample_bilinear2d_backward_nhwc_out_frameIN3c108BFloat16EfEEviiiiT0_S5_bPT_PKS6_imm --------------------------
	.section	.nv.info._ZN2at6native54_GLOBAL__N__aa9a477a_21_UpSampleBilinear2d_cu_607db5e343upsample_bilinear2d_backward_nhwc_out_frameIN3c108BFloat16EfEEviiiiT0_S5_bPT_PKS6_imm,"",@"SHT_CUDA_INFO"
	.sectionflags	@""
	.align	4


	//----- nvinfo : EIATTR_CUDA_API_VERSION
	.align		4
        /*0000*/ 	.byte	0x04, 0x37
        /*0002*/ 	.short	(.L_663 - .L_662)
.L_662:
        /*0004*/ 	.word	0x00000082


	//----- nvinfo : EIATTR_KPARAM_INFO
	.align		4
.L_663:
        /*0008*/ 	.byte	0x04, 0x17
        /*000a*/ 	.short	(.L_665 - .L_664)
.L_664:
        /*000c*/ 	.word	0x00000000
        /*0010*/ 	.short	0x000b
        /*0012*/ 	.short	0x0040
        /*0014*/ 	.byte	0x00, 0xf0, 0x21, 0x00


	//----- nvinfo : EIATTR_KPARAM_INFO
	.align		4
.L_665:
        /*0018*/ 	.byte	0x04, 0x17
        /*001a*/ 	.short	(.L_667 - .L_666)
.L_666:
        /*001c*/ 	.word	0x00000000
        /*0020*/ 	.short	0x000a
        /*0022*/ 	.short	0x0038
        /*0024*/ 	.byte	0x00, 0xf0, 0x21, 0x00


	//----- nvinfo : EIATTR_KPARAM_INFO
	.align		4
.L_667:
        /*0028*/ 	.byte	0x04, 0x17
        /*002a*/ 	.short	(.L_669 - .L_668)
.L_668:
        /*002c*/ 	.word	0x00000000
        /*0030*/ 	.short	0x0009
        /*0032*/ 	.short	0x0030
        /*0034*/ 	.byte	0x00, 0xf0, 0x11, 0x00


	//----- nvinfo : EIATTR_KPARAM_INFO
	.align		4
.L_669:
        /*0038*/ 	.byte	0x04, 0x17
        /*003a*/ 	.short	(.L_671 - .L_670)
.L_670:
        /*003c*/ 	.word	0x00000000
        /*0040*/ 	.short	0x0008
        /*0042*/ 	.short	0x0028
        /*0044*/ 	.byte	0x00, 0xf5, 0x21, 0x00


	//----- nvinfo : EIATTR_KPARAM_INFO
	.align		4
.L_671:
        /*0048*/ 	.byte	0x04, 0x17
        /*004a*/ 	.short	(.L_673 - .L_672)
.L_672:
        /*004c*/ 	.word	0x00000000
        /*0050*/ 	.short	0x0007
        /*0052*/ 	.short	0x0020
        /*0054*/ 	.byte	0x00, 0xf5, 0x21, 0x00


	//----- nvinfo : EIATTR_KPARAM_INFO
	.align		4
.L_673:
        /*0058*/ 	.byte	0x04, 0x17
        /*005a*/ 	.short	(.L_675 - .L_674)
.L_674:
        /*005c*/ 	.word	0x00000000
        /*0060*/ 	.short	0x0006
        /*0062*/ 	.short	0x0018
        /*0064*/ 	.byte	0x00, 0xf0, 0x05, 0x00


	//----- nvinfo : EIATTR_KPARAM_INFO
	.align		4
.L_675:
        /*0068*/ 	.byte	0x04, 0x17
        /*006a*/ 	.short	(.L_677 - .L_676)
.L_676:
        /*006c*/ 	.word	0x00000000
        /*0070*/ 	.short	0x0005
        /*0072*/ 	.short	0x0014
        /*0074*/ 	.byte	0x00, 0xf0, 0x11, 0x00


	//----- nvinfo : EIATTR_KPARAM_INFO
	.align		4
.L_677:
        /*0078*/ 	.byte	0x04, 0x17
        /*007a*/ 	.short	(.L_679 - .L_678)
.L_678:
        /*007c*/ 	.word	0x00000000
        /*0080*/ 	.short	0x0004
        /*0082*/ 	.short	0x0010
        /*0084*/ 	.byte	0x00, 0xf0, 0x11, 0x00


	//----- nvinfo : EIATTR_KPARAM_INFO
	.align		4
.L_679:
        /*0088*/ 	.byte	0x04, 0x17
        /*008a*/ 	.short	(.L_681 - .L_680)
.L_680:
        /*008c*/ 	.word	0x00000000
        /*0090*/ 	.short	0x0003
        /*0092*/ 	.short	0x000c
        /*0094*/ 	.byte	0x00, 0xf0, 0x11, 0x00


	//----- nvinfo : EIATTR_KPARAM_INFO
	.align		4
.L_681:
        /*0098*/ 	.byte	0x04, 0x17
        /*009a*/ 	.short	(.L_683 - .L_682)
.L_682:
        /*009c*/ 	.word	0x00000000
        /*00a0*/ 	.short	0x0002
        /*00a2*/ 	.short	0x0008
        /*00a4*/ 	.byte	0x00, 0xf0, 0x11, 0x00


	//----- nvinfo : EIATTR_KPARAM_INFO
	.align		4
.L_683:
        /*00a8*/ 	.byte	0x04, 0x17
        /*00aa*/ 	.short	(.L_685 - .L_684)
.L_684:
        /*00ac*/ 	.word	0x00000000
        /*00b0*/ 	.short	0x0001
        /*00b2*/ 	.short	0x0004
        /*00b4*/ 	.byte	0x00, 0xf0, 0x11, 0x00


	//----- nvinfo : EIATTR_KPARAM_INFO
	.align		4
.L_685:
        /*00b8*/ 	.byte	0x04, 0x17
        /*00ba*/ 	.short	(.L_687 - .L_686)
.L_686:
        /*00bc*/ 	.word	0x00000000
        /*00c0*/ 	.short	0x0000
        /*00c2*/ 	.short	0x0000
        /*00c4*/ 	.byte	0x00, 0xf0, 0x11, 0x00


	//----- nvinfo : EIATTR_SPARSE_MMA_MASK
	.align		4
.L_687:
        /*00c8*/ 	.byte	0x03, 0x50
        /*00ca*/ 	.short	0x0000


	//----- nvinfo : EIATTR_MAXREG_COUNT
	.align		4
        /*00cc*/ 	.byte	0x03, 0x1b
        /*00ce*/ 	.short	0x0040


	//----- nvinfo : EIATTR_MERCURY_ISA_VERSION
	.align		4
        /*00d0*/ 	.byte	0x03, 0x5f
        /*00d2*/ 	.short	0x0101


	//----- nvinfo : EIATTR_VRC_CTA_INIT_COUNT
	.align		4
        /*00d4*/ 	.byte	0x02, 0x4a
	.zero		1
	.zero		1


	//----- nvinfo : EIATTR_ATOM16_EMUL_INSTR_REG_MAP
	.align		4
        /*00d8*/ 	.byte	0x04, 0x2e
        /*00da*/ 	.short	(.L_689 - .L_688)


	//   ....[0]....
.L_688:
        /*00dc*/ 	.word	0x00000d80
        /*00e0*/ 	.short	0x0008
        /*00e2*/ 	.short	0x0000


	//   ....[1]....
        /*00e4*/ 	.word	0x00000de0
        /*00e8*/ 	.short	0x0008
        /*00ea*/ 	.short	0x0000


	//   ....[2]....
        /*00ec*/ 	.word	0x000012a0
        /*00f0*/ 	.short	0x0008
        /*00f2*/ 	.short	0x0000


	//   ....[3]....
        /*00f4*/ 	.word	0x000012f0
        /*00f8*/ 	.short	0x0008
        /*00fa*/ 	.short	0x0000


	//   ....[4]....
        /*00fc*/ 	.word	0x00001830
        /*0100*/ 	.short	0x000c
        /*0102*/ 	.short	0x0000


	//   ....[5]....
        /*0104*/ 	.word	0x00001880
        /*0108*/ 	.short	0x000c
        /*010a*/ 	.short	0x0000


	//   ....[6]....
        /*010c*/ 	.word	0x00001cb0
        /*0110*/ 	.short	0x0002
        /*0112*/ 	.short	0x0000


	//   ....[7]....
        /*0114*/ 	.word	0x00001d00
        /*0118*/ 	.short	0x0002
        /*011a*/ 	.short	0x0000


	//----- nvinfo : EIATTR_EXIT_INSTR_OFFSETS
	.align		4
.L_689:
        /*011c*/ 	.byte	0x04, 0x1c
        /*011e*/ 	.short	(.L_691 - .L_690)


	//   ....[0]....
.L_690:
        /*0120*/ 	.word	0x00000090


	//   ....[1]....
        /*0124*/ 	.word	0x00001a30


	//   ....[2]....
        /*0128*/ 	.word	0x00001ac0


	//   ....[3]....
        /*012c*/ 	.word	0x00001b00


	//   ....[4]....
        /*0130*/ 	.word	0x00001b90


	//   ....[5]....
        /*0134*/ 	.word	0x00001c20


	//   ....[6]....
        /*0138*/ 	.word	0x00001c60


	//   ....[7]....
        /*013c*/ 	.word	0x00001d40


	//----- nvinfo : EIATTR_MAX_THREADS
	.align		4
.L_691:
        /*0140*/ 	.byte	0x04, 0x05
        /*0142*/ 	.short	(.L_693 - .L_692)
.L_692:
        /*0144*/ 	.word	0x00000400
        /*0148*/ 	.word	0x00000001
        /*014c*/ 	.word	0x00000001


	//----- nvinfo : EIATTR_CRS_STACK_SIZE
	.align		4
.L_693:
        /*0150*/ 	.byte	0x04, 0x1e
        /*0152*/ 	.short	(.L_695 - .L_694)
.L_694:
        /*0154*/ 	.word	0x00000000


	//----- nvinfo : EIATTR_CBANK_PARAM_SIZE
	.align		4
.L_695:
        /*0158*/ 	.byte	0x03, 0x19
        /*015a*/ 	.short	0x0048


	//----- nvinfo : EIATTR_PARAM_CBANK
	.align		4
        /*015c*/ 	.byte	0x04, 0x0a
        /*015e*/ 	.short	(.L_697 - .L_696)
	.align		4
.L_696:
        /*0160*/ 	.word	index@(.nv.constant0._ZN2at6native54_GLOBAL__N__aa9a477a_21_UpSampleBilinear2d_cu_607db5e343upsample_bilinear2d_backward_nhwc_out_frameIN3c108BFloat16EfEEviiiiT0_S5_bPT_PKS6_imm)
        /*0164*/ 	.short	0x0380
        /*0166*/ 	.short	0x0048


	//----- nvinfo : EIATTR_SW_WAR
	.align		4
.L_697:
        /*0168*/ 	.byte	0x04, 0x36
        /*016a*/ 	.short	(.L_699 - .L_698)
.L_698:
        /*016c*/ 	.word	0x00000008
.L_699:


//--------------------- .nv.info._ZN2at6native54_GLOBAL__N__aa9a477a_21_UpSampleBilinear2d_cu_607db5e338upsample_bilinear2d_backward_out_frameIN3c104HalfEfEEvmiiiiT0_S5_bPT_PKS6_ --------------------------
	.section	.nv.info._ZN2at6native54_GLOBAL__N__aa9a477a_21_UpSampleBilinear2d_cu_607db5e338upsample_bilinear2d_backward_out_frameIN3c104HalfEfEEvmiiiiT0_S5_bPT_PKS6_,"",@"SHT_CUDA_INFO"
	.sectionflags	@""
	.align	4


	//----- nvinfo : EIATTR_CUDA_API_VERSION
	.align		4
        /*0000*/ 	.byte	0x04, 0x37
        /*0002*/ 	.short	(.L_701 - .L_700)
.L_700:
        /*0004*/ 	.word	0x00000082


	//----- nvinfo : EIATTR_KPARAM_INFO
	.align		4
.L_701:
        /*0008*/ 	.byte	0x04, 0x17
        /*000a*/ 	.short	(.L_703 - .L_702)
.L_702:
        /*000c*/ 	.word	0x00000000
        /*0010*/ 	.short	0x0009
        /*0012*/ 	.short	0x0030
        /*0014*/ 	.byte	0x00, 0xf5, 0x21, 0x00


	//----- nvinfo : EIATTR_KPARAM_INFO
	.align		4
.L_703:
        /*0018*/ 	.byte	0x04, 0x17
        /*001a*/ 	.short	(.L_705 - .L_704)
.L_704:
        /*001c*/ 	.word	0x00000000
        /*0020*/ 	.short	0x0008
        /*0022*/ 	.short	0x0028
        /*0024*/ 	.byte	0x00, 0xf5, 0x21, 0x00


	//----- nvinfo : EIATTR_KPARAM_INFO
	.align		4
.L_705:
        /*0028*/ 	.byte	0x04, 0x17
        /*002a*/ 	.short	(.L_707 - .L_706)
.L_706:
        /*002c*/ 	.word	0x00000000
        /*0030*/ 	.short	0x0007
        /*0032*/ 	.short	0x0020
        /*0034*/ 	.byte	0x00, 0xf0, 0x05, 0x00


	//----- nvinfo : EIATTR_KPARAM_INFO
	.align		4
.L_707:
        /*0038*/ 	.byte	0x04, 0x17
        /*003a*/ 	.short	(.L_709 - .L_708)
.L_708:
        /*003c*/ 	.word	0x00000000
        /*0040*/ 	.short	0x0006
        /*0042*/ 	.short	0x001c
        /*0044*/ 	.byte	0x00, 0xf0, 0x11, 0x00


	//----- nvinfo : EIATTR_KPARAM_INFO
	.align		4
.L_709:
        /*0048*/ 	.byte	0x04, 0x17
        /*004a*/ 	.short	(.L_711 - .L_710)
.L_710:
        /*004c*/ 	.word	0x00000000
        /*0050*/ 	.short	0x0005
        /*0052*/ 	.short	0x0018
        /*0054*/ 	.byte	0x00, 0xf0, 0x11, 0x00


	//----- nvinfo : EIATTR_KPARAM_INFO
	.align		4
.L_711:
        /*0058*/ 	.byte	0x04, 0x17
        /*005a*/ 	.short	(.L_713 - .L_712)
.L_712:
        /*005c*/ 	.word	0x00000000
        /*0060*/ 	.short	0x0004
        /*0062*/ 	.short	0x0014
        /*0064*/ 	.byte	0x00, 0xf0, 0x11, 0x00


	//----- nvinfo : EIATTR_KPARAM_INFO
	.align		4
.L_713:
        /*0068*/ 	.byte	0x04, 0x17
        /*006a*/ 	.short	(.L_715 - .L_714)
.L_714:
        /*006c*/ 	.word	0x00000000
        /*0070*/ 	.short	0x0003
        /*0072*/ 	.short	0x0010
        /*0074*/ 	.byte	0x00, 0xf0, 0x11, 0x00


	//----- nvinfo : EIATTR_KPARAM_INFO
	.align		4
.L_715:
        /*0078*/ 	.byte	0x04, 0x17
        /*007a*/ 	.short	(.L_717 - .L_716)
.L_716:
        /*007c*/ 	.word	0x00000000
        /*0080*/ 	.short	0x0002
        /*0082*/ 	.short	0x000c
        /*0084*/ 	.byte	0x00, 0xf0, 0x11, 0x00


	//----- nvinfo : EIATTR_KPARAM_INFO
	.align		4
.L_717:
        /*0088*/ 	.byte	0x04, 0x17
        /*008a*/ 	.short	(.L_719 - .L_718)
.L_718:
        /*008c*/ 	.word	0x00000000
        /*0090*/ 	.short	0x0001
        /*0092*/ 	.short	0x0008
        /*0094*/ 	.byte	0x00, 0xf0, 0x11, 0x00


	//----- nvinfo : EIATTR_KPARAM_INFO
	.align		4
.L_719:
        /*0098*/ 	.byte	0x04, 0x17
        /*009a*/ 	.short	(.L_721 - .L_720)
.L_720:
        /*009c*/ 	.word	0x00000000
        /*00a0*/ 	.short	0x0000
        /*00a2*/ 	.short	0x0000
        /*00a4*/ 	.byte	0x00, 0xf0, 0x21, 0x00


	//----- nvinfo : EIATTR_SPARSE_MMA_MASK
	.align		4
.L_721:
        /*00a8*/ 	.byte	0x03, 0x50
        /*00aa*/ 	.short	0x0000


	//----- nvinfo : EIATTR_MAXREG_COUNT
	.align		4
        /*00ac*/ 	.byte	0x03, 0x1b
        /*00ae*/ 	.short	0x0040


	//----- nvinfo : EIATTR_MERCURY_ISA_VERSION
	.align		4
        /*00b0*/ 	.byte	0x03, 0x5f
        /*00b2*/ 	.short	0x0101


	//----- nvinfo : EIATTR_VRC_CTA_INIT_COUNT
	.align		4
        /*00b4*/ 	.byte	0x02, 0x4a
	.zero		1
	.zero		1


	//----- nvinfo : EIATTR_ATOM16_EMUL_INSTR_REG_MAP
	.align		4
        /*00b8*/ 	.byte	0x04, 0x2e
        /*00ba*/ 	.short	(.L_723 - .L_722)


	//   ....[0]....
.L_722:
        /*00bc*/ 	.word	0x00000de0
        /*00c0*/ 	.short	0x000a
        /*00c2*/ 	.short	0x0000


	//   ....[1]....
        /*00c4*/ 	.word	0x00000e40
        /*00c8*/ 	.short	0x000a
        /*00ca*/ 	.short	0x0000


	//   ....[2]....
        /*00cc*/ 	.word	0x00001280
        /*00d0*/ 	.short	0x000a
        /*00d2*/ 	.short	0x0000


	//   ....[3]....
        /*00d4*/ 	.word	0x000012d0
        /*00d8*/ 	.short	0x000a
        /*00da*/ 	.short	0x0000


	//   ....[4]....
        /*00dc*/ 	.word	0x00001760
        /*00e0*/ 	.short	0x0004
        /*00e2*/ 	.short	0x0000


	//   ....[5]....
        /*00e4*/ 	.word	0x000017b0
        /*00e8*/ 	.short	0x0004
        /*00ea*/ 	.short	0x0000


	//   ....[6]....
        /*00ec*/ 	.word	0x00001bb0
        /*00f0*/ 	.short	0x0010
        /*00f2*/ 	.short	0x0000


	//   ....[7]....
        /*00f4*/ 	.word	0x00001c00
        /*00f8*/ 	.short	0x0010
        /*00fa*/ 	.short	0x0000


	//----- nvinfo : EIATTR_EXIT_INSTR_OFFSETS
	.align		4
.L_723:
        /*00fc*/ 	.byte	0x04, 0x1c
        /*00fe*/ 	.short	(.L_725 - .L_724)


	//   ....[0]....
.L_724:
        /*0100*/ 	.word	0x00000170


	//   ....[1]....
        /*0104*/ 	.word	0x00001cb0


	//----- nvinfo : EIATTR_MAX_THREADS
	.align		4
.L_725:
        /*0108*/ 	.byte	0x04, 0x05
        /*010a*/ 	.short	(.L_727 - .L_726)
.L_726:
        /*010c*/ 	.word	0x00000400
        /*0110*/ 	.word	0x00000001
        /*0114*/ 	.word	0x00000001


	//----- nvinfo : EIATTR_CRS_STACK_SIZE
	.align		4
.L_727:
        /*0118*/ 	.byte	0x04, 0x1e
        /*011a*/ 	.short	(.L_729 - .L_728)
.L_728:
        /*011c*/ 	.word	0x00000000


	//----- nvinfo : EIATTR_CBANK_PARAM_SIZE
	.align		4
.L_729:
        /*0120*/ 	.byte	0x03, 0x19
        /*0122*/ 	.short	0x0038


	//----- nvinfo : EIATTR_PARAM_CBANK
	.align		4
        /*0124*/ 	.byte	0x04, 0x0a
        /*0126*/ 	.short	(.L_731 - .L_730)
	.align		4
.L_730:
        /*0128*/ 	.word	index@(.nv.constant0._ZN2at6native54_GLOBAL__N__aa9a477a_21_UpSampleBilinear2d_cu_607db5e338upsample_bilinear2d_backward_out_frameIN3c104HalfEfEEvmiiiiT0_S5_bPT_PKS6_)
        /*012c*/ 	.short	0x0380
        /*012e*/ 	.short	0x0038


	//----- nvinfo : EIATTR_SW_WAR
	.align		4
.L_731:
        /*0130*/ 	.byte	0x04, 0x36
        /*0132*/ 	.short	(.L_733 - .L_732)
.L_732:
        /*0134*/ 	.word	0x00000008
.L_733:


//--------------------- .nv.info._ZN2at6native54_GLOBAL__N__aa9a477a_21_UpSampleBilinear2d_cu_607db5e343upsample_bilinear2d_backward_nhwc_out_frameIN3c104HalfEfEEviiiiT0_S5_bPT_PKS6_imm --------------------------
	.section	.nv.info._ZN2at6native54_GLOBAL__N__aa9a477a_21_UpSampleBilinear2d_cu_607db5e343upsample_bilinear2d_backward_nhwc_out_frameIN3c104HalfEfEEviiiiT0_S5_bPT_PKS6_imm,"",@"SHT_CUDA_INFO"
	.sectionflags	@""
	.align	4


	//----- nvinfo : EIATTR_CUDA_API_VERSION
	.align		4
        /*0000*/ 	.byte	0x04, 0x37
        /*0002*/ 	.short	(.L_735 - .L_734)
.L_734:
        /*0004*/ 	.word	0x00000082


	//----- nvinfo : EIATTR_KPARAM_INFO
	.align		4
.L_735:
        /*0008*/ 	.byte	0x04, 0x17
        /*000a*/ 	.short	(.L_737 - .L_736)
.L_736:
        /*000c*/ 	.word	0x00000000
        /*0010*/ 	.short	0x000b
        /*0012*/ 	.short	0x0040
        /*0014*/ 	.byte	0x00, 0xf0, 0x21, 0x00


	//----- nvinfo : EIATTR_KPARAM_INFO
	.align		4
.L_737:
        /*0018*/ 	.byte	0x04, 0x17
        /*001a*/ 	.short	(.L_739 - .L_738)
.L_738:
        /*001c*/ 	.word	0x00000000
        /*0020*/ 	.short	0x000a
        /*0022*/ 	.short	0x0038
        /*0024*/ 	.byte	0x00, 0xf0, 0x21, 0x00


	//----- nvinfo : EIATTR_KPARAM_INFO
	.align		4
.L_739:
        /*0028*/ 	.byte	0x04, 0x17
        /*002a*/ 	.short	(.L_741 - .L_740)
.L_740:
        /*002c*/ 	.word	0x00000000
        /*0030*/ 	.short	0x0009
        /*0032*/ 	.short	0x0030
        /*0034*/ 	.byte	0x00, 0xf0, 0x11, 0x00


	//----- nvinfo : EIATTR_KPARAM_INFO
	.align		4
.L_741:
        /*0038*/ 	.byte	0x04, 0x17
        /*003a*/ 	.short	(.L_743 - .L_742)
.L_742:
        /*003c*/ 	.word	0x00000000
        /*0040*/ 	.short	0x0008
        /*0042*/ 	.short	0x0028
        /*0044*/ 	.byte	0x00, 0xf5, 0x21, 0x00


	//----- nvinfo : EIATTR_KPARAM_INFO
	.align		4
.L_743:
        /*0048*/ 	.byte	0x04, 0x17
        /*004a*/ 	.short	(.L_745 - .L_744)
.L_744:
        /*004c*/ 	.word	0x00000000
        /*0050*/ 	.short	0x0007
        /*0052*/ 	.short	0x0020
        /*0054*/ 	.byte	0x00, 0xf5, 0x21, 0x00


	//----- nvinfo : EIATTR_KPARAM_INFO
	.align		4
.L_745:
        /*0058*/ 	.byte	0x04, 0x17
        /*005a*/ 	.short	(.L_747 - .L_746)
.L_746:
        /*005c*/ 	.word	0x00000000
        /*0060*/ 	.short	0x0006
        /*0062*/ 	.short	0x0018
        /*0064*/ 	.byte	0x00, 0xf0, 0x05, 0x00


	//----- nvinfo : EIATTR_KPARAM_INFO
	.align		4
.L_747:
        /*0068*/ 	.byte	0x04, 0x17
        /*006a*/ 	.short	(.L_749 - .L_748)
.L_748:
        /*006c*/ 	.word	0x00000000
        /*0070*/ 	.short	0x0005
        /*0072*/ 	.short	0x0014
        /*0074*/ 	.byte	0x00, 0xf0, 0x11, 0x00


	//----- nvinfo : EIATTR_KPARAM_INFO
	.align		4
.L_749:
        /*0078*/ 	.byte	0x04, 0x17
        /*007a*/ 	.short	(.L_751 - .L_750)
.L_750:
        /*007c*/ 	.word	0x00000000
        /*0080*/ 	.short	0x0004
        /*0082*/ 	.short	0x0010
        /*0084*/ 	.byte	0x00, 0xf0, 0x11, 0x00


	//----- nvinfo : EIATTR_KPARAM_INFO
	.align		4
.L_751:
        /*0088*/ 	.byte	0x04, 0x17
        /*008a*/ 	.short	(.L_753 - .L_752)
.L_752:
        /*008c*/ 	.word	0x00000000
        /*0090*/ 	.short	0x0003
        /*0092*/ 	.short	0x000c
        /*0094*/ 	.byte	0x00, 0xf0, 0x11, 0x00


	//----- nvinfo : EIATTR_KPARAM_INFO
	.align		4
.L_753:
        /*0098*/ 	.byte	0x04, 0x17
        /*009a*/ 	.short	(.L_755 - .L_754)
.L_754:
        /*009c*/ 	.word	0x00000000
        /*00a0*/ 	.short	0x0002
        /*00a2*/ 	.short	0x0008
        /*00a4*/ 	.byte	0x00, 0xf0, 0x11, 0x00


	//----- nvinfo : EIATTR_KPARAM_INFO
	.align		4
.L_755:
        /*00a8*/ 	.byte	0x04, 0x17
        /*00aa*/ 	.short	(.L_757 - .L_756)
.L_756:
        /*00ac*/ 	.word	0x00000000
        /*00b0*/ 	.short	0x0001
        /*00b2*/ 	.short	0x0004
        /*00b4*/ 	.byte	0x00, 0xf0, 0x11, 0x00


	//----- nvinfo : EIATTR_KPARAM_INFO
	.align		4
.L_757:
        /*00b8*/ 	.byte	0x04, 0x17
        /*00ba*/ 	.short	(.L_759 - .L_758)
.L_758:
        /*00bc*/ 	.word	0x00000000
        /*00c0*/ 	.short	0x0000
        /*00c2*/ 	.short	0x0000
        /*00c4*/ 	.byte	0x00, 0xf0, 0x11, 0x00


	//----- nvinfo : EIATTR_SPARSE_MMA_MASK
	.align		4
.L_759:
        /*00c8*/ 	.byte	0x03, 0x50
        /*00ca*/ 	.short	0x0000


	//----- nvinfo : EIATTR_MAXREG_COUNT
	.align		4
        /*00cc*/ 	.byte	0x03, 0x1b
        /*00ce*/ 	.short	0x0040


	//----- nvinfo : EIATTR_MERCURY_ISA_VERSION
	.align		4
        /*00d0*/ 	.byte	0x03, 0x5f
        /*00d2*/ 	.short	0x0101


	//----- nvinfo : EIATTR_VRC_CTA_INIT_COUNT
	.align		4
        /*00d4*/ 	.byte	0x02, 0x4a
	.zero		1
	.zero		1


	//----- nvinfo : EIATTR_ATOM16_EMUL_INSTR_REG_MAP
	.align		4
        /*00d8*/ 	.byte	0x04, 0x2e
        /*00da*/ 	.short	(.L_761 - .L_760)


	//   ....[0]....
.L_760:
        /*00dc*/ 	.word	0x00000d80
        /*00e0*/ 	.short	0x0008
        /*00e2*/ 	.short	0x0000


	//   ....[1]....
        /*00e4*/ 	.word	0x00000de0
        /*00e8*/ 	.short	0x0008
        /*00ea*/ 	.short	0x0000


	//   ....[2]....
        /*00ec*/ 	.word	0x000012a0
        /*00f0*/ 	.short	0x0008
        /*00f2*/ 	.short	0x0000


	//   ....[3]....
        /*00f4*/ 	.word	0x000012f0
        /*00f8*/ 	.short	0x0008
        /*00fa*/ 	.short	0x0000


	//   ....[4]....
        /*00fc*/ 	.word	0x00001830
        /*0100*/ 	.short	0x000c
        /*0102*/ 	.short	0x0000


	//   ....[5]....
        /*0104*/ 	.word	0x00001880
        /*0108*/ 	.short	0x000c
        /*010a*/ 	.short	0x0000


	//   ....[6]....
        /*010c*/ 	.word	0x00001cb0
        /*0110*/ 	.short	0x0002
        /*0112*/ 	.short	0x0000


	//   ....[7]....
        /*0114*/ 	.word	0x00001d00
        /*0118*/ 	.short	0x0002
        /*011a*/ 	.short	0x0000


	//----- nvinfo : EIATTR_EXIT_INSTR_OFFSETS
	.align		4
.L_761:
        /*011c*/ 	.byte	0x04, 0x1c
        /*011e*/ 	.short	(.L_763 - .L_762)


	//   ....[0]....
.L_762:
        /*0120*/ 	.word	0x00000090


	//   ....[1]....
        /*0124*/ 	.word	0x00001a20


	//   ....[2]....
        /*0128*/ 	.word	0x00001ac0


	//   ....[3]....
        /*012c*/ 	.word	0x00001b00


	//   ....[4]....
        /*0130*/ 	.word	0x00001b80


	//   ....[5]....
        /*0134*/ 	.word	0x00001c20


	//   ....[6]....
        /*0138*/ 	.word	0x00001c60


	//   ....[7]....
        /*013c*/ 	.word	0x00001d40


	//----- nvinfo : EIATTR_MAX_THREADS
	.align		4
.L_763:
        /*0140*/ 	.byte	0x04, 0x05
        /*0142*/ 	.short	(.L_765 - .L_764)
.L_764:
        /*0144*/ 	.word	0x00000400
        /*0148*/ 	.word	0x00000001
        /*014c*/ 	.word	0x00000001


	//----- nvinfo : EIATTR_CRS_STACK_SIZE
	.align		4
.L_765:
        /*0150*/ 	.byte	0x04, 0x1e
        /*0152*/ 	.short	(.L_767 - .L_766)
.L_766:
        /*0154*/ 	.word	0x00000000


	//----- nvinfo : EIATTR_CBANK_PARAM_SIZE
	.align		4
.L_767:
        /*0158*/ 	.byte	0x03, 0x19
        /*015a*/ 	.short	0x0048


	//----- nvinfo : EIATTR_PARAM_CBANK
	.align		4
        /*015c*/ 	.byte	0x04, 0x0a
        /*015e*/ 	.short	(.L_769 - .L_768)
	.align		4
.L_768:
        /*0160*/ 	.word	index@(.nv.constant0._ZN2at6native54_GLOBAL__N__aa9a477a_21_UpSampleBilinear2d_cu_607db5e343upsample_bilinear2d_backward_nhwc_out_frameIN3c104HalfEfEEviiiiT0_S5_bPT_PKS6_imm)
        /*0164*/ 	.short	0x0380
        /*0166*/ 	.short	0x0048


	//----- nvinfo : EIATTR_SW_WAR
	.align		4
.L_769:
        /*0168*/ 	.byte	0x04, 0x36
        /*016a*/ 	.short	(.L_771 - .L_770)
.L_770:
        /*016c*/ 	.word	0x00000008
.L_771:


//--------------------- .nv.info._ZN2at6native54_GLOBAL__N__aa9a477a_21_UpSampleBilinear2d_cu_607db5e338upsample_bilinear2d_backward_out_frameIffEEvmiiiiT0_S3_bPT_PKS4_ --------------------------
	.section	.nv.info._ZN2at6native54_GLOBAL__N__aa9a477a_21_UpSampleBilinear2d_cu_607db5e338upsample_bilinear2d_backward_out_frameIffEEvmiiiiT0_S3_bPT_PKS4_,"",@"SHT_CUDA_INFO"
	.sectionflags	@""
	.align	4


	//----- nvinfo : EIATTR_CUDA_API_VERSION
	.align		4
        /*0000*/ 	.byte	0x04, 0x37
        /*0002*/ 	.short	(.L_773 - .L_772)
.L_772:
        /*0004*/ 	.word	0x00000082


	//----- nvinfo : EIATTR_KPARAM_INFO
	.align		4
.L_773:
        /*0008*/ 	.byte	0x04, 0x17
        /*000a*/ 	.short	(.L_775 - .L_774)
.L_774:
        /*000c*/ 	.word	0x00000000
        /*0010*/ 	.short	0x0009
        /*0012*/ 	.short	0x0030
        /*0014*/ 	.byte	0x00, 0xf5, 0x21, 0x00


	//----- nvinfo : EIATTR_KPARAM_INFO
	.align		4
.L_775:
        /*0018*/ 	.byte	0x04, 0x17
        /*001a*/ 	.short	(.L_777 - .L_776)
.L_776:
        /*001c*/ 	.word	0x00000000
        /*0020*/ 	.short	0x0008
        /*0022*/ 	.short	0x0028
        /*0024*/ 	.byte	0x00, 0xf5, 0x21, 0x00


	//----- nvinfo : EIATTR_KPARAM_INFO
	.align		4
.L_777:
        /*0028*/ 	.byte	0x04, 0x17
        /*002a*/ 	.short	(.L_779 - .L_778)
.L_778:
        /*002c*/ 	.word	0x00000000
        /*0030*/ 	.short	0x0007
        /*0032*/ 	.short	0x0020
        /*0034*/ 	.byte	0x00, 0xf0, 0x05, 0x00


	//----- nvinfo : EIATTR_KPARAM_INFO
	.align		4
.L_779:
        /*0038*/ 	.byte	0x04, 0x17
        /*003a*/ 	.short	(.L_781 - .L_780)
.L_780:
        /*003c*/ 	.word	0x00000000
        /*0040*/ 	.short	0x0006
        /*0042*/ 	.short	0x001c
        /*0044*/ 	.byte	0x00, 0xf0, 0x11, 0x00


	//----- nvinfo : EIATTR_KPARAM_INFO
	.align		4
.L_781:
        /*0048*/ 	.byte	0x04, 0x17
        /*004a*/ 	.short	(.L_783 - .L_782)
.L_782:
        /*004c*/ 	.word	0x00000000
        /*0050*/ 	.short	0x0005
        /*0052*/ 	.short	0x0018
        /*0054*/ 	.byte	0x00, 0xf0, 0x11, 0x00


	//----- nvinfo : EIATTR_KPARAM_INFO
	.align		4
.L_783:
        /*0058*/ 	.byte	0x04, 0x17
        /*005a*/ 	.short	(.L_785 - .L_784)
.L_784:
        /*005c*/ 	.word	0x00000000
        /*0060*/ 	.short	0x0004
        /*0062*/ 	.short	0x0014
        /*0064*/ 	.byte	0x00, 0xf0, 0x11, 0x00


	//----- nvinfo : EIATTR_KPARAM_INFO
	.align		4
.L_785:
        /*0068*/ 	.byte	0x04, 0x17
        /*006a*/ 	.short	(.L_787 - .L_786)
.L_786:
        /*006c*/ 	.word	0x00000000
        /*0070*/ 	.short	0x0003
        /*0072*/ 	.short	0x0010
        /*0074*/ 	.byte	0x00, 0xf0, 0x11, 0x00


	//----- nvinfo : EIATTR_KPARAM_INFO
	.align		4
.L_787:
        /*0078*/ 	.byte	0x04, 0x17
        /*007a*/ 	.short	(.L_789 - .L_788)
.L_788:
        /*007c*/ 	.word	0x00000000
        /*0080*/ 	.short	0x0002
        /*0082*/ 	.short	0x000c
        /*0084*/ 	.byte	0x00, 0xf0, 0x11, 0x00


	//----- nvinfo : EIATTR_KPARAM_INFO
	.align		4
.L_789:
        /*0088*/ 	.byte	0x04, 0x17
        /*008a*/ 	.short	(.L_791 - .L_790)
.L_790:
        /*008c*/ 	.word	0x00000000
        /*0090*/ 	.short	0x0001
        /*0092*/ 	.short	0x0008
        /*0094*/ 	.byte	0x00, 0xf0, 0x11, 0x00


	//----- nvinfo : EIATTR_KPARAM_INFO
	.align		4
.L_791:
        /*0098*/ 	.byte	0x04, 0x17
        /*009a*/ 	.short	(.L_793 - .L_792)
.L_792:
        /*009c*/ 	.word	0x00000000
        /*00a0*/ 	.short	0x0000
        /*00a2*/ 	.short	0x0000
        /*00a4*/ 	.byte	0x00, 0xf0, 0x21, 0x00


	//----- nvinfo : EIATTR_SPARSE_MMA_MASK
	.align		4
.L_793:
        /*00a8*/ 	.byte	0x03, 0x50
        /*00aa*/ 	.short	0x0000


	//----- nvinfo : EIATTR_MAXREG_COUNT
	.align		4
        /*00ac*/ 	.byte	0x03, 0x1b
        /*00ae*/ 	.short	0x0040


	//----- nvinfo : EIATTR_MERCURY_ISA_VERSION
	.align		4
        /*00b0*/ 	.byte	0x03, 0x5f
        /*00b2*/ 	.short	0x0101


	//----- nvinfo : EIATTR_VRC_CTA_INIT_COUNT
	.align		4
        /*00b4*/ 	.byte	0x02, 0x4a
	.zero		1
	.zero		1


	//----- nvinfo : EIATTR_EXIT_INSTR_OFFSETS
	.align		4
        /*00b8*/ 	.byte	0x04, 0x1c
        /*00ba*/ 	.short	(.L_795 - .L_794)


	//   ....[0]....
.L_794:
        /*00bc*/ 	.word	0x00000140


	//   ....[1]....
        /*00c0*/ 	.word	0x00000c50


	//   ....[2]....
        /*00c4*/ 	.word	0x00001570


	//----- nvinfo : EIATTR_MAX_THREADS
	.align		4
.L_795:
        /*00c8*/ 	.byte	0x04, 0x05
        /*00ca*/ 	.short	(.L_797 - .L_796)
.L_796:
        /*00cc*/ 	.word	0x00000400
        /*00d0*/ 	.word	0x00000001
        /*00d4*/ 	.word	0x00000001


	//----- nvinfo : EIATTR_CRS_STACK_SIZE
	.align		4
.L_797:
        /*00d8*/ 	.byte	0x04, 0x1e
        /*00da*/ 	.short	(.L_799 - .L_798)
.L_798:
        /*00dc*/ 	.word	0x00000000


	//----- nvinfo : EIATTR_CBANK_PARAM_SIZE
	.align		4
.L_799:
        /*00e0*/ 	.byte	0x03, 0x19
        /*00e2*/ 	.short	0x0038


	//----- nvinfo : EIATTR_PARAM_CBANK
	.align		4
        /*00e4*/ 	.byte	0x04, 0x0a
        /*00e6*/ 	.short	(.L_801 - .L_800)
	.align		4
.L_800:
        /*00e8*/ 	.word	index@(.nv.constant0._ZN2at6native54_GLOBAL__N__aa9a477a_21_UpSampleBilinear2d_cu_607db5e338upsample_bilinear2d_backward_out_frameIffEEvmiiiiT0_S3_bPT_PKS4_)
        /*00ec*/ 	.short	0x0380
        /*00ee*/ 	.short	0x0038


	//----- nvinfo : EIATTR_SW_WAR
	.align		4
.L_801:
        /*00f0*/ 	.byte	0x04, 0x36
        /*00f2*/ 	.short	(.L_803 - .L_802)
.L_802:
        /*00f4*/ 	.word	0x00000008
.L_803:


//--------------------- .nv.info._ZN2at6native54_GLOBAL__N__aa9a477a_21_UpSampleBilinear2d_cu_607db5e343upsample_bilinear2d_backward_nhwc_out_frameIffEEviiiiT0_S3_bPT_PKS4_imm --------------------------
	.section	.nv.info._ZN2at6native54_GLOBAL__N__aa9a477a_21_UpSampleBilinear2d_cu_607db5e343upsample_bilinear2d_backward_nhwc_out_frameIffEEviiiiT0_S3_bPT_PKS4_imm,"",@"SHT_CUDA_INFO"
	.sectionflags	@""
	.align	4


	//----- nvinfo : EIATTR_CUDA_API_VERSION
	.align		4
        /*0000*/ 	.byte	0x04, 0x37
        /*0002*/ 	.short	(.L_805 - .L_804)
.L_804:
        /*0004*/ 	.word	0x00000082


	//----- nvinfo : EIATTR_KPARAM_INFO
	.align		4
.L_805:
        /*0008*/ 	.byte	0x04, 0x17
        /*000a*/ 	.short	(.L_807 - .L_806)
.L_806:
        /*000c*/ 	.word	0x00000000
        /*0010*/ 	.short	0x000b
        /*0012*/ 	.short	0x0040
        /*0014*/ 	.byte	0x00, 0xf0, 0x21, 0x00


	//----- nvinfo : EIATTR_KPARAM_INFO
	.align		4
.L_807:
        /*0018*/ 	.byte	0x04, 0x17
        /*001a*/ 	.short	(.L_809 - .L_808)
.L_808:
        /*001c*/ 	.word	0x00000000
        /*0020*/ 	.short	0x000a
        /*0022*/ 	.short	0x0038
        /*0024*/ 	.byte	0x00, 0xf0, 0x21, 0x00


	//----- nvinfo : EIATTR_KPARAM_INFO
	.align		4
.L_809:
        /*0028*/ 	.byte	0x04, 0x17
        /*002a*/ 	.short	(.L_811 - .L_810)
.L_810:
        /*002c*/ 	.word	0x00000000
        /*0030*/ 	.short	0x0009
        /*0032*/ 	.short	0x0030
        /*0034*/ 	.byte	0x00, 0xf0, 0x11, 0x00


	//----- nvinfo : EIATTR_KPARAM_INFO
	.align		4
.L_811:
        /*0038*/ 	.byte	0x04, 0x17
        /*003a*/ 	.short	(.L_813 - .L_812)
.L_812:
        /*003c*/ 	.word	0x00000000
        /*0040*/ 	.short	0x0008
        /*0042*/ 	.short	0x0028
        /*0044*/ 	.byte	0x00, 0xf5, 0x21, 0x00


	//----- nvinfo : EIATTR_KPARAM_INFO
	.align		4
.L_813:
        /*0048*/ 	.byte	0x04, 0x17
        /*004a*/ 	.short	(.L_815 - .L_814)
.L_814:
        /*004c*/ 	.word	0x00000000
        /*0050*/ 	.short	0x0007
        /*0052*/ 	.short	0x0020
        /*0054*/ 	.byte	0x00, 0xf5, 0x21, 0x00


	//----- nvinfo : EIATTR_KPARAM_INFO
	.align		4
.L_815:
        /*0058*/ 	.byte	0x04, 0x17
        /*005a*/ 	.short	(.L_817 - .L_816)
.L_816:
        /*005c*/ 	.word	0x00000000
        /*0060*/ 	.short	0x0006
        /*0062*/ 	.short	0x0018
        /*0064*/ 	.byte	0x00, 0xf0, 0x05, 0x00


	//----- nvinfo : EIATTR_KPARAM_INFO
	.align		4
.L_817:
        /*0068*/ 	.byte	0x04, 0x17
        /*006a*/ 	.short	(.L_819 - .L_818)
.L_818:
        /*006c*/ 	.word	0x00000000
        /*0070*/ 	.short	0x0005
        /*0072*/ 	.short	0x0014
        /*0074*/ 	.byte	0x00, 0xf0, 0x11, 0x00


	//----- nvinfo : EIATTR_KPARAM_INFO
	.align		4
.L_819:
        /*0078*/ 	.byte	0x04, 0x17
        /*007a*/ 	.short	(.L_821 - .L_820)
.L_820:
        /*007c*/ 	.word	0x00000000
        /*0080*/ 	.short	0x0004
        /*0082*/ 	.short	0x0010
        /*0084*/ 	.byte	0x00, 0xf0, 0x11, 0x00


	//----- nvinfo : EIATTR_KPARAM_INFO
	.align		4
.L_821:
        /*0088*/ 	.byte	0x04, 0x17
        /*008a*/ 	.short	(.L_823 - .L_822)
.L_822:
        /*008c*/ 	.word	0x00000000
        /*0090*/ 	.short	0x0003
        /*0092*/ 	.short	0x000c
        /*0094*/ 	.byte	0x00, 0xf0, 0x11, 0x00


	//----- nvinfo : EIATTR_KPARAM_INFO
	.align		4
.L_823:
        /*0098*/ 	.byte	0x04, 0x17
        /*009a*/ 	.short	(.L_825 - .L_824)
.L_824:
        /*009c*/ 	.word	0x00000000
        /*00a0*/ 	.short	0x0002
        /*00a2*/ 	.short	0x0008
        /*00a4*/ 	.byte	0x00, 0xf0, 0x11, 0x00


	//----- nvinfo : EIATTR_KPARAM_INFO
	.align		4
.L_825:
        /*00a8*/ 	.byte	0x04, 0x17
        /*00aa*/ 	.short	(.L_827 - .L_826)
.L_826:
        /*00ac*/ 	.word	0x00000000
        /*00b0*/ 	.short	0x0001
        /*00b2*/ 	.short	0x0004
        /*00b4*/ 	.byte	0x00, 0xf0, 0x11, 0x00


	//----- nvinfo : EIATTR_KPARAM_INFO
	.align		4
.L_827:
        /*00b8*/ 	.byte	0x04, 0x17
        /*00ba*/ 	.short	(.L_829 - .L_828)
.L_828:
        /*00bc*/ 	.word	0x00000000
        /*00c0*/ 	.short	0x0000
        /*00c2*/ 	.short	0x0000
        /*00c4*/ 	.byte	0x00, 0xf0, 0x11, 0x00


	//----- nvinfo : EIATTR_SPARSE_MMA_MASK
	.align		4
.L_829:
        /*00c8*/ 	.byte	0x03, 0x50
        /*00ca*/ 	.short	0x0000


	//----- nvinfo : EIATTR_MAXREG_COUNT
	.align		4
        /*00cc*/ 	.byte	0x03, 0x1b
        /*00ce*/ 	.short	0x0040


	//----- nvinfo : EIATTR_MERCURY_ISA_VERSION
	.align		4
        /*00d0*/ 	.byte	0x03, 0x5f
        /*00d2*/ 	.short	0x0101


	//----- nvinfo : EIATTR_VRC_CTA_INIT_COUNT
	.align		4
        /*00d4*/ 	.byte	0x02, 0x4a
	.zero		1
	.zero		1


	//----- nvinfo : EIATTR_EXIT_INSTR_OFFSETS
	.align		4
        /*00d8*/ 	.byte	0x04, 0x1c
        /*00da*/ 	.short	(.L_831 - .L_830)


	//   ....[0]....
.L_830:
        /*00dc*/ 	.word	0x00000090


	//   ....[1]....
        /*00e0*/ 	.word	0x00000c30


	//----- nvinfo : EIATTR_MAX_THREADS
	.align		4
.L_831:
        /*00e4*/ 	.byte	0x04, 0x05
        /*00e6*/ 	.short	(.L_833 - .L_832)
.L_832:
        /*00e8*/ 	.word	0x00000400
        /*00ec*/ 	.word	0x00000001
        /*00f0*/ 	.word	0x00000001


	//----- nvinfo : EIATTR_CBANK_PARAM_SIZE
	.align		4
.L_833:
        /*00f4*/ 	.byte	0x03, 0x19
        /*00f6*/ 	.short	0x0048


	//----- nvinfo : EIATTR_PARAM_CBANK
	.align		4
        /*00f8*/ 	.byte	0x04, 0x0a
        /*00fa*/ 	.short	(.L_835 - .L_834)
	.align		4
.L_834:
        /*00fc*/ 	.word	index@(.nv.constant0._ZN2at6native54_GLOBAL__N__aa9a477a_21_UpSampleBilinear2d_cu_607db5e343upsample_bilinear2d_backward_nhwc_out_frameIffEEviiiiT0_S3_bPT_PKS4_imm)
        /*0100*/ 	.short	0x0380
        /*0102*/ 	.short	0x0048


	//----- nvinfo : EIATTR_SW_WAR
	.align		4
.L_835:
        /*0104*/ 	.byte	0x04, 0x36
        /*0106*/ 	.short	(.L_837 - .L_836)
.L_836:
        /*0108*/ 	.word	0x00000008
.L_837:


//--------------------- .nv.info._ZN2at6native54_GLOBAL__N__aa9a477a_21_UpSampleBilinear2d_cu_607db5e338upsample_bilinear2d_backward_out_frameIddEEvmiiiiT0_S3_bPT_PKS4_ --------------------------
	.section	.nv.info._ZN2at6native54_GLOBAL__N__aa9a477a_21_UpSampleBilinear2d_cu_607db5e338upsample_bilinear2d_backward_out_frameIddEEvmiiiiT0_S3_bPT_PKS4_,"",@"SHT_CUDA_INFO"
	.sectionflags	@""
	.align	4


	//----- nvinfo : EIATTR_CUDA_API_VERSION
	.align		4
        /*0000*/ 	.byte	0x04, 0x37
        /*0002*/ 	.short	(.L_839 - .L_838)
.L_838:
        /*0004*/ 	.word	0x00000082


	//----- nvinfo : EIATTR_KPARAM_INFO
	.align		4
.L_839:
        /*0008*/ 	.byte	0x04, 0x17
        /*000a*/ 	.short	(.L_841 - .L_840)
.L_840:
        /*000c*/ 	.word	0x00000000
        /*0010*/ 	.short	0x0009
        /*0012*/ 	.short	0x0038
        /*0014*/ 	.byte	0x00, 0xf5, 0x21, 0x00


	//----- nvinfo : EIATTR_KPARAM_INFO
	.align		4
.L_841:
        /*0018*/ 	.byte	0x04, 0x17
        /*001a*/ 	.short	(.L_843 - .L_842)
.L_842:
        /*001c*/ 	.word	0x00000000
        /*0020*/ 	.short	0x0008
        /*0022*/ 	.short	0x0030
        /*0024*/ 	.byte	0x00, 0xf5, 0x21, 0x00


	//----- nvinfo : EIATTR_KPARAM_INFO
	.align		4
.L_843:
        /*0028*/ 	.byte	0x04, 0x17
        /*002a*/ 	.short	(.L_845 - .L_844)
.L_844:
        /*002c*/ 	.word	0x00000000
        /*0030*/ 	.short	0x0007
        /*0032*/ 	.short	0x0028
        /*0034*/ 	.byte	0x00, 0xf0, 0x05, 0x00


	//----- nvinfo : EIATTR_KPARAM_INFO
	.align		4
.L_845:
        /*0038*/ 	.byte	0x04, 0x17
        /*003a*/ 	.short	(.L_847 - .L_846)
.L_846:
        /*003c*/ 	.word	0x00000000
        /*0040*/ 	.short	0x0006
        /*0042*/ 	.short	0x0020
        /*0044*/ 	.byte	0x00, 0xf0, 0x21, 0x00


	//----- nvinfo : EIATTR_KPARAM_INFO
	.align		4
.L_847:
        /*0048*/ 	.byte	0x04, 0x17
        /*004a*/ 	.short	(.L_849 - .L_848)
.L_848:
        /*004c*/ 	.word	0x00000000
        /*0050*/ 	.short	0x0005
        /*0052*/ 	.short	0x0018
        /*0054*/ 	.byte	0x00, 0xf0, 0x21, 0x00


	//----- nvinfo : EIATTR_KPARAM_INFO
	.align		4
.L_849:
        /*0058*/ 	.byte	0x04, 0x17
        /*005a*/ 	.short	(.L_851 - .L_850)
.L_850:
        /*005c*/ 	.word	0x00000000
        /*0060*/ 	.short	0x0004
        /*0062*/ 	.short	0x0014
        /*0064*/ 	.byte	0x00, 0xf0, 0x11, 0x00


	//----- nvinfo : EIATTR_KPARAM_INFO
	.align		4
.L_851:
        /*0068*/ 	.byte	0x04, 0x17
        /*006a*/ 	.short	(.L_853 - .L_852)
.L_852:
        /*006c*/ 	.word	0x00000000
        /*0070*/ 	.short	0x0003
        /*0072*/ 	.short	0x0010
        /*0074*/ 	.byte	0x00, 0xf0, 0x11, 0x00


	//----- nvinfo : EIATTR_KPARAM_INFO
	.align		4
.L_853:
        /*0078*/ 	.byte	0x04, 0x17
        /*007a*/ 	.short	(.L_855 - .L_854)
.L_854:
        /*007c*/ 	.word	0x00000000
        /*0080*/ 	.short	0x0002
        /*0082*/ 	.short	0x000c
        /*0084*/ 	.byte	0x00, 0xf0, 0x11, 0x00


	//----- nvinfo : EIATTR_KPARAM_INFO
	.align		4
.L_855:
        /*0088*/ 	.byte	0x04, 0x17
        /*008a*/ 	.short	(.L_857 - .L_856)
.L_856:
        /*008c*/ 	.word	0x00000000
        /*0090*/ 	.short	0x0001
        /*0092*/ 	.short	0x0008
        /*0094*/ 	.byte	0x00, 0xf0, 0x11, 0x00


	//----- nvinfo : EIATTR_KPARAM_INFO
	.align		4
.L_857:
        /*0098*/ 	.byte	0x04, 0x17
        /*009a*/ 	.short	(.L_859 - .L_858)
.L_858:
        /*009c*/ 	.word	0x00000000
        /*00a0*/ 	.short	0x0000
        /*00a2*/ 	.short	0x0000
        /*00a4*/ 	.byte	0x00, 0xf0, 0x21, 0x00


	//----- nvinfo : EIATTR_SPARSE_MMA_MASK
	.align		4
.L_859:
        /*00a8*/ 	.byte	0x03, 0x50
        /*00aa*/ 	.short	0x0000


	//----- nvinfo : EIATTR_MAXREG_COUNT
	.align		4
        /*00ac*/ 	.byte	0x03, 0x1b
        /*00ae*/ 	.short	0x0040


	//----- nvinfo : EIATTR_MERCURY_ISA_VERSION
	.align		4
        /*00b0*/ 	.byte	0x03, 0x5f
        /*00b2*/ 	.short	0x0101


	//----- nvinfo : EIATTR_VRC_CTA_INIT_COUNT
	.align		4
        /*00b4*/ 	.byte	0x02, 0x4a
	.zero		1
	.zero		1


	//----- nvinfo : EIATTR_EXIT_INSTR_OFFSETS
	.align		4
        /*00b8*/ 	.byte	0x04, 0x1c
        /*00ba*/ 	.short	(.L_861 - .L_860)


	//   ....[0]....
.L_860:
        /*00bc*/ 	.word	0x00000140


	//   ....[1]....
        /*00c0*/ 	.word	0x000011d0


	//   ....[2]....
        /*00c4*/ 	.word	0x00001f30


	//----- nvinfo : EIATTR_MAX_THREADS
	.align		4
.L_861:
        /*00c8*/ 	.byte	0x04, 0x05
        /*00ca*/ 	.short	(.L_863 - .L_862)
.L_862:
        /*00cc*/ 	.word	0x00000400
        /*00d0*/ 	.word	0x00000001
        /*00d4*/ 	.word	0x00000001


	//----- nvinfo : EIATTR_CRS_STACK_SIZE
	.align		4
.L_863:
        /*00d8*/ 	.byte	0x04, 0x1e
        /*00da*/ 	.short	(.L_865 - .L_864)
.L_864:
        /*00dc*/ 	.word	0x00000000


	//----- nvinfo : EIATTR_CBANK_PARAM_SIZE
	.align		4
.L_865:
        /*00e0*/ 	.byte	0x03, 0x19
        /*00e2*/ 	.short	0x0040


	//----- nvinfo : EIATTR_PARAM_CBANK
	.align		4
        /*00e4*/ 	.byte	0x04, 0x0a
        /*00e6*/ 	.short	(.L_867 - .L_866)
	.align		4
.L_866:
        /*00e8*/ 	.word	index@(.nv.constant0._ZN2at6native54_GLOBAL__N__aa9a477a_21_UpSampleBilinear2d_cu_607db5e338upsample_bilinear2d_backward_out_frameIddEEvmiiiiT0_S3_bPT_PKS4_)
        /*00ec*/ 	.short	0x0380
        /*00ee*/ 	.short	0x0040


	//----- nvinfo : EIATTR_SW_WAR
	.align		4
.L_867:
        /*00f0*/ 	.byte	0x04, 0x36
        /*00f2*/ 	.short	(.L_869 - .L_868)
.L_868:
        /*00f4*/ 	.word	0x00000008
.L_869:


//--------------------- .nv.info._ZN2at6native54_GLOBAL__N__aa9a477a_21_UpSampleBilinear2d_cu_607db5e343upsample_bilinear2d_backward_nhwc_out_frameIddEEviiiiT0_S3_bPT_PKS4_imm --------------------------
	.section	.nv.info._ZN2at6native54_GLOBAL__N__aa9a477a_21_UpSampleBilinear2d_cu_607db5e343upsample_bilinear2d_backward_nhwc_out_frameIddEEviiiiT0_S3_bPT_PKS4_imm,"",@"SHT_CUDA_INFO"
	.sectionflags	@""
	.align	4


	//----- nvinfo : EIATTR_CUDA_API_VERSION
	.align		4
        /*0000*/ 	.byte	0x04, 0x37
        /*0002*/ 	.short	(.L_871 - .L_870)
.L_870:
        /*0004*/ 	.word	0x00000082


	//----- nvinfo : EIATTR_KPARAM_INFO
	.align		4
.L_871:
        /*0008*/ 	.byte	0x04, 0x17
        /*000a*/ 	.short	(.L_873 - .L_872)
.L_872:
        /*000c*/ 	.word	0x00000000
        /*0010*/ 	.short	0x000b
        /*0012*/ 	.short	0x0048
        /*0014*/ 	.byte	0x00, 0xf0, 0x21, 0x00


	//----- nvinfo : EIATTR_KPARAM_INFO
	.align		4
.L_873:
        /*0018*/ 	.byte	0x04, 0x17
        /*001a*/ 	.short	(.L_875 - .L_874)
.L_874:
        /*001c*/ 	.word	0x00000000
        /*0020*/ 	.short	0x000a
        /*0022*/ 	.short	0x0040
        /*0024*/ 	.byte	0x00, 0xf0, 0x21, 0x00


	//----- nvinfo : EIATTR_KPARAM_INFO
	.align		4
.L_875:
        /*0028*/ 	.byte	0x04, 0x17
        /*002a*/ 	.short	(.L_877 - .L_876)
.L_876:
        /*002c*/ 	.word	0x00000000
        /*0030*/ 	.short	0x0009
        /*0032*/ 	.short	0x0038
        /*0034*/ 	.byte	0x00, 0xf0, 0x11, 0x00


	//----- nvinfo : EIATTR_KPARAM_INFO
	.align		4
.L_877:
        /*0038*/ 	.byte	0x04, 0x17
        /*003a*/ 	.short	(.L_879 - .L_878)
.L_878:
        /*003c*/ 	.word	0x00000000
        /*0040*/ 	.short	0x0008
        /*0042*/ 	.short	0x0030
        /*0044*/ 	.byte	0x00, 0xf5, 0x21, 0x00


	//----- nvinfo : EIATTR_KPARAM_INFO
	.align		4
.L_879:
        /*0048*/ 	.byte	0x04, 0x17
        /*004a*/ 	.short	(.L_881 - .L_880)
.L_880:
        /*004c*/ 	.word	0x00000000
        /*0050*/ 	.short	0x0007
        /*0052*/ 	.short	0x0028
        /*0054*/ 	.byte	0x00, 0xf5, 0x21, 0x00


	//----- nvinfo : EIATTR_KPARAM_INFO
	.align		4
.L_881:
        /*0058*/ 	.byte	0x04, 0x17
        /*005a*/ 	.short	(.L_883 - .L_882)
.L_882:
        /*005c*/ 	.word	0x00000000
        /*0060*/ 	.short	0x0006
        /*0062*/ 	.short	0x0020
        /*0064*/ 	.byte	0x00, 0xf0, 0x05, 0x00


	//----- nvinfo : EIATTR_KPARAM_INFO
	.align		4
.L_883:
        /*0068*/ 	.byte	0x04, 0x17
        /*006a*/ 	.short	(.L_885 - .L_884)
.L_884:
        /*006c*/ 	.word	0x00000000
        /*0070*/ 	.short	0x0005
        /*0072*/ 	.short	0x0018
        /*0074*/ 	.byte	0x00, 0xf0, 0x21, 0x00


	//----- nvinfo : EIATTR_KPARAM_INFO
	.align		4
.L_885:
        /*0078*/ 	.byte	0x04, 0x17
        /*007a*/ 	.short	(.L_887 - .L_886)
.L_886:
        /*007c*/ 	.word	0x00000000
        /*0080*/ 	.short	0x0004
        /*0082*/ 	.short	0x0010
        /*0084*/ 	.byte	0x00, 0xf0, 0x21, 0x00


	//----- nvinfo : EIATTR_KPARAM_INFO
	.align		4
.L_887:
        /*0088*/ 	.byte	0x04, 0x17
        /*008a*/ 	.short	(.L_889 - .L_888)
.L_888:
        /*008c*/ 	.word	0x00000000
        /*0090*/ 	.short	0x0003
        /*0092*/ 	.short	0x000c
        /*0094*/ 	.byte	0x00, 0xf0, 0x11, 0x00


	//----- nvinfo : EIATTR_KPARAM_INFO
	.align		4
.L_889:
        /*0098*/ 	.byte	0x04, 0x17
        /*009a*/ 	.short	(.L_891 - .L_890)
.L_890:
        /*009c*/ 	.word	0x00000000
        /*00a0*/ 	.short	0x0002
        /*00a2*/ 	.short	0x0008
        /*00a4*/ 	.byte	0x00, 0xf0, 0x11, 0x00


	//----- nvinfo : EIATTR_KPARAM_INFO
	.align		4
.L_891:
        /*00a8*/ 	.byte	0x04, 0x17
        /*00aa*/ 	.short	(.L_893 - .L_892)
.L_892:
        /*00ac*/ 	.word	0x00000000
        /*00b0*/ 	.short	0x0001
        /*00b2*/ 	.short	0x0004
        /*00b4*/ 	.byte	0x00, 0xf0, 0x11, 0x00


	//----- nvinfo : EIATTR_KPARAM_INFO
	.align		4
.L_893:
        /*00b8*/ 	.byte	0x04, 0x17
        /*00ba*/ 	.short	(.L_895 - .L_894)
.L_894:
        /*00bc*/ 	.word	0x00000000
        /*00c0*/ 	.short	0x0000
        /*00c2*/ 	.short	0x0000
        /*00c4*/ 	.byte	0x00, 0xf0, 0x11, 0x00


	//----- nvinfo : EIATTR_SPARSE_MMA_MASK
	.align		4
.L_895:
        /*00c8*/ 	.byte	0x03, 0x50
        /*00ca*/ 	.short	0x0000


	//----- nvinfo : EIATTR_MAXREG_COUNT
	.align		4
        /*00cc*/ 	.byte	0x03, 0x1b
        /*00ce*/ 	.short	0x0040


	//----- nvinfo : EIATTR_MERCURY_ISA_VERSION
	.align		4
        /*00d0*/ 	.byte	0x03, 0x5f
        /*00d2*/ 	.short	0x0101


	//----- nvinfo : EIATTR_VRC_CTA_INIT_COUNT
	.align		4
        /*00d4*/ 	.byte	0x02, 0x4a
	.zero		1
	.zero		1


	//----- nvinfo : EIATTR_EXIT_INSTR_OFFSETS
	.align		4
        /*00d8*/ 	.byte	0x04, 0x1c
        /*00da*/ 	.short	(.L_897 - .L_896)


	//   ....[0]....
.L_896:
        /*00dc*/ 	.word	0x00000090


	//   ....[1]....
        /*00e0*/ 	.word	0x00001180


	//----- nvinfo : EIATTR_MAX_THREADS
	.align		4
.L_897:
        /*00e4*/ 	.byte	0x04, 0x05
        /*00e6*/ 	.short	(.L_899 - .L_898)
.L_898:
        /*00e8*/ 	.word	0x00000400
        /*00ec*/ 	.word	0x00000001
        /*00f0*/ 	.word	0x00000001


	//----- nvinfo : EIATTR_CBANK_PARAM_SIZE
	.align		4
.L_899:
        /*00f4*/ 	.byte	0x03, 0x19
        /*00f6*/ 	.short	0x0050


	//----- nvinfo : EIATTR_PARAM_CBANK
	.align		4
        /*00f8*/ 	.byte	0x04, 0x0a
        /*00fa*/ 	.short	(.L_901 - .L_900)
	.align		4
.L_900:
        /*00fc*/ 	.word	index@(.nv.constant0._ZN2at6native54_GLOBAL__N__aa9a477a_21_UpSampleBilinear2d_cu_607db5e343upsample_bilinear2d_backward_nhwc_out_frameIddEEviiiiT0_S3_bPT_PKS4_imm)
        /*0100*/ 	.short	0x0380
        /*0102*/ 	.short	0x0050


	//----- nvinfo : EIATTR_SW_WAR
	.align		4
.L_901:
        /*0104*/ 	.byte	0x04, 0x36
        /*0106*/ 	.short	(.L_903 - .L_902)
.L_902:
        /*0108*/ 	.word	0x00000008
.L_903:


//--------------------- .nv.info._ZN2at6native54_GLOBAL__N__aa9a477a_21_UpSampleBilinear2d_cu_607db5e329upsample_bilinear2d_out_frameIN3c108BFloat16EfEEviT0_S5_bNS_27GenericPackedTensorAccessorIKT_Lm4ENS_16DefaultPtrTraitsElEENS6_IS7_Lm4ES9_lEE --------------------------
	.section	.nv.info._ZN2at6native54_GLOBAL__N__aa9a477a_21_UpSampleBilinear2d_cu_607db5e329upsample_bilinear2d_out_frameIN3c108BFloat16EfEEviT0_S5_bNS_27GenericPackedTensorAccessorIKT_Lm4ENS_16DefaultPtrTraitsElEENS6_IS7_Lm4ES9_lEE,"",@"SHT_CUDA_INFO"
	.sectionflags	@""
	.align	4


	//----- nvinfo : EIATTR_CUDA_API_VERSION
	.align		4
        /*0000*/ 	.byte	0x04, 0x37
        /*0002*/ 	.short	(.L_905 - .L_904)
.L_904:
        /*0004*/ 	.word	0x00000082


	//----- nvinfo : EIATTR_KPARAM_INFO
	.align		4
.L_905:
        /*0008*/ 	.byte	0x04, 0x17
        /*000a*/ 	.short	(.L_907 - .L_906)
.L_906:
        /*000c*/ 	.word	0x00000000
        /*0010*/ 	.short	0x0005
        /*0012*/ 	.short	0x0058
        /*0014*/ 	.byte	0x00, 0xf0, 0x21, 0x01


	//----- nvinfo : EIATTR_KPARAM_INFO
	.align		4
.L_907:
        /*0018*/ 	.byte	0x04, 0x17
        /*001a*/ 	.short	(.L_909 - .L_908)
.L_908:
        /*001c*/ 	.word	0x00000000
        /*0020*/ 	.short	0x0004
        /*0022*/ 	.short	0x0010
        /*0024*/ 	.byte	0x00, 0xf0, 0x21, 0x01


	//----- nvinfo : EIATTR_KPARAM_INFO
	.align		4
.L_909:
        /*0028*/ 	.byte	0x04, 0x17
        /*002a*/ 	.short	(.L_911 - .L_910)
.L_910:
        /*002c*/ 	.word	0x00000000
        /*0030*/ 	.short	0x0003
        /*0032*/ 	.short	0x000c
        /*0034*/ 	.byte	0x00, 0xf0, 0x05, 0x00


	//----- nvinfo : EIATTR_KPARAM_INFO
	.align		4
.L_911:
        /*0038*/ 	.byte	0x04, 0x17
        /*003a*/ 	.short	(.L_913 - .L_912)
.L_912:
        /*003c*/ 	.word	0x00000000
        /*0040*/ 	.short	0x0002
        /*0042*/ 	.short	0x0008
        /*0044*/ 	.byte	0x00, 0xf0, 0x11, 0x00


	//----- nvinfo : EIATTR_KPARAM_INFO
	.align		4
.L_913:
        /*0048*/ 	.byte	0x04, 0x17
        /*004a*/ 	.short	(.L_915 - .L_914)
.L_914:
        /*004c*/ 	.word	0x00000000
        /*0050*/ 	.short	0x0001
        /*0052*/ 	.short	0x0004
        /*0054*/ 	.byte	0x00, 0xf0, 0x11, 0x00


	//----- nvinfo : EIATTR_KPARAM_INFO
	.align		4
.L_915:
        /*0058*/ 	.byte	0x04, 0x17
        /*005a*/ 	.short	(.L_917 - .L_916)
.L_916:
        /*005c*/ 	.word	0x00000000
        /*0060*/ 	.short	0x0000
        /*0062*/ 	.short	0x0000
        /*0064*/ 	.byte	0x00, 0xf0, 0x11, 0x00


	//----- nvinfo : EIATTR_SPARSE_MMA_MASK
	.align		4
.L_917:
        /*0068*/ 	.byte	0x03, 0x50
        /*006a*/ 	.short	0x0000


	//----- nvinfo : EIATTR_MAXREG_COUNT
	.align		4
        /*006c*/ 	.byte	0x03, 0x1b
        /*006e*/ 	.short	0x0040


	//----- nvinfo : EIATTR_MERCURY_ISA_VERSION
	.align		4
        /*0070*/ 	.byte	0x03, 0x5f
        /*0072*/ 	.short	0x0101


	//----- nvinfo : EIATTR_VRC_CTA_INIT_COUNT
	.align		4
        /*0074*/ 	.byte	0x02, 0x4a
	.zero		1
	.zero		1


	//----- nvinfo : EIATTR_EXIT_INSTR_OFFSETS
	.align		4
        /*0078*/ 	.byte	0x04, 0x1c
        /*007a*/ 	.short	(.L_919 - .L_918)


	//   ....[0]....
.L_918:
        /*007c*/ 	.word	0x00000070


	//   ....[1]....
        /*0080*/ 	.word	0x000002e0


	//   ....[2]....
        /*0084*/ 	.word	0x00000680


	//   ....[3]....
        /*0088*/ 	.word	0x00001b00


	//----- nvinfo : EIATTR_MAX_THREADS
	.align		4
.L_919:
        /*008c*/ 	.byte	0x04, 0x05
        /*008e*/ 	.short	(.L_921 - .L_920)
.L_920:
        /*0090*/ 	.word	0x00000400
        /*0094*/ 	.word	0x00000001
        /*0098*/ 	.word	0x00000001


	//----- nvinfo : EIATTR_CBANK_PARAM_SIZE
	.align		4
.L_921:
        /*009c*/ 	.byte	0x03, 0x19
        /*009e*/ 	.short	0x00a0


	//----- nvinfo : EIATTR_PARAM_CBANK
	.align		4
        /*00a0*/ 	.byte	0x04, 0x0a
        /*00a2*/ 	.short	(.L_923 - .L_922)
	.align		4
.L_922:
        /*00a4*/ 	.word	index@(.nv.constant0._ZN2at6native54_GLOBAL__N__aa9a477a_21_UpSampleBilinear2d_cu_607db5e329upsample_bilinear2d_out_frameIN3c108BFloat16EfEEviT0_S5_bNS_27GenericPackedTensorAccessorIKT_Lm4ENS_16DefaultPtrTraitsElEENS6_IS7_Lm4ES9_lEE)
        /*00a8*/ 	.short	0x0380
        /*00aa*/ 	.short	0x00a0


	//----- nvinfo : EIATTR_SW_WAR
	.align		4
.L_923:
        /*00ac*/ 	.byte	0x04, 0x36
        /*00ae*/ 	.short	(.L_925 - .L_924)
.L_924:
        /*00b0*/ 	.word	0x00000008
.L_925:


//--------------------- .nv.info._ZN2at6native54_GLOBAL__N__aa9a477a_21_UpSampleBilinear2d_cu_607db5e334upsample_bilinear2d_nhwc_out_frameIN3c108BFloat16EfEEvT0_S5_biiiiiPKT_PS6_i --------------------------
	.section	.nv.info._ZN2at6native54_GLOBAL__N__aa9a477a_21_UpSampleBilinear2d_cu_607db5e334upsample_bilinear2d_nhwc_out_frameIN3c108BFloat16EfEEvT0_S5_biiiiiPKT_PS6_i,"",@"SHT_CUDA_INFO"
	.sectionflags	@""
	.align	4


	//----- nvinfo : EIATTR_CUDA_API_VERSION
	.align		4
        /*0000*/ 	.byte	0x04, 0x37
        /*0002*/ 	.short	(.L_927 - .L_926)
.L_926:
        /*0004*/ 	.word	0x00000082


	//----- nvinfo : EIATTR_KPARAM_INFO
	.align		4
.L_927:
        /*0008*/ 	.byte	0x04, 0x17
        /*000a*/ 	.short	(.L_929 - .L_928)
.L_928:
        /*000c*/ 	.word	0x00000000
        /*0010*/ 	.short	0x000a
        /*0012*/ 	.short	0x0030
        /*0014*/ 	.byte	0x00, 0xf0, 0x11, 0x00


	//----- nvinfo : EIATTR_KPARAM_INFO
	.align		4
.L_929:
        /*0018*/ 	.byte	0x04, 0x17
        /*001a*/ 	.short	(.L_931 - .L_930)
.L_930:
        /*001c*/ 	.word	0x00000000
        /*0020*/ 	.short	0x0009
        /*0022*/ 	.short	0x0028
        /*0024*/ 	.byte	0x00, 0xf5, 0x21, 0x00


	//----- nvinfo : EIATTR_KPARAM_INFO
	.align		4
.L_931:
        /*0028*/ 	.byte	0x04, 0x17
        /*002a*/ 	.short	(.L_933 - .L_932)
.L_932:
        /*002c*/ 	.word	0x00000000
        /*0030*/ 	.short	0x0008
        /*0032*/ 	.short	0x0020
        /*0034*/ 	.byte	0x00, 0xf5, 0x21, 0x00


	//----- nvinfo : EIATTR_KPARAM_INFO
	.align		4
.L_933:
        /*0038*/ 	.byte	0x04, 0x17
        /*003a*/ 	.short	(.L_935 - .L_934)
.L_934:
        /*003c*/ 	.word	0x00000000
        /*0040*/ 	.short	0x0007
        /*0042*/ 	.short	0x001c
        /*0044*/ 	.byte	0x00, 0xf0, 0x11, 0x00


	//----- nvinfo : EIATTR_KPARAM_INFO
	.align		4
.L_935:
        /*0048*/ 	.byte	0x04, 0x17
        /*004a*/ 	.short	(.L_937 - .L_936)
.L_936:
        /*004c*/ 	.word	0x00000000
        /*0050*/ 	.short	0x0006
        /*0052*/ 	.short	0x0018
        /*0054*/ 	.byte	0x00, 0xf0, 0x11, 0x00


	//----- nvinfo : EIATTR_KPARAM_INFO
	.align		4
.L_937:
        /*0058*/ 	.byte	0x04, 0x17
        /*005a*/ 	.short	(.L_939 - .L_938)
.L_938:
        /*005c*/ 	.word	0x00000000
        /*0060*/ 	.short	0x0005
        /*0062*/ 	.short	0x0014
        /*0064*/ 	.byte	0x00, 0xf0, 0x11, 0x00


	//----- nvinfo : EIATTR_KPARAM_INFO
	.align		4
.L_939:
        /*0068*/ 	.byte	0x04, 0x17
        /*006a*/ 	.short	(.L_941 - .L_940)
.L_940:
        /*006c*/ 	.word	0x00000000
        /*0070*/ 	.short	0x0004
        /*0072*/ 	.short	0x0010
        /*0074*/ 	.byte	0x00, 0xf0, 0x11, 0x00


	//----- nvinfo : EIATTR_KPARAM_INFO
	.align		4
.L_941:
        /*0078*/ 	.byte	0x04, 0x17
        /*007a*/ 	.short	(.L_943 - .L_942)
.L_942:
        /*007c*/ 	.word	0x00000000
        /*0080*/ 	.short	0x0003
        /*0082*/ 	.short	0x000c
        /*0084*/ 	.byte	0x00, 0xf0, 0x11, 0x00


	//----- nvinfo : EIATTR_KPARAM_INFO
	.align		4
.L_943:
        /*0088*/ 	.byte	0x04, 0x17
        /*008a*/ 	.short	(.L_945 - .L_944)
.L_944:
        /*008c*/ 	.word	0x00000000
        /*0090*/ 	.short	0x0002
        /*0092*/ 	.short	0x0008
        /*0094*/ 	.byte	0x00, 0xf0, 0x05, 0x00


	//----- nvinfo : EIATTR_KPARAM_INFO
	.align		4
.L_945:
        /*0098*/ 	.byte	0x04, 0x17
        /*009a*/ 	.short	(.L_947 - .L_946)
.L_946:
        /*009c*/ 	.word	0x00000000
        /*00a0*/ 	.short	0x0001
        /*00a2*/ 	.short	0x0004
        /*00a4*/ 	.byte	0x00, 0xf0, 0x11, 0x00


	//----- nvinfo : EIATTR_KPARAM_INFO
	.align		4
.L_947:
        /*00a8*/ 	.byte	0x04, 0x17
        /*00aa*/ 	.short	(.L_949 - .L_948)
.L_948:
        /*00ac*/ 	.word	0x00000000
        /*00b0*/ 	.short	0x0000
        /*00b2*/ 	.short	0x0000
        /*00b4*/ 	.byte	0x00, 0xf0, 0x11, 0x00


	//----- nvinfo : EIATTR_SPARSE_MMA_MASK
	.align		4
.L_949:
        /*00b8*/ 	.byte	0x03, 0x50
        /*00ba*/ 	.short	0x0000


	//----- nvinfo : EIATTR_MAXREG_COUNT
	.align		4
        /*00bc*/ 	.byte	0x03, 0x1b
        /*00be*/ 	.short	0x0040


	//----- nvinfo : EIATTR_MERCURY_ISA_VERSION
	.align		4
        /*00c0*/ 	.byte	0x03, 0x5f
        /*00c2*/ 	.short	0x0101


	//----- nvinfo : EIATTR_VRC_CTA_INIT_COUNT
	.align		4
        /*00c4*/ 	.byte	0x02, 0x4a
	.zero		1
	.zero		1


	//----- nvinfo : EIATTR_EXIT_INSTR_OFFSETS
	.align		4
        /*00c8*/ 	.byte	0x04, 0x1c
        /*00ca*/ 	.short	(.L_951 - .L_950)


	//   ....[0]....
.L_950:
        /*00cc*/ 	.word	0x00000070


	//   ....[1]....
        /*00d0*/ 	.word	0x00000d40


	//----- nvinfo : EIATTR_MAX_THREADS
	.align		4
.L_951:
        /*00d4*/ 	.byte	0x04, 0x05
        /*00d6*/ 	.short	(.L_953 - .L_952)
.L_952:
        /*00d8*/ 	.word	0x00000400
        /*00dc*/ 	.word	0x00000001
        /*00e0*/ 	.word	0x00000001


	//----- nvinfo : EIATTR_CBANK_PARAM_SIZE
	.align		4
.L_953:
        /*00e4*/ 	.byte	0x03, 0x19
        /*00e6*/ 	.short	0x0034


	//----- nvinfo : EIATTR_PARAM_CBANK
	.align		4
        /*00e8*/ 	.byte	0x04, 0x0a
        /*00ea*/ 	.short	(.L_955 - .L_954)
	.align		4
.L_954:
        /*00ec*/ 	.word	index@(.nv.constant0._ZN2at6native54_GLOBAL__N__aa9a477a_21_UpSampleBilinear2d_cu_607db5e334upsample_bilinear2d_nhwc_out_frameIN3c108BFloat16EfEEvT0_S5_biiiiiPKT_PS6_i)
        /*00f0*/ 	.short	0x0380
        /*00f2*/ 	.short	0x0034


	//----- nvinfo : EIATTR_SW_WAR
	.align		4
.L_955:
        /*00f4*/ 	.byte	0x04, 0x36
        /*00f6*/ 	.short	(.L_957 - .L_956)
.L_956:
        /*00f8*/ 	.word	0x00000008
.L_957:


//--------------------- .nv.info._ZN2at6native54_GLOBAL__N__aa9a477a_21_UpSampleBilinear2d_cu_607db5e329upsample_bilinear2d_out_frameIN3c104HalfEfEEviT0_S5_bNS_27GenericPackedTensorAccessorIKT_Lm4ENS_16DefaultPtrTraitsElEENS6_IS7_Lm4ES9_lEE --------------------------
	.section	.nv.info._ZN2at6native54_GLOBAL__N__aa9a477a_21_UpSampleBilinear2d_cu_607db5e329upsample_bilinear2d_out_frameIN3c104HalfEfEEviT0_S5_bNS_27GenericPackedTensorAccessorIKT_Lm4ENS_16DefaultPtrTraitsElEENS6_IS7_Lm4ES9_lEE,"",@"SHT_CUDA_INFO"
	.sectionflags	@""
	.align	4


	//----- nvinfo : EIATTR_CUDA_API_VERSION
	.align		4
        /*0000*/ 	.byte	0x04, 0x37
        /*0002*/ 	.short	(.L_959 - .L_958)
.L_958:
        /*0004*/ 	.word	0x00000082


	//----- nvinfo : EIATTR_KPARAM_INFO
	.align		4
.L_959:
        /*0008*/ 	.byte	0x04, 0x17
        /*000a*/ 	.short	(.L_961 - .L_960)
.L_960:
        /*000c*/ 	.word	0x00000000
        /*0010*/ 	.short	0x0005
        /*0012*/ 	.short	0x0058
        /*0014*/ 	.byte	0x00, 0xf0, 0x21, 0x01


	//----- nvinfo : EIATTR_KPARAM_INFO
	.align		4
.L_961:
        /*0018*/ 	.byte	0x04, 0x17
        /*001a*/ 	.short	(.L_963 - .L_962)
.L_962:
        /*001c*/ 	.word	0x00000000
        /*0020*/ 	.short	0x0004
        /*0022*/ 	.short	0x0010
        /*0024*/ 	.byte	0x00, 0xf0, 0x21, 0x01


	//----- nvinfo : EIATTR_KPARAM_INFO
	.align		4
.L_963:
        /*0028*/ 	.byte	0x04, 0x17
        /*002a*/ 	.short	(.L_965 - .L_964)
.L_964:
        /*002c*/ 	.word	0x00000000
        /*0030*/ 	.short	0x0003
        /*0032*/ 	.short	0x000c
        /*0034*/ 	.byte	0x00, 0xf0, 0x05, 0x00


	//----- nvinfo : EIATTR_KPARAM_INFO
	.align		4
.L_965:
        /*0038*/ 	.byte	0x04, 0x17
        /*003a*/ 	.short	(.L_967 - .L_966)
.L_966:
        /*003c*/ 	.word	0x00000000
        /*0040*/ 	.short	0x0002
        /*0042*/ 	.short	0x0008
        /*0044*/ 	.byte	0x00, 0xf0, 0x11, 0x00


	//----- nvinfo : EIATTR_KPARAM_INFO
	.align		4
.L_967:
        /*0048*/ 	.byte	0x04, 0x17
        /*004a*/ 	.short	(.L_969 - .L_968)
.L_968:
        /*004c*/ 	.word	0x00000000
        /*0050*/ 	.short	0x0001
        /*0052*/ 	.short	0x0004
        /*0054*/ 	.byte	0x00, 0xf0, 0x11, 0x00


	//----- nvinfo : EIATTR_KPARAM_INFO
	.align		4
.L_969:
        /*0058*/ 	.byte	0x04, 0x17
        /*005a*/ 	.short	(.L_971 - .L_970)
.L_970:
        /*005c*/ 	.word	0x00000000
        /*0060*/ 	.short	0x0000
        /*0062*/ 	.short	0x0000
        /*0064*/ 	.byte	0x00, 0xf0, 0x11, 0x00


	//----- nvinfo : EIATTR_SPARSE_MMA_MASK
	.align		4
.L_971:
        /*0068*/ 	.byte	0x03, 0x50
        /*006a*/ 	.short	0x0000


	//----- nvinfo : EIATTR_MAXREG_COUNT
	.align		4
        /*006c*/ 	.byte	0x03, 0x1b
        /*006e*/ 	.short	0x0040


	//----- nvinfo : EIATTR_MERCURY_ISA_VERSION
	.align		4
        /*0070*/ 	.byte	0x03, 0x5f
        /*0072*/ 	.short	0x0101


	//----- nvinfo : EIATTR_VRC_CTA_INIT_COUNT
	.align		4
        /*0074*/ 	.byte	0x02, 0x4a
	.zero		1
	.zero		1


	//----- nvinfo : EIATTR_EXIT_INSTR_OFFSETS
	.align		4
        /*0078*/ 	.byte	0x04, 0x1c
        /*007a*/ 	.short	(.L_973 - .L_972)


	//   ....[0]....
.L_972:
        /*007c*/ 	.word	0x00000070


	//   ....[1]....
        /*0080*/ 	.word	0x000002e0


	//   ....[2]....
        /*0084*/ 	.word	0x00000680


	//   ....[3]....
        /*0088*/ 	.word	0x00001b00


	//----- nvinfo : EIATTR_MAX_THREADS
	.align		4
.L_973:
        /*008c*/ 	.byte	0x04, 0x05
        /*008e*/ 	.short	(.L_975 - .L_974)
.L_974:
        /*0090*/ 	.word	0x00000400
        /*0094*/ 	.word	0x00000001
        /*0098*/ 	.word	0x00000001


	//----- nvinfo : EIATTR_CBANK_PARAM_SIZE
	.align		4
.L_975:
        /*009c*/ 	.byte	0x03, 0x19
        /*009e*/ 	.short	0x00a0


	//----- nvinfo : EIATTR_PARAM_CBANK
	.align		4
        /*00a0*/ 	.byte	0x04, 0x0a
        /*00a2*/ 	.short	(.L_977 - .L_976)
	.align		4
.L_976:
        /*00a4*/ 	.word	index@(.nv.constant0._ZN2at6native54_GLOBAL__N__aa9a477a_21_UpSampleBilinear2d_cu_607db5e329upsample_bilinear2d_out_frameIN3c104HalfEfEEviT0_S5_bNS_27GenericPackedTensorAccessorIKT_Lm4ENS_16DefaultPtrTraitsElEENS6_IS7_Lm4ES9_lEE)
        /*00a8*/ 	.short	0x0380
        /*00aa*/ 	.short	0x00a0


	//----- nvinfo : EIATTR_SW_WAR
	.align		4
.L_977:
        /*00ac*/ 	.byte	0x04, 0x36
        /*00ae*/ 	.short	(.L_979 - .L_978)
.L_978:
        /*00b0*/ 	.word	0x00000008
.L_979:


//--------------------- .nv.info._ZN2at6native54_GLOBAL__N__aa9a477a_21_UpSampleBilinear2d_cu_607db5e334upsample_bilinear2d_nhwc_out_frameIN3c104HalfEfEEvT0_S5_biiiiiPKT_PS6_i --------------------------
	.section	.nv.info._ZN2at6native54_GLOBAL__N__aa9a477a_21_UpSampleBilinear2d_cu_607db5e334upsample_bilinear2d_nhwc_out_frameIN3c104HalfEfEEvT0_S5_biiiiiPKT_PS6_i,"",@"SHT_CUDA_INFO"
	.sectionflags	@""
	.align	4


	//----- nvinfo : EIATTR_CUDA_API_VERSION
	.align		4
        /*0000*/ 	.byte	0x04, 0x37
        /*0002*/ 	.short	(.L_981 - .L_980)
.L_980:
        /*0004*/ 	.word	0x00000082


	//----- nvinfo : EIATTR_KPARAM_INFO
	.align		4
.L_981:
        /*0008*/ 	.byte	0x04, 0x17
        /*000a*/ 	.short	(.L_983 - .L_982)
.L_982:
        /*000c*/ 	.word	0x00000000
        /*0010*/ 	.short	0x000a
        /*0012*/ 	.short	0x0030
        /*0014*/ 	.byte	0x00, 0xf0, 0x11, 0x00


	//----- nvinfo : EIATTR_KPARAM_INFO
	.align		4
.L_983:
        /*0018*/ 	.byte	0x04, 0x17
        /*001a*/ 	.short	(.L_985 - .L_984)
.L_984:
        /*001c*/ 	.word	0x00000000
        /*0020*/ 	.short	0x0009
        /*0022*/ 	.short	0x0028
        /*0024*/ 	.byte	0x00, 0xf5, 0x21, 0x00


	//----- nvinfo : EIATTR_KPARAM_INFO
	.align		4
.L_985:
        /*0028*/ 	.byte	0x04, 0x17
        /*002a*/ 	.short	(.L_987 - .L_986)
.L_986:
        /*002c*/ 	.word	0x00000000
        /*0030*/ 	.short	0x0008
        /*0032*/ 	.short	0x0020
        /*0034*/ 	.byte	0x00, 0xf5, 0x21, 0x00


	//----- nvinfo : EIATTR_KPARAM_INFO
	.align		4
.L_987:
        /*0038*/ 	.byte	0x04, 0x17
        /*003a*/ 	.short	(.L_989 - .L_988)
.L_988:
        /*003c*/ 	.word	0x00000000
        /*0040*/ 	.short	0x0007
        /*0042*/ 	.short	0x001c
        /*0044*/ 	.byte	0x00, 0xf0, 0x11, 0x00


	//----- nvinfo : EIATTR_KPARAM_INFO
	.align		4
.L_989:
        /*0048*/ 	.byte	0x04, 0x17
        /*004a*/ 	.short	(.L_991 - .L_990)
.L_990:
        /*004c*/ 	.word	0x00000000
        /*0050*/ 	.short	0x0006
        /*0052*/ 	.short	0x0018
        /*0054*/ 	.byte	0x00, 0xf0, 0x11, 0x00


	//----- nvinfo : EIATTR_KPARAM_INFO
	.align		4
.L_991:
        /*0058*/ 	.byte	0x04, 0x17
        /*005a*/ 	.short	(.L_993 - .L_992)
.L_992:
        /*005c*/ 	.word	0x00000000
        /*0060*/ 	.short	0x0005
        /*0062*/ 	.short	0x0014
        /*0064*/ 	.byte	0x00, 0xf0, 0x11, 0x00


	//----- nvinfo : EIATTR_KPARAM_INFO
	.align		4
.L_993:
        /*0068*/ 	.byte	0x04, 0x17
        /*006a*/ 	.short	(.L_995 - .L_994)
.L_994:
        /*006c*/ 	.word	0x00000000
        /*0070*/ 	.short	0x0004
        /*0072*/ 	.short	0x0010
        /*0074*/ 	.byte	0x00, 0xf0, 0x11, 0x00


	//----- nvinfo : EIATTR_KPARAM_INFO
	.align		4
.L_995:
        /*0078*/ 	.byte	0x04, 0x17
        /*007a*/ 	.short	(.L_997 - .L_996)
.L_996:
        /*007c*/ 	.word	0x00000000
        /*0080*/ 	.short	0x0003
        /*0082*/ 	.short	0x000c
        /*0084*/ 	.byte	0x00, 0xf0, 0x11, 0x00


	//----- nvinfo : EIATTR_KPARAM_INFO
	.align		4
.L_997:
        /*0088*/ 	.byte	0x04, 0x17
        /*008a*/ 	.short	(.L_999 - .L_998)
.L_998:
        /*008c*/ 	.word	0x00000000
        /*0090*/ 	.short	0x0002
        /*0092*/ 	.short	0x0008
        /*0094*/ 	.byte	0x00, 0xf0, 0x05, 0x00


	//----- nvinfo : EIATTR_KPARAM_INFO
	.align		4
.L_999:
        /*0098*/ 	.byte	0x04, 0x17
        /*009a*/ 	.short	(.L_1001 - .L_1000)
.L_1000:
        /*009c*/ 	.word	0x00000000
        /*00a0*/ 	.short	0x0001
        /*00a2*/ 	.short	0x0004
        /*00a4*/ 	.byte	0x00, 0xf0, 0x11, 0x00


	//----- nvinfo : EIATTR_KPARAM_INFO
	.align		4
.L_1001:
        /*00a8*/ 	.byte	0x04, 0x17
        /*00aa*/ 	.short	(.L_1003 - .L_1002)
.L_1002:
        /*00ac*/ 	.word	0x00000000
        /*00b0*/ 	.short	0x0000
        /*00b2*/ 	.short	0x0000
        /*00b4*/ 	.byte	0x00, 0xf0, 0x11, 0x00


	//----- nvinfo : EIATTR_SPARSE_MMA_MASK
	.align		4
.L_1003:
        /*00b8*/ 	.byte	0x03, 0x50
        /*00ba*/ 	.short	0x0000


	//----- nvinfo : EIATTR_MAXREG_COUNT
	.align		4
        /*00bc*/ 	.byte	0x03, 0x1b
        /*00be*/ 	.short	0x0040


	//----- nvinfo : EIATTR_MERCURY_ISA_VERSION
	.align		4
        /*00c0*/ 	.byte	0x03, 0x5f
        /*00c2*/ 	.short	0x0101


	//----- nvinfo : EIATTR_VRC_CTA_INIT_COUNT
	.align		4
        /*00c4*/ 	.byte	0x02, 0x4a
	.zero		1
	.zero		1


	//----- nvinfo : EIATTR_EXIT_INSTR_OFFSETS
	.align		4
        /*00c8*/ 	.byte	0x04, 0x1c
        /*00ca*/ 	.short	(.L_1005 - .L_1004)


	//   ....[0]....
.L_1004:
        /*00cc*/ 	.word	0x00000070


	//   ....[1]....
        /*00d0*/ 	.word	0x00000d40


	//----- nvinfo : EIATTR_MAX_THREADS
	.align		4
.L_1005:
        /*00d4*/ 	.byte	0x04, 0x05
        /*00d6*/ 	.short	(.L_1007 - .L_1006)
.L_1006:
        /*00d8*/ 	.word	0x00000400
        /*00dc*/ 	.word	0x00000001
        /*00e0*/ 	.word	0x00000001


	//----- nvinfo : EIATTR_CBANK_PARAM_SIZE
	.align		4
.L_1007:
        /*00e4*/ 	.byte	0x03, 0x19
        /*00e6*/ 	.short	0x0034


	//----- nvinfo : EIATTR_PARAM_CBANK
	.align		4
        /*00e8*/ 	.byte	0x04, 0x0a
        /*00ea*/ 	.short	(.L_1009 - .L_1008)
	.align		4
.L_1008:
        /*00ec*/ 	.word	index@(.nv.constant0._ZN2at6native54_GLOBAL__N__aa9a477a_21_UpSampleBilinear2d_cu_607db5e334upsample_bilinear2d_nhwc_out_frameIN3c104HalfEfEEvT0_S5_biiiiiPKT_PS6_i)
        /*00f0*/ 	.short	0x0380
        /*00f2*/ 	.short	0x0034


	//----- nvinfo : EIATTR_SW_WAR
	.align		4
.L_1009:
        /*00f4*/ 	.byte	0x04, 0x36
        /*00f6*/ 	.short	(.L_1011 - .L_1010)
.L_1010:
        /*00f8*/ 	.word	0x00000008
.L_1011:


//--------------------- .nv.info._ZN2at6native54_GLOBAL__N__aa9a477a_21_UpSampleBilinear2d_cu_607db5e329upsample_bilinear2d_out_frameIffEEviT0_S3_bNS_27GenericPackedTensorAccessorIKT_Lm4ENS_16DefaultPtrTraitsElEENS4_IS5_Lm4ES7_lEE --------------------------
	.section	.nv.info._ZN2at6native54_GLOBAL__N__aa9a477a_21_UpSampleBilinear2d_cu_607db5e329upsample_bilinear2d_out_frameIffEEviT0_S3_bNS_27GenericPackedTensorAccessorIKT_Lm4ENS_16DefaultPtrTraitsElEENS4_IS5_Lm4ES7_lEE,"",@"SHT_CUDA_INFO"
	.sectionflags	@""
	.align	4


	//----- nvinfo : EIATTR_CUDA_API_VERSION
	.align		4
        /*0000*/ 	.byte	0x04, 0x37
        /*0002*/ 	.short	(.L_1013 - .L_1012)
.L_1012:
        /*0004*/ 	.word	0x00000082


	//----- nvinfo : EIATTR_KPARAM_INFO
	.align		4
.L_1013:
        /*0008*/ 	.byte	0x04, 0x17
        /*000a*/ 	.short	(.L_1015 - .L_1014)
.L_1014:
        /*000c*/ 	.word	0x00000000
        /*0010*/ 	.short	0x0005
        /*0012*/ 	.short	0x0058
        /*0014*/ 	.byte	0x00, 0xf0, 0x21, 0x01


	//----- nvinfo : EIATTR_KPARAM_INFO
	.align		4
.L_1015:
        /*0018*/ 	.byte	0x04, 0x17
        /*001a*/ 	.short	(.L_1017 - .L_1016)
.L_1016:
        /*001c*/ 	.word	0x00000000
        /*0020*/ 	.short	0x0004
        /*0022*/ 	.short	0x0010
        /*0024*/ 	.byte	0x00, 0xf0, 0x21, 0x01


	//----- nvinfo : EIATTR_KPARAM_INFO
	.align		4
.L_1017:
        /*0028*/ 	.byte	0x04, 0x17
        /*002a*/ 	.short	(.L_1019 - .L_1018)
.L_1018:
        /*002c*/ 	.word	0x00000000
        /*0030*/ 	.short	0x0003
        /*0032*/ 	.short	0x000c
        /*0034*/ 	.byte	0x00, 0xf0, 0x05, 0x00


	//----- nvinfo : EIATTR_KPARAM_INFO
	.align		4
.L_1019:
        /*0038*/ 	.byte	0x04, 0x17
        /*003a*/ 	.short	(.L_1021 - .L_1020)
.L_1020:
        /*003c*/ 	.word	0x00000000
        /*0040*/ 	.short	0x0002
        /*0042*/ 	.short	0x0008
        /*0044*/ 	.byte	0x00, 0xf0, 0x11, 0x00


	//----- nvinfo : EIATTR_KPARAM_INFO
	.align		4
.L_1021:
        /*0048*/ 	.byte	0x04, 0x17
        /*004a*/ 	.short	(.L_1023 - .L_1022)
.L_1022:
        /*004c*/ 	.word	0x00000000
        /*0050*/ 	.short	0x0001
        /*0052*/ 	.short	0x0004
        /*0054*/ 	.byte	0x00, 0xf0, 0x11, 0x00


	//----- nvinfo : EIATTR_KPARAM_INFO
	.align		4
.L_1023:
        /*0058*/ 	.byte	0x04, 0x17
        /*005a*/ 	.short	(.L_1025 - .L_1024)
.L_1024:
        /*005c*/ 	.word	0x00000000
        /*0060*/ 	.short	0x0000
        /*0062*/ 	.short	0x0000
        /*0064*/ 	.byte	0x00, 0xf0, 0x11, 0x00


	//----- nvinfo : EIATTR_SPARSE_MMA_MASK
	.align		4
.L_1025:
        /*0068*/ 	.byte	0x03, 0x50
        /*006a*/ 	.short	0x0000


	//----- nvinfo : EIATTR_MAXREG_COUNT
	.align		4
        /*006c*/ 	.byte	0x03, 0x1b
        /*006e*/ 	.short	0x0040


	//----- nvinfo : EIATTR_ANNOTATIONS
	.align		4
        /*0070*/ 	.byte	0x04, 0x55
        /*0072*/ 	.short	(.L_1027 - .L_1026)


	//   ....[0]....
.L_1026:
        /*0074*/ 	.word	0x00000001
        /*0078*/ 	.byte	0x30, 0x05, 0x00, 0x00, 0x01, 0x00, 0x00, 0x00, 0x10, 0x06, 0x00, 0x00, 0x01, 0x00, 0x00, 0x00
        /* <DEDUP_REMOVED lines=13> */
        /*0158*/ 	.byte	0x20, 0x14, 0x00, 0x00, 0x01, 0x00, 0x00, 0x00, 0x30, 0x14, 0x00, 0x00


	//----- nvinfo : EIATTR_MERCURY_ISA_VERSION
	.align		4
.L_1027:
        /*0164*/ 	.byte	0x03, 0x5f
        /*0166*/ 	.short	0x0101


	//----- nvinfo : EIATTR_VRC_CTA_INIT_COUNT
	.align		4
        /*0168*/ 	.byte	0x02, 0x4a
	.zero		1
	.zero		1


	//----- nvinfo : EIATTR_EXIT_INSTR_OFFSETS
	.align		4
        /*016c*/ 	.byte	0x04, 0x1c
        /*016e*/ 	.short	(.L_1029 - .L_1028)


	//   ....[0]....
.L_1028:
        /*0170*/ 	.word	0x00000080


	//   ....[1]....
        /*0174*/ 	.word	0x000002f0


	//   ....[2]....
        /*0178*/ 	.word	0x000006e0


	//   ....[3]....
        /*017c*/ 	.word	0x00001c80


	//----- nvinfo : EIATTR_MAX_THREADS
	.align		4
.L_1029:
        /*0180*/ 	.byte	0x04, 0x05
        /*0182*/ 	.short	(.L_1031 - .L_1030)
.L_1030:
        /*0184*/ 	.word	0x00000400
        /*0188*/ 	.word	0x00000001
        /*018c*/ 	.word	0x00000001


	//----- nvinfo : EIATTR_CBANK_PARAM_SIZE
	.align		4
.L_1031:
        /*0190*/ 	.byte	0x03, 0x19
        /*0192*/ 	.short	0x00a0


	//----- nvinfo : EIATTR_PARAM_CBANK
	.align		4
        /*0194*/ 	.byte	0x04, 0x0a
        /*0196*/ 	.short	(.L_1033 - .L_1032)
	.align		4
.L_1032:
        /*0198*/ 	.word	index@(.nv.constant0._ZN2at6native54_GLOBAL__N__aa9a477a_21_UpSampleBilinear2d_cu_607db5e329upsample_bilinear2d_out_frameIffEEviT0_S3_bNS_27GenericPackedTensorAccessorIKT_Lm4ENS_16DefaultPtrTraitsElEENS4_IS5_Lm4ES7_lEE)
        /*019c*/ 	.short	0x0380
        /*019e*/ 	.short	0x00a0


	//----- nvinfo : EIATTR_SW_WAR
	.align		4
.L_1033:
        /*01a0*/ 	.byte	0x04, 0x36
        /*01a2*/ 	.short	(.L_1035 - .L_1034)
.L_1034:
        /*01a4*/ 	.word	0x00000008
.L_1035:


//--------------------- .nv.info._ZN2at6native54_GLOBAL__N__aa9a477a_21_UpSampleBilinear2d_cu_607db5e334upsample_bilinear2d_nhwc_out_frameIffEEvT0_S3_biiiiiPKT_PS4_i --------------------------
	.section	.nv.info._ZN2at6native54_GLOBAL__N__aa9a477a_21_UpSampleBilinear2d_cu_607db5e334upsample_bilinear2d_nhwc_out_frameIffEEvT0_S3_biiiiiPKT_PS4_i,"",@"SHT_CUDA_INFO"
	.sectionflags	@""
	.align	4


	//----- nvinfo : EIATTR_CUDA_API_VERSION
	.align		4
        /*0000*/ 	.byte	0x04, 0x37
        /*0002*/ 	.short	(.L_1037 - .L_1036)
.L_1036:
        /*0004*/ 	.word	0x00000082


	//----- nvinfo : EIATTR_KPARAM_INFO
	.align		4
.L_1037:
        /*0008*/ 	.byte	0x04, 0x17
        /*000a*/ 	.short	(.L_1039 - .L_1038)
.L_1038:
        /*000c*/ 	.word	0x00000000
        /*0010*/ 	.short	0x000a
        /*0012*/ 	.short	0x0030
        /*0014*/ 	.byte	0x00, 0xf0, 0x11, 0x00


	//----- nvinfo : EIATTR_KPARAM_INFO
	.align		4
.L_1039:
        /*0018*/ 	.byte	0x04, 0x17
        /*001a*/ 	.short	(.L_1041 - .L_1040)
.L_1040:
        /*001c*/ 	.word	0x00000000
        /*0020*/ 	.short	0x0009
        /*0022*/ 	.short	0x0028
        /*0024*/ 	.byte	0x00, 0xf5, 0x21, 0x00


	//----- nvinfo : EIATTR_KPARAM_INFO
	.align		4
.L_1041:
        /*0028*/ 	.byte	0x04, 0x17
        /*002a*/ 	.short	(.L_1043 - .L_1042)
.L_1042:
        /*002c*/ 	.word	0x00000000
        /*0030*/ 	.short	0x0008
        /*0032*/ 	.short	0x0020
        /*0034*/ 	.byte	0x00, 0xf5, 0x21, 0x00


	//----- nvinfo : EIATTR_KPARAM_INFO
	.align		4
.L_1043:
        /*0038*/ 	.byte	0x04, 0x17
        /*003a*/ 	.short	(.L_1045 - .L_1044)
.L_1044:
        /*003c*/ 	.word	0x00000000
        /*0040*/ 	.short	0x0007
        /*0042*/ 	.short	0x001c
        /*0044*/ 	.byte	0x00, 0xf0, 0x11, 0x00


	//----- nvinfo : EIATTR_KPARAM_INFO
	.align		4
.L_1045:
        /*0048*/ 	.byte	0x04, 0x17
        /*004a*/ 	.short	(.L_1047 - .L_1046)
.L_1046:
        /*004c*/ 	.word	0x00000000
        /*0050*/ 	.short	0x0006
        /*0052*/ 	.short	0x0018
        /*0054*/ 	.byte	0x00, 0xf0, 0x11, 0x00


	//----- nvinfo : EIATTR_KPARAM_INFO
	.align		4
.L_1047:
        /*0058*/ 	.byte	0x04, 0x17
        /*005a*/ 	.short	(.L_1049 - .L_1048)
.L_1048:
        /*005c*/ 	.word	0x00000000
        /*0060*/ 	.short	0x0005
        /*0062*/ 	.short	0x0014
        /*0064*/ 	.byte	0x00, 0xf0, 0x11, 0x00


	//----- nvinfo : EIATTR_KPARAM_INFO
	.align		4
.L_1049:
        /*0068*/ 	.byte	0x04, 0x17
        /*006a*/ 	.short	(.L_1051 - .L_1050)
.L_1050:
        /*006c*/ 	.word	0x00000000
        /*0070*/ 	.short	0x0004
        /*0072*/ 	.short	0x0010
        /*0074*/ 	.byte	0x00, 0xf0, 0x11, 0x00


	//----- nvinfo : EIATTR_KPARAM_INFO
	.align		4
.L_1051:
        /*0078*/ 	.byte	0x04, 0x17
        /*007a*/ 	.short	(.L_1053 - .L_1052)
.L_1052:
        /*007c*/ 	.word	0x00000000
        /*0080*/ 	.short	0x0003
        /*0082*/ 	.short	0x000c
        /*0084*/ 	.byte	0x00, 0xf0, 0x11, 0x00


	//----- nvinfo : EIATTR_KPARAM_INFO
	.align		4
.L_1053:
        /*0088*/ 	.byte	0x04, 0x17
        /*008a*/ 	.short	(.L_1055 - .L_1054)
.L_1054:
        /*008c*/ 	.word	0x00000000
        /*0090*/ 	.short	0x0002
        /*0092*/ 	.short	0x0008
        /*0094*/ 	.byte	0x00, 0xf0, 0x05, 0x00


	//----- nvinfo : EIATTR_KPARAM_INFO
	.align		4
.L_1055:
        /*0098*/ 	.byte	0x04, 0x17
        /*009a*/ 	.short	(.L_1057 - .L_1056)
.L_1056:
        /*009c*/ 	.word	0x00000000
        /*00a0*/ 	.short	0x0001
        /*00a2*/ 	.short	0x0004
        /*00a4*/ 	.byte	0x00, 0xf0, 0x11, 0x00


	//----- nvinfo : EIATTR_KPARAM_INFO
	.align		4
.L_1057:
        /*00a8*/ 	.byte	0x04, 0x17
        /*00aa*/ 	.short	(.L_1059 - .L_1058)
.L_1058:
        /*00ac*/ 	.word	0x00000000
        /*00b0*/ 	.short	0x0000
        /*00b2*/ 	.short	0x0000
        /*00b4*/ 	.byte	0x00, 0xf0, 0x11, 0x00


	//----- nvinfo : EIATTR_SPARSE_MMA_MASK
	.align		4
.L_1059:
        /*00b8*/ 	.byte	0x03, 0x50
        /*00ba*/ 	.short	0x0000


	//----- nvinfo : EIATTR_MAXREG_COUNT
	.align		4
        /*00bc*/ 	.byte	0x03, 0x1b
        /*00be*/ 	.short	0x0040


	//----- nvinfo : EIATTR_MERCURY_ISA_VERSION
	.align		4
        /*00c0*/ 	.byte	0x03, 0x5f
        /*00c2*/ 	.short	0x0101


	//----- nvinfo : EIATTR_VRC_CTA_INIT_COUNT
	.align		4
        /*00c4*/ 	.byte	0x02, 0x4a
	.zero		1
	.zero		1


	//----- nvinfo : EIATTR_EXIT_INSTR_OFFSETS
	.align		4
        /*00c8*/ 	.byte	0x04, 0x1c
        /*00ca*/ 	.short	(.L_1061 - .L_1060)


	//   ....[0]....
.L_1060:
        /*00cc*/ 	.word	0x00000070


	//   ....[1]....
        /*00d0*/ 	.word	0x00000d00


	//----- nvinfo : EIATTR_MAX_THREADS
	.align		4
.L_1061:
        /*00d4*/ 	.byte	0x04, 0x05
        /*00d6*/ 	.short	(.L_1063 - .L_1062)
.L_1062:
        /*00d8*/ 	.word	0x00000400
        /*00dc*/ 	.word	0x00000001
        /*00e0*/ 	.word	0x00000001


	//----- nvinfo : EIATTR_CBANK_PARAM_SIZE
	.align		4
.L_1063:
        /*00e4*/ 	.byte	0x03, 0x19
        /*00e6*/ 	.short	0x0034


	//----- nvinfo : EIATTR_PARAM_CBANK
	.align		4
        /*00e8*/ 	.byte	0x04, 0x0a
        /*00ea*/ 	.short	(.L_1065 - .L_1064)
	.align		4
.L_1064:
        /*00ec*/ 	.word	index@(.nv.constant0._ZN2at6native54_GLOBAL__N__aa9a477a_21_UpSampleBilinear2d_cu_607db5e334upsample_bilinear2d_nhwc_out_frameIffEEvT0_S3_biiiiiPKT_PS4_i)
        /*00f0*/ 	.short	0x0380
        /*00f2*/ 	.short	0x0034


	//----- nvinfo : EIATTR_SW_WAR
	.align		4
.L_1065:
        /*00f4*/ 	.byte	0x04, 0x36
        /*00f6*/ 	.short	(.L_1067 - .L_1066)
.L_1066:
        /*00f8*/ 	.word	0x00000008
.L_1067:


//--------------------- .nv.info._ZN2at6native54_GLOBAL__N__aa9a477a_21_UpSampleBilinear2d_cu_607db5e329upsample_bilinear2d_out_frameIddEEviT0_S3_bNS_27GenericPackedTensorAccessorIKT_Lm4ENS_16DefaultPtrTraitsElEENS4_IS5_Lm4ES7_lEE --------------------------
	.section	.nv.info._ZN2at6native54_GLOBAL__N__aa9a477a_21_UpSampleBilinear2d_cu_607db5e329upsample_bilinear2d_out_frameIddEEviT0_S3_bNS_27GenericPackedTensorAccessorIKT_Lm4ENS_16DefaultPtrTraitsElEENS4_IS5_Lm4ES7_lEE,"",@"SHT_CUDA_INFO"
	.sectionflags	@""
	.align	4


	//----- nvinfo : EIATTR_CUDA_API_VERSION
	.align		4
        /*0000*/ 	.byte	0x04, 0x37
        /*0002*/ 	.short	(.L_1069 - .L_1068)
.L_1068:
        /*0004*/ 	.word	0x00000082


	//----- nvinfo : EIATTR_KPARAM_INFO
	.align		4
.L_1069:
        /*0008*/ 	.byte	0x04, 0x17
        /*000a*/ 	.short	(.L_1071 - .L_1070)
.L_1070:
        /*000c*/ 	.word	0x00000000
        /*0010*/ 	.short	0x0005
        /*0012*/ 	.short	0x0068
        /*0014*/ 	.byte	0x00, 0xf0, 0x21, 0x01


	//----- nvinfo : EIATTR_KPARAM_INFO
	.align		4
.L_1071:
        /*0018*/ 	.byte	0x04, 0x17
        /*001a*/ 	.short	(.L_1073 - .L_1072)
.L_1072:
        /*001c*/ 	.word	0x00000000
        /*0020*/ 	.short	0x0004
        /*0022*/ 	.short	0x0020
        /*0024*/ 	.byte	0x00, 0xf0, 0x21, 0x01


	//----- nvinfo : EIATTR_KPARAM_INFO
	.align		4
.L_1073:
        /*0028*/ 	.byte	0x04, 0x17
        /*002a*/ 	.short	(.L_1075 - .L_1074)
.L_1074:
        /*002c*/ 	.word	0x00000000
        /*0030*/ 	.short	0x0003
        /*0032*/ 	.short	0x0018
        /*0034*/ 	.byte	0x00, 0xf0, 0x05, 0x00


	//----- nvinfo : EIATTR_KPARAM_INFO
	.align		4
.L_1075:
        /*0038*/ 	.byte	0x04, 0x17
        /*003a*/ 	.short	(.L_1077 - .L_1076)
.L_1076:
        /*003c*/ 	.word	0x00000000
        /*0040*/ 	.short	0x0002
        /*0042*/ 	.short	0x0010
        /*0044*/ 	.byte	0x00, 0xf0, 0x21, 0x00


	//----- nvinfo : EIATTR_KPARAM_INFO
	.align		4
.L_1077:
        /*0048*/ 	.byte	0x04, 0x17
        /*004a*/ 	.short	(.L_1079 - .L_1078)
.L_1078:
        /*004c*/ 	.word	0x00000000
        /*0050*/ 	.short	0x0001
        /*0052*/ 	.short	0x0008
        /*0054*/ 	.byte	0x00, 0xf0, 0x21, 0x00


	//----- nvinfo : EIATTR_KPARAM_INFO
	.align		4
.L_1079:
        /*0058*/ 	.byte	0x04, 0x17
        /*005a*/ 	.short	(.L_1081 - .L_1080)
.L_1080:
        /*005c*/ 	.word	0x00000000
        /*0060*/ 	.short	0x0000
        /*0062*/ 	.short	0x0000
        /*0064*/ 	.byte	0x00, 0xf0, 0x11, 0x00


	//----- nvinfo : EIATTR_SPARSE_MMA_MASK
	.align		4
.L_1081:
        /*0068*/ 	.byte	0x03, 0x50
        /*006a*/ 	.short	0x0000


	//----- nvinfo : EIATTR_MAXREG_COUNT
	.align		4
        /*006c*/ 	.byte	0x03, 0x1b
        /*006e*/ 	.short	0x0040


	//----- nvinfo : EIATTR_ANNOTATIONS
	.align		4
        /*0070*/ 	.byte	0x04, 0x55
        /*0072*/ 	.short	(.L_1083 - .L_1082)


	//   ....[0]....
.L_1082:
        /* <DEDUP_REMOVED lines=18> */


	//----- nvinfo : EIATTR_MERCURY_ISA_VERSION
	.align		4
.L_1083:
        /*0184*/ 	.byte	0x03, 0x5f
        /*0186*/ 	.short	0x0101


	//----- nvinfo : EIATTR_VRC_CTA_INIT_COUNT
	.align		4
        /*0188*/ 	.byte	0x02, 0x4a
	.zero		1
	.zero		1


	//----- nvinfo : EIATTR_EXIT_INSTR_OFFSETS
	.align		4
        /*018c*/ 	.byte	0x04, 0x1c
        /*018e*/ 	.short	(.L_1085 - .L_1084)


	//   ....[0]....
.L_1084:
        /*0190*/ 	.word	0x00000080


	//   ....[1]....
        /*0194*/ 	.word	0x00000790


	//   ....[2]....
        /*0198*/ 	.word	0x00000ac0


	//   ....[3]....
        /*019c*/ 	.word	0x00002900


	//----- nvinfo : EIATTR_MAX_THREADS
	.align		4
.L_1085:
        /*01a0*/ 	.byte	0x04, 0x05
        /*01a2*/ 	.short	(.L_1087 - .L_1086)
.L_1086:
        /*01a4*/ 	.word	0x00000400
        /*01a8*/ 	.word	0x00000001
        /*01ac*/ 	.word	0x00000001


	//----- nvinfo : EIATTR_CBANK_PARAM_SIZE
	.align		4
.L_1087:
        /*01b0*/ 	.byte	0x03, 0x19
        /*01b2*/ 	.short	0x00b0


	//----- nvinfo : EIATTR_PARAM_CBANK
	.align		4
        /*01b4*/ 	.byte	0x04, 0x0a
        /*01b6*/ 	.short	(.L_1089 - .L_1088)
	.align		4
.L_1088:
        /*01b8*/ 	.word	index@(.nv.constant0._ZN2at6native54_GLOBAL__N__aa9a477a_21_UpSampleBilinear2d_cu_607db5e329upsample_bilinear2d_out_frameIddEEviT0_S3_bNS_27GenericPackedTensorAccessorIKT_Lm4ENS_16DefaultPtrTraitsElEENS4_IS5_Lm4ES7_lEE)
        /*01bc*/ 	.short	0x0380
        /*01be*/ 	.short	0x00b0


	//----- nvinfo : EIATTR_SW_WAR
	.align		4
.L_1089:
        /*01c0*/ 	.byte	0x04, 0x36
        /*01c2*/ 	.short	(.L_1091 - .L_1090)
.L_1090:
        /*01c4*/ 	.word	0x00000008
.L_1091:


//--------------------- .nv.info._ZN2at6native54_GLOBAL__N__aa9a477a_21_UpSampleBilinear2d_cu_607db5e334upsample_bilinear2d_nhwc_out_frameIddEEvT0_S3_biiiiiPKT_PS4_i --------------------------
	.section	.nv.info._ZN2at6native54_GLOBAL__N__aa9a477a_21_UpSampleBilinear2d_cu_607db5e334upsample_bilinear2d_nhwc_out_frameIddEEvT0_S3_biiiiiPKT_PS4_i,"",@"SHT_CUDA_INFO"
	.sectionflags	@""
	.align	4


	//----- nvinfo : EIATTR_CUDA_API_VERSION
	.align		4
        /*0000*/ 	.byte	0x04, 0x37
        /*0002*/ 	.short	(.L_1093 - .L_1092)
.L_1092:
        /*0004*/ 	.word	0x00000082


	//----- nvinfo : EIATTR_KPARAM_INFO
	.align		4
.L_1093:
        /*0008*/ 	.byte	0x04, 0x17
        /*000a*/ 	.short	(.L_1095 - .L_1094)
.L_1094:
        /*000c*/ 	.word	0x00000000
        /*0010*/ 	.short	0x000a
        /*0012*/ 	.short	0x0038
        /*0014*/ 	.byte	0x00, 0xf0, 0x11, 0x00


	//----- nvinfo : EIATTR_KPARAM_INFO
	.align		4
.L_1095:
        /*0018*/ 	.byte	0x04, 0x17
        /*001a*/ 	.short	(.L_1097 - .L_1096)
.L_1096:
        /*001c*/ 	.word	0x00000000
        /*0020*/ 	.short	0x0009
        /*0022*/ 	.short	0x0030
        /*0024*/ 	.byte	0x00, 0xf5, 0x21, 0x00


	//----- nvinfo : EIATTR_KPARAM_INFO
	.align		4
.L_1097:
        /*0028*/ 	.byte	0x04, 0x17
        /*002a*/ 	.short	(.L_1099 - .L_1098)
.L_1098:
        /*002c*/ 	.word	0x00000000
        /*0030*/ 	.short	0x0008
        /*0032*/ 	.short	0x0028
        /*0034*/ 	.byte	0x00, 0xf5, 0x21, 0x00


	//----- nvinfo : EIATTR_KPARAM_INFO
	.align		4
.L_1099:
        /*0038*/ 	.byte	0x04, 0x17
        /*003a*/ 	.short	(.L_1101 - .L_1100)
.L_1100:
        /*003c*/ 	.word	0x00000000
        /*0040*/ 	.short	0x0007
        /*0042*/ 	.short	0x0024
        /*0044*/ 	.byte	0x00, 0xf0, 0x11, 0x00


	//----- nvinfo : EIATTR_KPARAM_INFO
	.align		4
.L_1101:
        /*0048*/ 	.byte	0x04, 0x17
        /*004a*/ 	.short	(.L_1103 - .L_1102)
.L_1102:
        /*004c*/ 	.word	0x00000000
        /*0050*/ 	.short	0x0006
        /*0052*/ 	.short	0x0020
        /*0054*/ 	.byte	0x00, 0xf0, 0x11, 0x00


	//----- nvinfo : EIATTR_KPARAM_INFO
	.align		4
.L_1103:
        /*0058*/ 	.byte	0x04, 0x17
        /*005a*/ 	.short	(.L_1105 - .L_1104)
.L_1104:
        /*005c*/ 	.word	0x00000000
        /*0060*/ 	.short	0x0005
        /*0062*/ 	.short	0x001c
        /*0064*/ 	.byte	0x00, 0xf0, 0x11, 0x00


	//----- nvinfo : EIATTR_KPARAM_INFO
	.align		4
.L_1105:
        /*0068*/ 	.byte	0x04, 0x17
        /*006a*/ 	.short	(.L_1107 - .L_1106)
.L_1106:
        /*006c*/ 	.word	0x00000000
        /*0070*/ 	.short	0x0004
        /*0072*/ 	.short	0x0018
        /*0074*/ 	.byte	0x00, 0xf0, 0x11, 0x00


	//----- nvinfo : EIATTR_KPARAM_INFO
	.align		4
.L_1107:
        /*0078*/ 	.byte	0x04, 0x17
        /*007a*/ 	.short	(.L_1109 - .L_1108)
.L_1108:
        /*007c*/ 	.word	0x00000000
        /*0080*/ 	.short	0x0003
        /*0082*/ 	.short	0x0014
        /*0084*/ 	.byte	0x00, 0xf0, 0x11, 0x00


	//----- nvinfo : EIATTR_KPARAM_INFO
	.align		4
.L_1109:
        /*0088*/ 	.byte	0x04, 0x17
        /*008a*/ 	.short	(.L_1111 - .L_1110)
.L_1110:
        /*008c*/ 	.word	0x00000000
        /*0090*/ 	.short	0x0002
        /*0092*/ 	.short	0x0010
        /*0094*/ 	.byte	0x00, 0xf0, 0x05, 0x00


	//----- nvinfo : EIATTR_KPARAM_INFO
	.align		4
.L_1111:
        /*0098*/ 	.byte	0x04, 0x17
        /*009a*/ 	.short	(.L_1113 - .L_1112)
.L_1112:
        /*009c*/ 	.word	0x00000000
        /*00a0*/ 	.short	0x0001
        /*00a2*/ 	.short	0x0008
        /*00a4*/ 	.byte	0x00, 0xf0, 0x21, 0x00


	//----- nvinfo : EIATTR_KPARAM_INFO
	.align		4
.L_1113:
        /*00a8*/ 	.byte	0x04, 0x17
        /*00aa*/ 	.short	(.L_1115 - .L_1114)
.L_1114:
        /*00ac*/ 	.word	0x00000000
        /*00b0*/ 	.short	0x0000
        /*00b2*/ 	.short	0x0000
        /*00b4*/ 	.byte	0x00, 0xf0, 0x21, 0x00


	//----- nvinfo : EIATTR_SPARSE_MMA_MASK
	.align		4
.L_1115:
        /*00b8*/ 	.byte	0x03, 0x50
        /*00ba*/ 	.short	0x0000


	//----- nvinfo : EIATTR_MAXREG_COUNT
	.align		4
        /*00bc*/ 	.byte	0x03, 0x1b
        /*00be*/ 	.short	0x0040


	//----- nvinfo : EIATTR_MERCURY_ISA_VERSION
	.align		4
        /*00c0*/ 	.byte	0x03, 0x5f
        /*00c2*/ 	.short	0x0101


	//----- nvinfo : EIATTR_VRC_CTA_INIT_COUNT
	.align		4
        /*00c4*/ 	.byte	0x02, 0x4a
	.zero		1
	.zero		1


	//----- nvinfo : EIATTR_EXIT_INSTR_OFFSETS
	.align		4
        /*00c8*/ 	.byte	0x04, 0x1c
        /*00ca*/ 	.short	(.L_1117 - .L_1116)


	//   ....[0]....
.L_1116:
        /*00cc*/ 	.word	0x00000070


	//   ....[1]....
        /*00d0*/ 	.word	0x000011f0


	//----- nvinfo : EIATTR_MAX_THREADS
	.align		4
.L_1117:
        /*00d4*/ 	.byte	0x04, 0x05
        /*00d6*/ 	.short	(.L_1119 - .L_1118)
.L_1118:
        /*00d8*/ 	.word	0x00000400
        /*00dc*/ 	.word	0x00000001
        /*00e0*/ 	.word	0x00000001


	//----- nvinfo : EIATTR_CBANK_PARAM_SIZE
	.align		4
.L_1119:
        /*00e4*/ 	.byte	0x03, 0x19
        /*00e6*/ 	.short	0x003c


	//----- nvinfo : EIATTR_PARAM_CBANK
	.align		4
        /*00e8*/ 	.byte	0x04, 0x0a
        /*00ea*/ 	.short	(.L_1121 - .L_1120)
	.align		4
.L_1120:
        /*00ec*/ 	.word	index@(.nv.constant0._ZN2at6native54_GLOBAL__N__aa9a477a_21_UpSampleBilinear2d_cu_607db5e334upsample_bilinear2d_nhwc_out_frameIddEEvT0_S3_biiiiiPKT_PS4_i)
        /*00f0*/ 	.short	0x0380
        /*00f2*/ 	.short	0x003c


	//----- nvinfo : EIATTR_SW_WAR
	.align		4
.L_1121:
        /*00f4*/ 	.byte	0x04, 0x36
        /*00f6*/ 	.short	(.L_1123 - .L_1122)
.L_1122:
        /*00f8*/ 	.word	0x00000008
.L_1123:


//--------------------- .nv.callgraph             --------------------------
	.section	.nv.callgraph,"",@"SHT_CUDA_CALLGRAPH"
	.align	4
	.sectionentsize	8
	.align		4
        /*0000*/ 	.word	0x00000000
	.align		4
        /*0004*/ 	.word	0xffffffff
	.align		4
        /*0008*/ 	.word	0x00000000
	.align		4
        /*000c*/ 	.word	0xfffffffe
	.align		4
        /*0010*/ 	.word	0x00000000
	.align		4
        /*0014*/ 	.word	0xfffffffd
	.align		4
        /*0018*/ 	.word	0x00000000
	.align		4
        /*001c*/ 	.word	0xfffffffc


//--------------------- .nv.constant4             --------------------------
	.section	.nv.constant4,"a",@progbits
	.align	8
	.align		8
.nv.constant4:
        /*0000*/ 	.dword	_ZN52_INTERNAL_aa9a477a_21_UpSampleBilinear2d_cu_607db5e34cuda3std3__45__cpo5beginE
	.align		8
        /*0008*/ 	.dword	_ZN52_INTERNAL_aa9a477a_21_UpSampleBilinear2d_cu_607db5e34cuda3std3__45__cpo3endE
	.align		8
        /*0010*/ 	.dword	_ZN52_INTERNAL_aa9a477a_21_UpSampleBilinear2d_cu_607db5e34cuda3std3__45__cpo6cbeginE
	.align		8
        /*0018*/ 	.dword	_ZN52_INTERNAL_aa9a477a_21_UpSampleBilinear2d_cu_607db5e34cuda3std3__45__cpo4cendE
	.align		8
        /*0020*/ 	.dword	_ZN52_INTERNAL_aa9a477a_21_UpSampleBilinear2d_cu_607db5e34cuda3std3__45__cpo6rbeginE
	.align		8
        /*0028*/ 	.dword	_ZN52_INTERNAL_aa9a477a_21_UpSampleBilinear2d_cu_607db5e34cuda3std3__45__cpo4rendE
	.align		8
        /*0030*/ 	.dword	_ZN52_INTERNAL_aa9a477a_21_UpSampleBilinear2d_cu_607db5e34cuda3std3__45__cpo7crbeginE
	.align		8
        /*0038*/ 	.dword	_ZN52_INTERNAL_aa9a477a_21_UpSampleBilinear2d_cu_607db5e34cuda3std3__45__cpo5crendE
	.align		8
        /*0040*/ 	.dword	_ZN52_INTERNAL_aa9a477a_21_UpSampleBilinear2d_cu_607db5e34cuda3std3__454_GLOBAL__N__aa9a477a_21_UpSampleBilinear2d_cu_607db5e36ignoreE
	.align		8
        /*0048*/ 	.dword	_ZN52_INTERNAL_aa9a477a_21_UpSampleBilinear2d_cu_607db5e34cuda3std3__419piecewise_constructE
	.align		8
        /*0050*/ 	.dword	_ZN52_INTERNAL_aa9a477a_21_UpSampleBilinear2d_cu_607db5e34cuda3std3__48in_placeE
	.align		8
        /*0058*/ 	.dword	_ZN52_INTERNAL_aa9a477a_21_UpSampleBilinear2d_cu_607db5e34cuda3std3__420unreachable_sentinelE
	.align		8
        /*0060*/ 	.dword	_ZN52_INTERNAL_aa9a477a_21_UpSampleBilinear2d_cu_607db5e34cuda3std6ranges3__45__cpo4swapE
	.align		8
        /*0068*/ 	.dword	_ZN52_INTERNAL_aa9a477a_21_UpSampleBilinear2d_cu_607db5e34cuda3std6ranges3__45__cpo9iter_moveE
	.align		8
        /*0070*/ 	.dword	_ZN52_INTERNAL_aa9a477a_21_UpSampleBilinear2d_cu_607db5e34cuda3std6ranges3__45__cpo5beginE
	.align		8
        /*0078*/ 	.dword	_ZN52_INTERNAL_aa9a477a_21_UpSampleBilinear2d_cu_607db5e34cuda3std6ranges3__45__cpo3endE
	.align		8
        /*0080*/ 	.dword	_ZN52_INTERNAL_aa9a477a_21_UpSampleBilinear2d_cu_607db5e34cuda3std6ranges3__45__cpo6cbeginE
	.align		8
        /*0088*/ 	.dword	_ZN52_INTERNAL_aa9a477a_21_UpSampleBilinear2d_cu_607db5e34cuda3std6ranges3__45__cpo4cendE
	.align		8
        /*0090*/ 	.dword	_ZN52_INTERNAL_aa9a477a_21_UpSampleBilinear2d_cu_607db5e34cuda3std6ranges3__45__cpo7advanceE
	.align		8
        /*0098*/ 	.dword	_ZN52_INTERNAL_aa9a477a_21_UpSampleBilinear2d_cu_607db5e34cuda3std6ranges3__45__cpo9iter_swapE
	.align		8
        /*00a0*/ 	.dword	_ZN52_INTERNAL_aa9a477a_21_UpSampleBilinear2d_cu_607db5e34cuda3std6ranges3__45__cpo4nextE
	.align		8
        /*00a8*/ 	.dword	_ZN52_INTERNAL_aa9a477a_21_UpSampleBilinear2d_cu_607db5e34cuda3std6ranges3__45__cpo4prevE
	.align		8
        /*00b0*/ 	.dword	_ZN52_INTERNAL_aa9a477a_21_UpSampleBilinear2d_cu_607db5e34cuda3std6ranges3__45__cpo4dataE
	.align		8
        /*00b8*/ 	.dword	_ZN52_INTERNAL_aa9a477a_21_UpSampleBilinear2d_cu_607db5e34cuda3std6ranges3__45__cpo5cdataE
	.align		8
        /*00c0*/ 	.dword	_ZN52_INTERNAL_aa9a477a_21_UpSampleBilinear2d_cu_607db5e34cuda3std6ranges3__45__cpo4sizeE
	.align		8
        /*00c8*/ 	.dword	_ZN52_INTERNAL_aa9a477a_21_UpSampleBilinear2d_cu_607db5e34cuda3std6ranges3__45__cpo5ssizeE
	.align		8
        /*00d0*/ 	.dword	_ZN52_INTERNAL_aa9a477a_21_UpSampleBilinear2d_cu_607db5e34cuda3std6ranges3__45__cpo8distanceE
	.align		8
        /*00d8*/ 	.dword	_ZN52_INTERNAL_aa9a477a_21_UpSampleBilinear2d_cu_607db5e36thrust24THRUST_300001_SM_1030_NS6system6detail10sequential3seqE


//--------------------- .text._ZN2at6native54_GLOBAL__N__aa9a477a_21_UpSampleBilinear2d_cu_607db5e336upsample_gen2d_aa_backward_out_frameIN3c108BFloat16EfNS0_18upsample_antialias20BicubicFilterFunctorEEEvT0_S7_NS_27GenericPackedTensorAccessorIT_Lm4ENS_16DefaultPtrTraitsElEENS8_IKS9_Lm4ESA_lEERKT1_ --------------------------
	.section	.text._ZN2at6native54_GLOBAL__N__aa9a477a_21_UpSampleBilinear2d_cu_607db5e336upsample_gen2d_aa_backward_out_frameIN3c108BFloat16EfNS0_18upsample_antialias20BicubicFilterFunctorEEEvT0_S7_NS_27GenericPackedTensorAccessorIT_Lm4ENS_16DefaultPtrTraitsElEENS8_IKS9_Lm4ESA_lEERKT1_,"ax",@progbits
	.align	128
.text._ZN2at6native54_GLOBAL__N__aa9a477a_21_UpSampleBilinear2d_cu_607db5e336upsample_gen2d_aa_backward_out_frameIN3c108BFloat16EfNS0_18upsample_antialias20BicubicFilterFunctorEEEvT0_S7_NS_27GenericPackedTensorAccessorIT_Lm4ENS_16DefaultPtrTraitsElEENS8_IKS9_Lm4ESA_lEERKT1_:
        .type           _ZN2at6native54_GLOBAL__N__aa9a477a_21_UpSampleBilinear2d_cu_607db5e336upsample_gen2d_aa_backward_out_frameIN3c108BFloat16EfNS0_18upsample_antialias20BicubicFilterFunctorEEEvT0_S7_NS_27GenericPackedTensorAccessorIT_Lm4ENS_16DefaultPtrTraitsElEENS8_IKS9_Lm4ESA_lEERKT1_,@function
        .size           _ZN2at6native54_GLOBAL__N__aa9a477a_21_UpSampleBilinear2d_cu_607db5e336upsample_gen2d_aa_backward_out_frameIN3c108BFloat16EfNS0_18upsample_antialias20BicubicFilterFunctorEEEvT0_S7_NS_27GenericPackedTensorAccessorIT_Lm4ENS_16DefaultPtrTraitsElEENS8_IKS9_Lm4ESA_lEERKT1_,(.L_x_1945 - _ZN2at6native54_GLOBAL__N__aa9a477a_21_UpSampleBilinear2d_cu_607db5e336upsample_gen2d_aa_backward_out_frameIN3c108BFloat16EfNS0_18upsample_antialias20BicubicFilterFunctorEEEvT0_S7_NS_27GenericPackedTensorAccessorIT_Lm4ENS_16DefaultPtrTraitsElEENS8_IKS9_Lm4ESA_lEERKT1_)
        .other          _ZN2at6native54_GLOBAL__N__aa9a477a_21_UpSampleBilinear2d_cu_607db5e336upsample_gen2d_aa_backward_out_frameIN3c108BFloat16EfNS0_18upsample_antialias20BicubicFilterFunctorEEEvT0_S7_NS_27GenericPackedTensorAccessorIT_Lm4ENS_16DefaultPtrTraitsElEENS8_IKS9_Lm4ESA_lEERKT1_,@"STO_CUDA_ENTRY STV_DEFAULT"
_ZN2at6native54_GLOBAL__N__aa9a477a_21_UpSampleBilinear2d_cu_607db5e336upsample_gen2d_aa_backward_out_frameIN3c108BFloat16EfNS0_18upsample_antialias20BicubicFilterFunctorEEEvT0_S7_NS_27GenericPackedTensorAccessorIT_Lm4ENS_16DefaultPtrTraitsElEENS8_IKS9_Lm4ESA_lEERKT1_:
[----:B------:R-:W-:Y:S01]  /*0000*/  LDC R1, c[0x0][0x37c] ;  /* 0x0000df00ff017b82 */ /* 0x000fe20000000800 */
[----:B------:R-:W0:Y:S07]  /*0010*/  S2R R16, SR_TID.Y ;  /* 0x0000000000107919 */ /* 0x000e2e0000002200 */
[----:B------:R-:W1:Y:S01]  /*0020*/  LDC R12, c[0x0][0x360] ;  /* 0x0000d800ff0c7b82 */ /* 0x000e620000000800 */
[----:B------:R-:W2:Y:S01]  /*0030*/  LDCU UR6, c[0x0][0x3e8] ;  /* 0x00007d00ff0677ac */ /* 0x000ea20008000800 */
[----:B------:R-:W1:Y:S01]  /*0040*/  S2R R6, SR_TID.X ;  /* 0x0000000000067919 */ /* 0x000e620000002100 */
[----:B------:R-:W3:Y:S05]  /*0050*/  LDCU UR7, c[0x0][0x3f0] ;  /* 0x00007e00ff0777ac */ /* 0x000eea0008000800 */
[----:B------:R-:W0:Y:S08]  /*0060*/  S2UR UR5, SR_CTAID.Y ;  /* 0x00000000000579c3 */ /* 0x000e300000002600 */
[----:B------:R-:W0:Y:S08]  /*0070*/  LDC R3, c[0x0][0x364] ;  /* 0x0000d900ff037b82 */ /* 0x000e300000000800 */
[----:B------:R-:W1:Y:S01]  /*0080*/  S2UR UR4, SR_CTAID.X ;  /* 0x00000000000479c3 */ /* 0x000e620000002500 */
[----:B0-----:R-:W-:-:S05]  /*0090*/  IMAD R8, R3, UR5, R16 ;  /* 0x0000000503087c24 */ /* 0x001fca000f8e0210 */
[----:B--2---:R-:W-:Y:S01]  /*00a0*/  ISETP.GE.AND P0, PT, R8, UR6, PT ;  /* 0x0000000608007c0c */ /* 0x004fe2000bf06270 */
[----:B-1----:R-:W-:-:S05]  /*00b0*/  IMAD R18, R12, UR4, R6 ;  /* 0x000000040c127c24 */ /* 0x002fca000f8e0206 */
[----:B---3--:R-:W-:-:S13]  /*00c0*/  ISETP.GE.OR P0, PT, R18, UR7, P0 ;  /* 0x0000000712007c0c */ /* 0x008fda0008706670 */
[----:B------:R-:W-:Y:S05]  /*00d0*/  @P0 EXIT ;  /* 0x000000000000094d */ /* 0x000fea0003800000 */
[----:B------:R-:W0:Y:S01]  /*00e0*/  LDCU UR10, c[0x0][0x3a8] ;  /* 0x00007500ff0a77ac */ /* 0x000e220008000800 */
[----:B------:R-:W1:Y:S01]  /*00f0*/  LDCU UR11, c[0x0][0x3a0] ;  /* 0x00007400ff0b77ac */ /* 0x000e620008000800 */
[----:B------:R-:W2:Y:S01]  /*0100*/  LDCU.64 UR8, c[0x0][0x358] ;  /* 0x00006b00ff0877ac */ /* 0x000ea20008000a00 */
[----:B0-----:R-:W-:-:S04]  /*0110*/  UISETP.NE.AND UP0, UPT, UR10, UR7, UPT ;  /* 0x000000070a00728c */ /* 0x001fc8000bf05270 */
[----:B-1----:R-:W-:-:S09]  /*0120*/  UISETP.NE.OR UP0, UPT, UR11, UR6, UP0 ;  /* 0x000000060b00728c */ /* 0x002fd20008705670 */
[----:B--2---:R-:W-:Y:S05]  /*0130*/  BRA.U UP0, `(.L_x_0) ;  /* 0x0000000500687547 */ /* 0x004fea000b800000 */
[----:B------:R-:W0:Y:S01]  /*0140*/  LDC R12, c[0x0][0x398] ;  /* 0x0000e600ff0c7b82 */ /* 0x000e220000000800 */
[----:B------:R-:W0:Y:S07]  /*0150*/  LDCU UR5, c[0x0][0x390] ;  /* 0x00007200ff0577ac */ /* 0x000e2e0008000800 */
[----:B------:R-:W1:Y:S01]  /*0160*/  S2UR UR4, SR_CTAID.Z ;  /* 0x00000000000479c3 */ /* 0x000e620000002700 */
[----:B0-----:R-:W-:-:S05]  /*0170*/  IMAD R0, R12, UR5, RZ ;  /* 0x000000050c007c24 */ /* 0x001fca000f8e02ff */
[----:B-1----:R-:W-:-:S13]  /*0180*/  ISETP.LE.AND P0, PT, R0, UR4, PT ;  /* 0x0000000400007c0c */ /* 0x002fda000bf03270 */
[----:B------:R-:W-:Y:S05]  /*0190*/  @P0 EXIT ;  /* 0x000000000000094d */ /* 0x000fea0003800000 */
[----:B------:R-:W-:Y:S01]  /*01a0*/  IABS R4, R12 ;  /* 0x0000000c00047213 */ /* 0x000fe20000000000 */
[----:B------:R-:W0:Y:S01]  /*01b0*/  LDCU.128 UR12, c[0x0][0x3c0] ;  /* 0x00007800ff0c77ac */ /* 0x000e220008000c00 */
[----:B------:R-:W-:Y:S02]  /*01c0*/  ISETP.NE.AND P0, PT, R12, RZ, PT ;  /* 0x000000ff0c00720c */ /* 0x000fe40003f05270 */
[----:B------:R-:W1:Y:S01]  /*01d0*/  I2F.RP R5, R4 ;  /* 0x0000000400057306 */ /* 0x000e620000209400 */
[----:B------:R-:W2:Y:S01]  /*01e0*/  LDCU.64 UR6, c[0x0][0x408] ;  /* 0x00008100ff0677ac */ /* 0x000ea20008000a00 */
[----:B------:R-:W3:Y:S01]  /*01f0*/  LDCU.64 UR10, c[0x0][0x410] ;  /* 0x00008200ff0a77ac */ /* 0x000ee20008000a00 */
[----:B------:R-:W4:Y:S01]  /*0200*/  LDCU.64 UR18, c[0x0][0x388] ;  /* 0x00007100ff1277ac */ /* 0x000f220008000a00 */
[----:B------:R-:W2:Y:S04]  /*0210*/  LDCU.64 UR16, c[0x0][0x3d0] ;  /* 0x00007a00ff1077ac */ /* 0x000ea80008000a00 */
[----:B-1----:R-:W1:Y:S01]  /*0220*/  MUFU.RCP R5, R5 ;  /* 0x0000000500057308 */ /* 0x002e620000001000 */
[----:B0-----:R-:W-:Y:S01]  /*0230*/  IMAD.WIDE.U32 R6, R8, UR12, RZ ;  /* 0x0000000c08067c25 */ /* 0x001fe2000f8e00ff */
[----:B------:R-:W0:Y:S03]  /*0240*/  LDCU.128 UR20, c[0x0][0x3b0] ;  /* 0x00007600ff1477ac */ /* 0x000e260008000c00 */
[----:B------:R-:W-:-:S02]  /*0250*/  IMAD.MOV.U32 R10, RZ, RZ, R6 ;  /* 0x000000ffff0a7224 */ /* 0x000fc400078e0006 */
[----:B------:R-:W0:Y:S01]  /*0260*/  LDC R6, c[0x0][0x398] ;  /* 0x0000e600ff067b82 */ /* 0x000e220000000800 */
[C---:B------:R-:W-:Y:S01]  /*0270*/  IMAD R11, R8.reuse, UR13, R7 ;  /* 0x0000000d080b7c24 */ /* 0x040fe2000f8e0207 */
[----:B------:R-:W-:Y:S01]  /*0280*/  SHF.R.S32.HI R7, RZ, 0x1f, R18 ;  /* 0x0000001fff077819 */ /* 0x000fe20000011412 */
[----:B--2---:R-:W-:Y:S01]  /*0290*/  IMAD.WIDE.U32 R2, R8, UR6, RZ ;  /* 0x0000000608027c25 */ /* 0x004fe2000f8e00ff */
[----:B------:R-:W2:Y:S03]  /*02a0*/  LDCU.64 UR12, c[0x0][0x400] ;  /* 0x00008000ff0c77ac */ /* 0x000ea60008000a00 */
[C---:B---3--:R-:W-:Y:S02]  /*02b0*/  IMAD R13, R7.reuse, UR10, RZ ;  /* 0x0000000a070d7c24 */ /* 0x048fe4000f8e02ff */
[----:B------:R-:W-:Y:S02]  /*02c0*/  IMAD R7, R7, UR14, RZ ;  /* 0x0000000e07077c24 */ /* 0x000fe4000f8e02ff */
[----:B-1----:R-:W-:-:S02]  /*02d0*/  VIADD R9, R5, 0xffffffe ;  /* 0x0ffffffe05097836 */ /* 0x002fc40000000000 */
[----:B------:R-:W1:Y:S01]  /*02e0*/  LDC R5, c[0x0][0x378] ;  /* 0x0000de00ff057b82 */ /* 0x000e620000000800 */
[----:B------:R-:W-:Y:S01]  /*02f0*/  IMAD R3, R8, UR7, R3 ;  /* 0x0000000708037c24 */ /* 0x000fe2000f8e0203 */
[----:B------:R-:W3:Y:S01]  /*0300*/  LDCU.64 UR6, c[0x0][0x3f8] ;  /* 0x00007f00ff0677ac */ /* 0x000ee20008000a00 */
[C---:B------:R-:W-:Y:S01]  /*0310*/  IMAD R17, R18.reuse, UR15, R7 ;  /* 0x0000000f12117c24 */ /* 0x040fe2000f8e0207 */
[----:B------:R-:W5:Y:S01]  /*0320*/  F2I.FTZ.U32.TRUNC.NTZ R9, R9 ;  /* 0x0000000900097305 */ /* 0x000f62000021f000 */
[C---:B------:R-:W-:Y:S02]  /*0330*/  IMAD R15, R18.reuse, UR11, R13 ;  /* 0x0000000b120f7c24 */ /* 0x040fe4000f8e020d */
[----:B------:R-:W-:-:S04]  /*0340*/  IMAD.WIDE.U32 R2, R18, UR10, R2 ;  /* 0x0000000a12027c25 */ /* 0x000fc8000f8e0002 */
[----:B------:R-:W-:Y:S02]  /*0350*/  IMAD.MOV.U32 R8, RZ, RZ, RZ ;  /* 0x000000ffff087224 */ /* 0x000fe400078e00ff */
[----:B------:R-:W-:Y:S01]  /*0360*/  IMAD.U32 R13, RZ, RZ, UR4 ;  /* 0x00000004ff0d7e24 */ /* 0x000fe2000f8e00ff */
[----:B-----5:R-:W-:-:S05]  /*0370*/  IADD3 R19, PT, PT, RZ, -R9, RZ ;  /* 0x80000009ff137210 */ /* 0x020fca0007ffe0ff */
[----:B------:R-:W-:Y:S02]  /*0380*/  IMAD R7, R19, R4, RZ ;  /* 0x0000000413077224 */ /* 0x000fe400078e02ff */
[----:B------:R-:W-:Y:S01]  /*0390*/  IMAD.WIDE.U32 R18, R18, UR14, R10 ;  /* 0x0000000e12127c25 */ /* 0x000fe2000f8e000a */
[----:B------:R-:W-:-:S03]  /*03a0*/  IADD3 R11, PT, PT, R3, R15, RZ ;  /* 0x0000000f030b7210 */ /* 0x000fc60007ffe0ff */
[----:B------:R-:W-:Y:S01]  /*03b0*/  IMAD.HI.U32 R7, R9, R7, R8 ;  /* 0x0000000709077227 */ /* 0x000fe200078e0008 */
[----:B------:R-:W-:-:S03]  /*03c0*/  LOP3.LUT R8, RZ, R12, RZ, 0x33, !PT ;  /* 0x0000000cff087212 */ /* 0x000fc600078e33ff */
[----:B--234-:R-:W-:-:S07]  /*03d0*/  IMAD.IADD R9, R19, 0x1, R17 ;  /* 0x0000000113097824 */ /* 0x01cfce00078e0211 */
.L_x_1:
[----:B------:R-:W-:Y:S02]  /*03e0*/  IABS R12, R13 ;  /* 0x0000000d000c7213 */ /* 0x000fe40000000000 */
[----:B0-----:R-:W-:-:S03]  /*03f0*/  IABS R14, R6 ;  /* 0x00000006000e7213 */ /* 0x001fc60000000000 */
[----:B------:R-:W-:-:S04]  /*0400*/  IMAD.HI.U32 R10, R7, R12, RZ ;  /* 0x0000000c070a7227 */ /* 0x000fc800078e00ff */
[----:B------:R-:W-:-:S04]  /*0410*/  IMAD.MOV R15, RZ, RZ, -R10 ;  /* 0x000000ffff0f7224 */ /* 0x000fc800078e0a0a */
[----:B------:R-:W-:Y:S01]  /*0420*/  IMAD R15, R14, R15, R12 ;  /* 0x0000000f0e0f7224 */ /* 0x000fe200078e020c */
[----:B------:R-:W-:-:S04]  /*0430*/  LOP3.LUT R12, R13, R6, RZ, 0x3c, !PT ;  /* 0x000000060d0c7212 */ /* 0x000fc800078e3cff */
[----:B------:R-:W-:Y:S02]  /*0440*/  ISETP.GT.U32.AND P2, PT, R4, R15, PT ;  /* 0x0000000f0400720c */ /* 0x000fe40003f44070 */
[----:B------:R-:W-:-:S11]  /*0450*/  ISETP.GE.AND P3, PT, R12, RZ, PT ;  /* 0x000000ff0c00720c */ /* 0x000fd60003f66270 */
[----:B------:R-:W-:Y:S01]  /*0460*/  @!P2 IADD3 R15, PT, PT, R15, -R14, RZ ;  /* 0x8000000e0f0fa210 */ /* 0x000fe20007ffe0ff */
[----:B------:R-:W-:Y:S02]  /*0470*/  @!P2 VIADD R10, R10, 0x1 ;  /* 0x000000010a0aa836 */ /* 0x000fe40000000000 */
[----:B------:R-:W-:Y:S01]  /*0480*/  IMAD.MOV.U32 R14, RZ, RZ, R2 ;  /* 0x000000ffff0e7224 */ /* 0x000fe200078e0002 */
[----:B------:R-:W-:Y:S02]  /*0490*/  ISETP.GE.U32.AND P1, PT, R15, R4, PT ;  /* 0x000000040f00720c */ /* 0x000fe40003f26070 */
[----:B------:R-:W-:-:S11]  /*04a0*/  MOV R15, R11 ;  /* 0x0000000b000f7202 */ /* 0x000fd60000000f00 */
[----:B------:R-:W-:-:S05]  /*04b0*/  @P1 VIADD R10, R10, 0x1 ;  /* 0x000000010a0a1836 */ /* 0x000fca0000000000 */
[----:B------:R-:W-:-:S04]  /*04c0*/  @!P3 IADD3 R10, PT, PT, -R10, RZ, RZ ;  /* 0x000000ff0a0ab210 */ /* 0x000fc80007ffe1ff */
[----:B------:R-:W-:-:S04]  /*04d0*/  SEL R12, R8, R10, !P0 ;  /* 0x0000000a080c7207 */ /* 0x000fc80004000000 */
[--C-:B--2---:R-:W-:Y:S01]  /*04e0*/  SHF.R.S32.HI R17, RZ, 0x1f, R12.reuse ;  /* 0x0000001fff117819 */ /* 0x104fe2000001140c */
[----:B------:R-:W-:Y:S02]  /*04f0*/  IMAD.MOV R10, RZ, RZ, -R12 ;  /* 0x000000ffff0a7224 */ /* 0x000fe400078e0a0c */
[----:B------:R-:W-:-:S04]  /*0500*/  IMAD.WIDE.U32 R14, R12, UR6, R14 ;  /* 0x000000060c0e7c25 */ /* 0x000fc8000f8e000e */
[----:B------:R-:W-:Y:S02]  /*0510*/  IMAD R10, R6, R10, R13 ;  /* 0x0000000a060a7224 */ /* 0x000fe400078e020d */
[----:B------:R-:W-:-:S03]  /*0520*/  IMAD R21, R17, UR6, RZ ;  /* 0x0000000611157c24 */ /* 0x000fc6000f8e02ff */
[----:B------:R-:W-:Y:S01]  /*0530*/  SHF.R.S32.HI R16, RZ, 0x1f, R10 ;  /* 0x0000001fff107819 */ /* 0x000fe2000001140a */
[----:B------:R-:W-:-:S04]  /*0540*/  IMAD R21, R12, UR7, R21 ;  /* 0x000000070c157c24 */ /* 0x000fc8000f8e0215 */
[----:B------:R-:W-:Y:S02]  /*0550*/  IMAD.IADD R15, R15, 0x1, R21 ;  /* 0x000000010f0f7824 */ /* 0x000fe400078e0215 */
[----:B------:R-:W-:Y:S02]  /*0560*/  IMAD R21, R16, UR12, RZ ;  /* 0x0000000c10157c24 */ /* 0x000fe4000f8e02ff */
[----:B------:R-:W-:-:S04]  /*0570*/  IMAD.WIDE.U32 R14, R10, UR12, R14 ;  /* 0x0000000c0a0e7c25 */ /* 0x000fc8000f8e000e */
[----:B------:R-:W-:Y:S01]  /*0580*/  IMAD R21, R10, UR13, R21 ;  /* 0x0000000d0a157c24 */ /* 0x000fe2000f8e0215 */
[----:B------:R-:W-:-:S03]  /*0590*/  LEA R20, P1, R14, UR16, 0x1 ;  /* 0x000000100e147c11 */ /* 0x000fc6000f8208ff */
[----:B------:R-:W-:-:S05]  /*05a0*/  IMAD.IADD R15, R15, 0x1, R21 ;  /* 0x000000010f0f7824 */ /* 0x000fca00078e0215 */
[----:B------:R-:W-:-:S06]  /*05b0*/  LEA.HI.X R21, R14, UR17, R15, 0x1, P1 ;  /* 0x000000110e157c11 */ /* 0x000fcc00088f0c0f */
[----:B------:R-:W2:Y:S01]  /*05c0*/  LDG.E.U16 R21, desc[UR8][R20.64] ;  /* 0x0000000814157981 */ /* 0x000ea2000c1e1500 */
[----:B------:R-:W-:Y:S01]  /*05d0*/  MOV R14, R18 ;  /* 0x00000012000e7202 */ /* 0x000fe20000000f00 */
[----:B------:R-:W-:Y:S02]  /*05e0*/  IMAD R17, R17, UR20, RZ ;  /* 0x0000001411117c24 */ /* 0x000fe4000f8e02ff */
[----:B------:R-:W-:Y:S02]  /*05f0*/  IMAD.MOV.U32 R15, RZ, RZ, R9 ;  /* 0x000000ffff0f7224 */ /* 0x000fe400078e0009 */
[C---:B------:R-:W-:Y:S02]  /*0600*/  IMAD R17, R12.reuse, UR21, R17 ;  /* 0x000000150c117c24 */ /* 0x040fe4000f8e0211 */
[----:B------:R-:W-:-:S04]  /*0610*/  IMAD.WIDE.U32 R14, R12, UR20, R14 ;  /* 0x000000140c0e7c25 */ /* 0x000fc8000f8e000e */
[----:B------:R-:W-:Y:S02]  /*0620*/  IMAD.IADD R15, R15, 0x1, R17 ;  /* 0x000000010f0f7824 */ /* 0x000fe400078e0211 */
[----:B------:R-:W-:Y:S02]  /*0630*/  IMAD R17, R16, UR22, RZ ;  /* 0x0000001610117c24 */ /* 0x000fe4000f8e02ff */
[----:B------:R-:W-:-:S04]  /*0640*/  IMAD.WIDE.U32 R14, R10, UR22, R14 ;  /* 0x000000160a0e7c25 */ /* 0x000fc8000f8e000e */
[----:B------:R-:W-:Y:S01]  /*0650*/  IMAD R17, R10, UR23, R17 ;  /* 0x000000170a117c24 */ /* 0x000fe2000f8e0211 */
[----:B------:R-:W-:Y:S01]  /*0660*/  LEA R16, P1, R14, UR18, 0x1 ;  /* 0x000000120e107c11 */ /* 0x000fe2000f8208ff */
[----:B-1----:R-:W-:-:S03]  /*0670*/  IMAD.IADD R13, R5, 0x1, R13 ;  /* 0x00000001050d7824 */ /* 0x002fc600078e020d */
[----:B------:R-:W-:-:S04]  /*0680*/  IADD3 R15, PT, PT, R15, R17, RZ ;  /* 0x000000110f0f7210 */ /* 0x000fc80007ffe0ff */
[----:B------:R-:W-:Y:S02]  /*0690*/  LEA.HI.X R17, R14, UR19, R15, 0x1, P1 ;  /* 0x000000130e117c11 */ /* 0x000fe400088f0c0f */
[----:B------:R-:W-:-:S03]  /*06a0*/  ISETP.GE.AND P1, PT, R13, R0, PT ;  /* 0x000000000d00720c */ /* 0x000fc60003f26270 */
[----:B--2---:R2:W-:Y:S10]  /*06b0*/  STG.E.U16 desc[UR8][R16.64], R21 ;  /* 0x0000001510007986 */ /* 0x0045f4000c101508 */
[----:B------:R-:W-:Y:S05]  /*06c0*/  @!P1 BRA `(.L_x_1) ;  /* 0xfffffffc00449947 */ /* 0x000fea000383ffff */
[----:B------:R-:W-:Y:S05]  /*06d0*/  EXIT ;  /* 0x000000000000794d */ /* 0x000fea0003800000 */
.L_x_0:
[----:B------:R-:W0:Y:S01]  /*06e0*/  LDC.64 R14, c[0x0][0x380] ;  /* 0x0000e000ff0e7b82 */ /* 0x000e220000000a00 */
[----:B------:R-:W-:Y:S01]  /*06f0*/  I2FP.F32.U32 R7, R8 ;  /* 0x0000000800077245 */ /* 0x000fe20000201000 */
[----:B------:R-:W-:Y:S01]  /*0700*/  UMOV UR4, 0x400 ;  /* 0x0000040000047882 */ /* 0x000fe20000000000 */
[----:B------:R-:W-:Y:S01]  /*0710*/  I2FP.F32.S32 R24, R18 ;  /* 0x0000001200187245 */ /* 0x000fe20000201400 */
[----:B------:R-:W-:Y:S02]  /*0720*/  BSSY.RECONVERGENT B3, `(.L_x_2) ;  /* 0x0000181000037945 */ /* 0x000fe40003800200 */
[----:B------:R-:W-:Y:S02]  /*0730*/  FADD.FTZ R7, R7, 0.5 ;  /* 0x3f00000007077421 */ /* 0x000fe40000010000 */
[----:B------:R-:W-:Y:S01]  /*0740*/  FADD.FTZ R24, R24, 0.5 ;  /* 0x3f00000018187421 */ /* 0x000fe20000010000 */
[----:B------:R-:W1:Y:S01]  /*0750*/  S2UR UR5, SR_CgaCtaId ;  /* 0x00000000000579c3 */ /* 0x000e620000008800 */
[C---:B0-----:R-:W-:Y:S01]  /*0760*/  FADD.FTZ R0, R14.reuse, R14 ;  /* 0x0000000e0e007221 */ /* 0x041fe20000010000 */
[----:B------:R-:W-:Y:S01]  /*0770*/  FSETP.GE.FTZ.AND P0, PT, R14, 1, PT ;  /* 0x3f8000000e00780b */ /* 0x000fe20003f16000 */
[C---:B------:R-:W-:Y:S01]  /*0780*/  FADD.FTZ R2, R15.reuse, R15 ;  /* 0x0000000f0f027221 */ /* 0x040fe20000010000 */
[----:B------:R-:W-:-:S02]  /*0790*/  FSETP.GE.FTZ.AND P1, PT, R15, 1, PT ;  /* 0x3f8000000f00780b */ /* 0x000fc40003f36000 */
[----:B------:R-:W-:Y:S02]  /*07a0*/  FSEL R0, R0, 2, P0 ;  /* 0x4000000000007808 */ /* 0x000fe40000000000 */
[----:B------:R-:W-:Y:S02]  /*07b0*/  FSEL R3, R2, 2, P1 ;  /* 0x4000000002037808 */ /* 0x000fe40000800000 */
[----:B------:R0:W2:Y:S01]  /*07c0*/  F2I.FTZ.CEIL.NTZ R11, R0 ;  /* 0x00000000000b7305 */ /* 0x0000a2000021b100 */
[----:B------:R-:W-:Y:S01]  /*07d0*/  FFMA.FTZ R2, R7, R14, -R0 ;  /* 0x0000000e07027223 */ /* 0x000fe20000010800 */
[----:B------:R-:W-:Y:S01]  /*07e0*/  ISETP.NE.AND P0, PT, R16, RZ, PT ;  /* 0x000000ff1000720c */ /* 0x000fe20003f05270 */
[----:B-1----:R-:W-:Y:S02]  /*07f0*/  ULEA UR4, UR5, UR4, 0x18 ;  /* 0x0000000405047291 */ /* 0x002fe4000f8ec0ff */
[----:B------:R-:W-:Y:S01]  /*0800*/  FADD.FTZ R5, R2, 0.5 ;  /* 0x3f00000002057421 */ /* 0x000fe20000010000 */
[----:B------:R-:W-:-:S02]  /*0810*/  FFMA.FTZ R2, R24, R15, -R3 ;  /* 0x0000000f18027223 */ /* 0x000fc40000010803 */
[----:B------:R1:W3:Y:S01]  /*0820*/  F2I.FTZ.CEIL.NTZ R19, R3 ;  /* 0x0000000300137305 */ /* 0x0002e2000021b100 */
[----:B0-----:R-:W-:Y:S01]  /*0830*/  FFMA.FTZ R0, R7, R14, R0 ;  /* 0x0000000e07007223 */ /* 0x001fe20000010000 */
[----:B------:R-:W-:-:S03]  /*0840*/  FADD.FTZ R2, R2, 0.5 ;  /* 0x3f00000002027421 */ /* 0x000fc60000010000 */
[----:B------:R-:W-:Y:S01]  /*0850*/  FADD.FTZ R10, R0, 0.5 ;  /* 0x3f000000000a7421 */ /* 0x000fe20000010000 */
[----:B--2---:R-:W-:Y:S02]  /*0860*/  SHF.L.U32 R11, R11, 0x1, RZ ;  /* 0x000000010b0b7819 */ /* 0x004fe400000006ff */
[----:B------:R0:W2:Y:S01]  /*0870*/  F2I.FTZ.TRUNC.NTZ R9, R5 ;  /* 0x0000000500097305 */ /* 0x0000a2000021f100 */
[----:B-1----:R-:W-:-:S04]  /*0880*/  FFMA.FTZ R3, R24, R15, R3 ;  /* 0x0000000f18037223 */ /* 0x002fc80000010003 */
[----:B------:R-:W-:Y:S01]  /*0890*/  FADD.FTZ R4, R3, 0.5 ;  /* 0x3f00000003047421 */ /* 0x000fe20000010000 */
[----:B---3--:R-:W-:Y:S02]  /*08a0*/  IMAD.SHL.U32 R19, R19, 0x2, RZ ;  /* 0x0000000213137824 */ /* 0x008fe400078e00ff */
[----:B------:R-:W1:Y:S01]  /*08b0*/  F2I.FTZ.TRUNC.NTZ R2, R2 ;  /* 0x0000000200027305 */ /* 0x000e62000021f100 */
[----:B0-----:R-:W-:Y:S02]  /*08c0*/  IMAD R5, R11, R16, R16 ;  /* 0x000000100b057224 */ /* 0x001fe400078e0210 */
[C---:B------:R-:W-:Y:S02]  /*08d0*/  IMAD R3, R19.reuse, R6, R6 ;  /* 0x0000000613037224 */ /* 0x040fe400078e0206 */
[----:B------:R-:W-:Y:S01]  /*08e0*/  IMAD R12, R19, R12, R12 ;  /* 0x0000000c130c7224 */ /* 0x000fe200078e020c */
[----:B--2---:R-:W-:Y:S02]  /*08f0*/  VIMNMX R0, PT, PT, RZ, R9, !PT ;  /* 0x00000009ff007248 */ /* 0x004fe40007fe0100 */
[----:B------:R-:W0:Y:S01]  /*0900*/  F2I.FTZ.TRUNC.NTZ R4, R4 ;  /* 0x0000000400047305 */ /* 0x000e22000021f100 */
[----:B------:R-:W-:Y:S01]  /*0910*/  LEA R3, R3, UR4, 0x1 ;  /* 0x0000000403037c11 */ /* 0x000fe2000f8e08ff */
[----:B------:R-:W-:Y:S01]  /*0920*/  IMAD.IADD R12, R12, 0x1, R5 ;  /* 0x000000010c0c7824 */ /* 0x000fe200078e0205 */
[----:B-1----:R-:W-:-:S05]  /*0930*/  VIMNMX R2, PT, PT, RZ, R2, !PT ;  /* 0x00000002ff027248 */ /* 0x002fca0007fe0100 */
[----:B------:R-:W1:Y:S01]  /*0940*/  F2I.FTZ.TRUNC.NTZ R10, R10 ;  /* 0x0000000a000a7305 */ /* 0x000e62000021f100 */
[----:B0-----:R-:W-:-:S05]  /*0950*/  VIMNMX R9, PT, PT, R4, UR10, PT ;  /* 0x0000000a04097c48 */ /* 0x001fca000bfe0100 */
[----:B------:R-:W-:Y:S01]  /*0960*/  IMAD.IADD R4, R9, 0x1, -R2 ;  /* 0x0000000109047824 */ /* 0x000fe200078e0a02 */
[----:B-1----:R-:W-:-:S04]  /*0970*/  VIMNMX R13, PT, PT, R10, UR11, PT ;  /* 0x0000000b0a0d7c48 */ /* 0x002fc8000bfe0100 */
[----:B------:R-:W-:Y:S01]  /*0980*/  IADD3 R5, PT, PT, -R0, R13, RZ ;  /* 0x0000000d00057210 */ /* 0x000fe20007ffe1ff */
[----:B------:R-:W-:Y:S06]  /*0990*/  @P0 BRA `(.L_x_3) ;  /* 0x0000001400640947 */ /* 0x000fec0003800000 */
[----:B------:R-:W-:Y:S01]  /*09a0*/  I2FP.F32.U32 R17, R2 ;  /* 0x0000000200117245 */ /* 0x000fe20000201000 */
[----:B------:R-:W-:-:S04]  /*09b0*/  IMAD.MOV.U32 R10, RZ, RZ, 0x3f800000 ;  /* 0x3f800000ff0a7424 */ /* 0x000fc800078e00ff */
[----:B------:R-:W-:Y:S01]  /*09c0*/  FFMA.FTZ R24, -R24, R15, R17 ;  /* 0x0000000f18187223 */ /* 0x000fe20000010111 */
[----:B------:R-:W-:Y:S06]  /*09d0*/  @!P1 BRA `(.L_x_4) ;  /* 0x0000000000bc9947 */ /* 0x000fec0003800000 */
[----:B------:R-:W-:-:S06]  /*09e0*/  FMUL.FTZ R22, R15, 1 ;  /* 0x3f8000000f167820 */ /* 0x000fcc0000410000 */
[----:B------:R-:W0:Y:S02]  /*09f0*/  F2F.F64.F32 R22, R22 ;  /* 0x0000001600167310 */ /* 0x000e240000201800 */
[----:B0-----:R-:W-:-:S05]  /*0a00*/  VIADD R14, R23, 0x300402 ;  /* 0x00300402170e7836 */ /* 0x001fca0000000000 */
[----:B------:R-:W-:Y:S01]  /*0a10*/  FSETP.GEU.AND P0, PT, |R14|, 5.8789094863358348022e-39, PT ;  /* 0x004004020e00780b */ /* 0x000fe20003f0e200 */
[----:B------:R-:W0:-:S15]  /*0a20*/  MUFU.RCP64H R15, R23 ;  /* 0x00000017000f7308 */ /* 0x000e1e0000001800 */
[----:B------:R-:W-:-:S15]  /*0a30*/  NOP ;  /* 0x0000000000007918 */ /* 0x000fde0000000000 */
[----:B------:R-:W-:-:S15]  /*0a40*/  NOP ;  /* 0x0000000000007918 */ /* 0x000fde0000000000 */
[----:B------:R-:W-:-:S11]  /*0a50*/  NOP ;  /* 0x0000000000007918 */ /* 0x000fd60000000000 */
[----:B0-----:R-:W0:-:S15]  /*0a60*/  DFMA R16, -R22, R14, 1 ;  /* 0x3ff000001610742b */ /* 0x001e1e000000010e */
[----:B------:R-:W-:-:S15]  /*0a70*/  NOP ;  /* 0x0000000000007918 */ /* 0x000fde0000000000 */
[----:B------:R-:W-:-:S15]  /*0a80*/  NOP ;  /* 0x0000000000007918 */ /* 0x000fde0000000000 */
[----:B------:R-:W-:-:S15]  /*0a90*/  NOP ;  /* 0x0000000000007918 */ /* 0x000fde0000000000 */
[----:B------:R-:W-:-:S04]  /*0aa0*/  NOP ;  /* 0x0000000000007918 */ /* 0x000fc80000000000 */
[----:B0-----:R-:W0:-:S15]  /*0ab0*/  DFMA R16, R16, R16, R16 ;  /* 0x000000101010722b */ /* 0x001e1e0000000010 */
        /* <DEDUP_REMOVED lines=9> */
[----:B0-----:R-:W0:-:S15]  /*0b50*/  DFMA R20, -R22, R16, 1 ;  /* 0x3ff000001614742b */ /* 0x001e1e0000000110 */
[----:B------:R-:W-:-:S15]  /*0b60*/  NOP ;  /* 0x0000000000007918 */ /* 0x000fde0000000000 */
[----:B------:R-:W-:-:S15]  /*0b70*/  NOP ;  /* 0x0000000000007918 */ /* 0x000fde0000000000 */
[----:B------:R-:W-:-:S15]  /*0b80*/  NOP ;  /* 0x0000000000007918 */ /* 0x000fde0000000000 */
[----:B------:R-:W-:-:S04]  /*0b90*/  NOP ;  /* 0x0000000000007918 */ /* 0x000fc80000000000 */
[----:B0-----:R0:W1:Y:S02]  /*0ba0*/  DFMA R16, R16, R20, R16 ;  /* 0x000000141010722b */ /* 0x0010640000000010 */
[----:B01----:R-:W-:Y:S05]  /*0bb0*/  @P0 BRA `(.L_x_5) ;  /* 0x0000000000200947 */ /* 0x003fea0003800000 */
[----:B------:R-:W-:Y:S01]  /*0bc0*/  LOP3.LUT R10, R23, 0x7fffffff, RZ, 0xc0, !PT ;  /* 0x7fffffff170a7812 */ /* 0x000fe200078ec0ff */
[----:B------:R-:W-:Y:S01]  /*0bd0*/  IMAD.MOV.U32 R15, RZ, RZ, R23 ;  /* 0x000000ffff0f7224 */ /* 0x000fe200078e0017 */
[----:B------:R-:W-:-:S03]  /*0be0*/  MOV R14, R22 ;  /* 0x00000016000e7202 */ /* 0x000fc60000000f00 */
[----:B------:R-:W-:Y:S01]  /*0bf0*/  VIADD R23, R10, 0xfff00000 ;  /* 0xfff000000a177836 */ /* 0x000fe20000000000 */
[----:B------:R-:W-:-:S07]  /*0c00*/  MOV R10, 0xc20 ;  /* 0x00000c20000a7802 */ /* 0x000fce0000000f00 */
[----:B------:R-:W-:Y:S05]  /*0c10*/  CALL.REL.NOINC `($__internal_0_$__cuda_sm20_dblrcp_rn_slowpath_v3) ;  /* 0x0000004c00947944 */ /* 0x000fea0003c00000 */
[----:B------:R-:W-:Y:S01]  /*0c20*/  MOV R16, R20 ;  /* 0x0000001400107202 */ /* 0x000fe20000000f00 */
[----:B------:R-:W-:-:S07]  /*0c30*/  IMAD.MOV.U32 R17, RZ, RZ, R21 ;  /* 0x000000ffff117224 */ /* 0x000fce00078e0015 */
.L_x_5:
[----:B------:R-:W-:Y:S01]  /*0c40*/  UMOV UR4, 0xf0000000 ;  /* 0xf000000000047882 */ /* 0x000fe20000000000 */
[----:B------:R-:W-:Y:S01]  /*0c50*/  UMOV UR5, 0x380fffff ;  /* 0x380fffff00057882 */ /* 0x000fe20000000000 */
[----:B------:R-:W0:-:S15]  /*0c60*/  F2F.F32.F64 R10, R16 ;  /* 0x00000010000a7310 */ /* 0x000e1e0000301000 */
[----:B------:R-:W-:-:S15]  /*0c70*/  NOP ;  /* 0x0000000000007918 */ /* 0x000fde0000000000 */
[----:B------:R-:W-:-:S15]  /*0c80*/  NOP ;  /* 0x0000000000007918 */ /* 0x000fde0000000000 */
[----:B------:R-:W-:-:S15]  /*0c90*/  NOP ;  /* 0x0000000000007918 */ /* 0x000fde0000000000 */
[----:B------:R-:W-:-:S04]  /*0ca0*/  NOP ;  /* 0x0000000000007918 */ /* 0x000fc80000000000 */
[----:B------:R-:W0:Y:S02]  /*0cb0*/  DSETP.GEU.AND P0, PT, |R16|, UR4, PT ;  /* 0x0000000410007e2a */ /* 0x000e24000bf0e200 */
[----:B0-----:R-:W-:-:S07]  /*0cc0*/  @!P0 FMUL R10, R10, 1.175494350822287508e-38 ;  /* 0x008000000a0a8820 */ /* 0x001fce0000400000 */
.L_x_4:
[----:B------:R-:W-:Y:S01]  /*0cd0*/  ISETP.GE.AND P0, PT, R4, 0x1, PT ;  /* 0x000000010400780c */ /* 0x000fe20003f06270 */
[----:B------:R-:W-:Y:S01]  /*0ce0*/  BSSY.RECONVERGENT B2, `(.L_x_6) ;  /* 0x000009a000027945 */ /* 0x000fe20003800200 */
[----:B------:R-:W-:-:S11]  /*0cf0*/  IMAD.MOV.U32 R14, RZ, RZ, RZ ;  /* 0x000000ffff0e7224 */ /* 0x000fd600078e00ff */
[----:B------:R-:W-:Y:S05]  /*0d00*/  @!P0 BRA `(.L_x_7) ;  /* 0x00000008005c8947 */ /* 0x000fea0003800000 */
[----:B------:R-:W-:Y:S01]  /*0d10*/  IADD3 R14, PT, PT, R2, -R9, RZ ;  /* 0x80000009020e7210 */ /* 0x000fe20007ffe0ff */
[----:B------:R-:W-:Y:S01]  /*0d20*/  BSSY.RECONVERGENT B1, `(.L_x_8) ;  /* 0x0000074000017945 */ /* 0x000fe20003800200 */
[----:B------:R-:W-:Y:S01]  /*0d30*/  LOP3.LUT R15, R4, 0x3, RZ, 0xc0, !PT ;  /* 0x00000003040f7812 */ /* 0x000fe200078ec0ff */
[----:B------:R-:W-:Y:S01]  /*0d40*/  IMAD.MOV.U32 R16, RZ, RZ, RZ ;  /* 0x000000ffff107224 */ /* 0x000fe200078e00ff */
[----:B------:R-:W-:Y:S01]  /*0d50*/  ISETP.GT.U32.AND P1, PT, R14, -0x4, PT ;  /* 0xfffffffc0e00780c */ /* 0x000fe20003f24070 */
[----:B------:R-:W-:-:S12]  /*0d60*/  IMAD.MOV.U32 R14, RZ, RZ, RZ ;  /* 0x000000ffff0e7224 */ /* 0x000fd800078e00ff */
[----:B------:R-:W-:Y:S05]  /*0d70*/  @P1 BRA `(.L_x_9) ;  /* 0x0000000400b81947 */ /* 0x000fea0003800000 */
[----:B------:R-:W-:Y:S01]  /*0d80*/  BSSY.RECONVERGENT B0, `(.L_x_9) ;  /* 0x000006d000007945 */ /* 0x000fe20003800200 */
[----:B------:R-:W-:Y:S01]  /*0d90*/  MOV R14, RZ ;  /* 0x000000ff000e7202 */ /* 0x000fe20000000f00 */
[----:B------:R-:W-:Y:S01]  /*0da0*/  IMAD.MOV.U32 R17, RZ, RZ, RZ ;  /* 0x000000ffff117224 */ /* 0x000fe200078e00ff */
[----:B------:R-:W-:-:S07]  /*0db0*/  LOP3.LUT R16, R4, 0x7ffffffc, RZ, 0xc0, !PT ;  /* 0x7ffffffc04107812 */ /* 0x000fce00078ec0ff */
.L_x_21:
[----:B------:R-:W-:Y:S01]  /*0dc0*/  I2FP.F32.U32 R21, R17 ;  /* 0x0000001100157245 */ /* 0x000fe20000201000 */
[----:B------:R-:W-:Y:S01]  /*0dd0*/  VIADD R20, R17, 0x1 ;  /* 0x0000000111147836 */ /* 0x000fe20000000000 */
[----:B------:R-:W-:Y:S03]  /*0de0*/  BSSY.RECONVERGENT B4, `(.L_x_10) ;  /* 0x0000016000047945 */ /* 0x000fe60003800200 */
[----:B------:R-:W-:Y:S01]  /*0df0*/  FADD.FTZ R21, R24, R21 ;  /* 0x0000001518157221 */ /* 0x000fe20000010000 */
[----:B------:R-:W-:-:S03]  /*0e00*/  I2FP.F32.U32 R23, R20 ;  /* 0x0000001400177245 */ /* 0x000fc60000201000 */
[----:B------:R-:W-:Y:S02]  /*0e10*/  FADD.FTZ R21, R21, 0.5 ;  /* 0x3f00000015157421 */ /* 0x000fe40000010000 */
[----:B------:R-:W-:Y:S02]  /*0e20*/  FADD.FTZ R23, R24, R23 ;  /* 0x0000001718177221 */ /* 0x000fe40000010000 */
[----:B------:R-:W-:Y:S02]  /*0e30*/  FMUL.FTZ R21, R21, R10 ;  /* 0x0000000a15157220 */ /* 0x000fe40000410000 */
[----:B------:R-:W-:-:S03]  /*0e40*/  FADD.FTZ R23, R23, 0.5 ;  /* 0x3f00000017177421 */ /* 0x000fc60000010000 */
[----:B------:R-:W-:Y:S01]  /*0e50*/  FSETP.GEU.FTZ.AND P1, PT, R21, RZ, PT ;  /* 0x000000ff1500720b */ /* 0x000fe20003f3e000 */
[----:B------:R-:W-:-:S12]  /*0e60*/  FMUL.FTZ R22, R23, R10 ;  /* 0x0000000a17167220 */ /* 0x000fd80000410000 */
[----:B------:R-:W-:-:S05]  /*0e70*/  @!P1 FADD.FTZ R21, -R21, -RZ ;  /* 0x800000ff15159221 */ /* 0x000fca0000010100 */
[----:B------:R-:W-:-:S13]  /*0e80*/  FSETP.GEU.FTZ.AND P1, PT, R21, 1, PT ;  /* 0x3f8000001500780b */ /* 0x000fda0003f3e000 */
[----:B------:R-:W-:-:S05]  /*0e90*/  @!P1 MOV R20, 0x3fc00000 ;  /* 0x3fc0000000149802 */ /* 0x000fca0000000f00 */
[----:B------:R-:W-:-:S04]  /*0ea0*/  @!P1 FFMA.FTZ R20, R21, R20, -2.5 ;  /* 0xc020000015149423 */ /* 0x000fc80000010014 */
[----:B------:R-:W-:-:S04]  /*0eb0*/  @!P1 FMUL.FTZ R20, R21, R20 ;  /* 0x0000001415149220 */ /* 0x000fc80000410000 */
[----:B------:R-:W-:Y:S01]  /*0ec0*/  @!P1 FFMA.FTZ R23, R21, R20, 1 ;  /* 0x3f80000015179423 */ /* 0x000fe20000010014 */
[----:B------:R-:W-:Y:S06]  /*0ed0*/  @!P1 BRA `(.L_x_11) ;  /* 0x0000000000189947 */ /* 0x000fec0003800000 */
[----:B------:R-:W-:Y:S01]  /*0ee0*/  FSETP.GEU.FTZ.AND P1, PT, R21, 2, PT ;  /* 0x400000001500780b */ /* 0x000fe20003f3e000 */
[----:B------:R-:W-:-:S12]  /*0ef0*/  IMAD.MOV.U32 R23, RZ, RZ, RZ ;  /* 0x000000ffff177224 */ /* 0x000fd800078e00ff */
[----:B------:R-:W-:-:S04]  /*0f00*/  @!P1 FADD.FTZ R20, R21, -5 ;  /* 0xc0a0000015149421 */ /* 0x000fc80000010000 */
[----:B------:R-:W-:-:S04]  /*0f10*/  @!P1 FFMA.FTZ R20, R21, R20, 8 ;  /* 0x4100000015149423 */ /* 0x000fc80000010014 */
[----:B------:R-:W-:-:S04]  /*0f20*/  @!P1 FFMA.FTZ R20, R21, R20, -4 ;  /* 0xc080000015149423 */ /* 0x000fc80000010014 */
[----:B------:R-:W-:-:S07]  /*0f30*/  @!P1 FMUL.FTZ R23, R20, -0.5 ;  /* 0xbf00000014179820 */ /* 0x000fce0000410000 */
.L_x_11:
[----:B------:R-:W-:Y:S05]  /*0f40*/  BSYNC.RECONVERGENT B4 ;  /* 0x0000000000047941 */ /* 0x000fea0003800200 */
.L_x_10:
[----:B------:R-:W-:Y:S01]  /*0f50*/  FSETP.GEU.FTZ.AND P1, PT, R22, RZ, PT ;  /* 0x000000ff1600720b */ /* 0x000fe20003f3e000 */
[----:B------:R-:W-:Y:S01]  /*0f60*/  IMAD R20, R17, 0x2, R3 ;  /* 0x0000000211147824 */ /* 0x000fe200078e0203 */
[----:B------:R-:W-:Y:S01]  /*0f70*/  F2FP.BF16.F32.PACK_AB R21, RZ, R23 ;  /* 0x00000017ff15723e */ /* 0x000fe200000010ff */
[----:B------:R-:W-:Y:S01]  /*0f80*/  BSSY.RECONVERGENT B4, `(.L_x_12) ;  /* 0x0000012000047945 */ /* 0x000fe20003800200 */
[----:B------:R-:W-:-:S03]  /*0f90*/  FADD.FTZ R23, R23, R14 ;  /* 0x0000000e17177221 */ /* 0x000fc60000010000 */
[----:B------:R0:W-:Y:S06]  /*0fa0*/  STS.U16 [R20], R21 ;  /* 0x0000001514007388 */ /* 0x0001ec0000000400 */
[----:B------:R-:W-:-:S05]  /*0fb0*/  @!P1 FADD.FTZ R22, -R22, -RZ ;  /* 0x800000ff16169221 */ /* 0x000fca0000010100 */
[----:B------:R-:W-:-:S13]  /*0fc0*/  FSETP.GEU.FTZ.AND P1, PT, R22, 1, PT ;  /* 0x3f8000001600780b */ /* 0x000fda0003f3e000 */
[----:B0-----:R-:W-:Y:S05]  /*0fd0*/  @!P1 BRA `(.L_x_13) ;  /* 0x0000000000209947 */ /* 0x001fea0003800000 */
[----:B------:R-:W-:Y:S01]  /*0fe0*/  FSETP.GEU.FTZ.AND P1, PT, R22, 2, PT ;  /* 0x400000001600780b */ /* 0x000fe20003f3e000 */
[----:B------:R-:W-:-:S12]  /*0ff0*/  HFMA2 R14, -RZ, RZ, 0, 0 ;  /* 0x00000000ff0e7431 */ /* 0x000fd800000001ff */
[----:B------:R-:W-:Y:S05]  /*1000*/  @P1 BRA `(.L_x_14) ;  /* 0x0000000000241947 */ /* 0x000fea0003800000 */
[----:B------:R-:W-:-:S04]  /*1010*/  FADD.FTZ R21, R22, -5 ;  /* 0xc0a0000016157421 */ /* 0x000fc80000010000 */
[----:B------:R-:W-:-:S04]  /*1020*/  FFMA.FTZ R21, R22, R21, 8 ;  /* 0x4100000016157423 */ /* 0x000fc80000010015 */
[----:B------:R-:W-:-:S04]  /*1030*/  FFMA.FTZ R21, R22, R21, -4 ;  /* 0xc080000016157423 */ /* 0x000fc80000010015 */
[----:B------:R-:W-:Y:S01]  /*1040*/  FMUL.FTZ R14, R21, -0.5 ;  /* 0xbf000000150e7820 */ /* 0x000fe20000410000 */
[----:B------:R-:W-:Y:S06]  /*1050*/  BRA `(.L_x_14) ;  /* 0x0000000000107947 */ /* 0x000fec0003800000 */
.L_x_13:
[----:B------:R-:W-:-:S04]  /*1060*/  IMAD.MOV.U32 R21, RZ, RZ, 0x3fc00000 ;  /* 0x3fc00000ff157424 */ /* 0x000fc800078e00ff */
[----:B------:R-:W-:-:S04]  /*1070*/  FFMA.FTZ R21, R22, R21, -2.5 ;  /* 0xc020000016157423 */ /* 0x000fc80000010015 */
[----:B------:R-:W-:-:S04]  /*1080*/  FMUL.FTZ R21, R22, R21 ;  /* 0x0000001516157220 */ /* 0x000fc80000410000 */
[----:B------:R-:W-:-:S07]  /*1090*/  FFMA.FTZ R14, R22, R21, 1 ;  /* 0x3f800000160e7423 */ /* 0x000fce0000010015 */
.L_x_14:
[----:B------:R-:W-:Y:S05]  /*10a0*/  BSYNC.RECONVERGENT B4 ;  /* 0x0000000000047941 */ /* 0x000fea0003800200 */
.L_x_12:
[----:B------:R-:W-:Y:S01]  /*10b0*/  VIADD R21, R17, 0x2 ;  /* 0x0000000211157836 */ /* 0x000fe20000000000 */
[----:B------:R-:W-:Y:S01]  /*10c0*/  BSSY.RECONVERGENT B4, `(.L_x_15) ;  /* 0x0000018000047945 */ /* 0x000fe20003800200 */
[----:B------:R-:W-:-:S03]  /*10d0*/  FADD.FTZ R23, R23, R14 ;  /* 0x0000000e17177221 */ /* 0x000fc60000010000 */
[----:B------:R-:W-:-:S05]  /*10e0*/  I2FP.F32.U32 R21, R21 ;  /* 0x0000001500157245 */ /* 0x000fca0000201000 */
[----:B------:R-:W-:-:S04]  /*10f0*/  FADD.FTZ R21, R24, R21 ;  /* 0x0000001518157221 */ /* 0x000fc80000010000 */
[----:B------:R-:W-:-:S04]  /*1100*/  FADD.FTZ R21, R21, 0.5 ;  /* 0x3f00000015157421 */ /* 0x000fc80000010000 */
[----:B------:R-:W-:Y:S01]  /*1110*/  FMUL.FTZ R22, R21, R10 ;  /* 0x0000000a15167220 */ /* 0x000fe20000410000 */
[----:B------:R-:W-:-:S04]  /*1120*/  F2FP.BF16.F32.PACK_AB R21, RZ, R14 ;  /* 0x0000000eff15723e */ /* 0x000fc800000010ff */
[----:B------:R-:W-:Y:S01]  /*1130*/  FSETP.GEU.FTZ.AND P1, PT, R22, RZ, PT ;  /* 0x000000ff1600720b */ /* 0x000fe20003f3e000 */
[----:B------:R0:W-:-:S12]  /*1140*/  STS.U16 [R20+0x2], R21 ;  /* 0x0000021514007388 */ /* 0x0001d80000000400 */
[----:B------:R-:W-:-:S05]  /*1150*/  @!P1 FADD.FTZ R22, -R22, -RZ ;  /* 0x800000ff16169221 */ /* 0x000fca0000010100 */
[----:B------:R-:W-:-:S13]  /*1160*/  FSETP.GEU.FTZ.AND P1, PT, R22, 1, PT ;  /* 0x3f8000001600780b */ /* 0x000fda0003f3e000 */
[----:B0-----:R-:W-:Y:S05]  /*1170*/  @!P1 BRA `(.L_x_16) ;  /* 0x0000000000209947 */ /* 0x001fea0003800000 */
[----:B------:R-:W-:Y:S02]  /*1180*/  FSETP.GEU.FTZ.AND P1, PT, R22, 2, PT ;  /* 0x400000001600780b */ /* 0x000fe40003f3e000 */
[----:B------:R-:W-:-:S11]  /*1190*/  MOV R14, RZ ;  /* 0x000000ff000e7202 */ /* 0x000fd60000000f00 */
[----:B------:R-:W-:Y:S05]  /*11a0*/  @P1 BRA `(.L_x_17) ;  /* 0x0000000000241947 */ /* 0x000fea0003800000 */
[----:B------:R-:W-:-:S04]  /*11b0*/  FADD.FTZ R21, R22, -5 ;  /* 0xc0a0000016157421 */ /* 0x000fc80000010000 */
[----:B------:R-:W-:-:S04]  /*11c0*/  FFMA.FTZ R21, R22, R21, 8 ;  /* 0x4100000016157423 */ /* 0x000fc80000010015 */
[----:B------:R-:W-:-:S04]  /*11d0*/  FFMA.FTZ R21, R22, R21, -4 ;  /* 0xc080000016157423 */ /* 0x000fc80000010015 */
[----:B------:R-:W-:Y:S01]  /*11e0*/  FMUL.FTZ R14, R21, -0.5 ;  /* 0xbf000000150e7820 */ /* 0x000fe20000410000 */
[----:B------:R-:W-:Y:S06]  /*11f0*/  BRA `(.L_x_17) ;  /* 0x0000000000107947 */ /* 0x000fec0003800000 */
.L_x_16:
[----:B------:R-:W-:-:S04]  /*1200*/  IMAD.MOV.U32 R21, RZ, RZ, 0x3fc00000 ;  /* 0x3fc00000ff157424 */ /* 0x000fc800078e00ff */
[----:B------:R-:W-:-:S04]  /*1210*/  FFMA.FTZ R21, R22, R21, -2.5 ;  /* 0xc020000016157423 */ /* 0x000fc80000010015 */
[----:B------:R-:W-:-:S04]  /*1220*/  FMUL.FTZ R21, R22, R21 ;  /* 0x0000001516157220 */ /* 0x000fc80000410000 */
[----:B------:R-:W-:-:S07]  /*1230*/  FFMA.FTZ R14, R22, R21, 1 ;  /* 0x3f800000160e7423 */ /* 0x000fce0000010015 */
.L_x_17:
[----:B------:R-:W-:Y:S05]  /*1240*/  BSYNC.RECONVERGENT B4 ;  /* 0x0000000000047941 */ /* 0x000fea0003800200 */
.L_x_15:
        /* <DEDUP_REMOVED lines=21> */
.L_x_19:
[----:B------:R-:W-:-:S04]  /*13a0*/  IMAD.MOV.U32 R21, RZ, RZ, 0x3fc00000 ;  /* 0x3fc00000ff157424 */ /* 0x000fc800078e00ff */
[----:B------:R-:W-:-:S04]  /*13b0*/  FFMA.FTZ R21, R22, R21, -2.5 ;  /* 0xc020000016157423 */ /* 0x000fc80000010015 */
[----:B------:R-:W-:-:S04]  /*13c0*/  FMUL.FTZ R21, R22, R21 ;  /* 0x0000001516157220 */ /* 0x000fc80000410000 */
[----:B------:R-:W-:-:S07]  /*13d0*/  FFMA.FTZ R14, R22, R21, 1 ;  /* 0x3f800000160e7423 */ /* 0x000fce0000010015 */
.L_x_20:
[----:B------:R-:W-:Y:S05]  /*13e0*/  BSYNC.RECONVERGENT B4 ;  /* 0x0000000000047941 */ /* 0x000fea0003800200 */
.L_x_18:
[----:B------:R-:W-:Y:S01]  /*13f0*/  F2FP.BF16.F32.PACK_AB R21, RZ, R14 ;  /* 0x0000000eff15723e */ /* 0x000fe200000010ff */
[----:B------:R-:W-:Y:S02]  /*1400*/  VIADD R17, R17, 0x4 ;  /* 0x0000000411117836 */ /* 0x000fe40000000000 */
[----:B------:R-:W-:Y:S02]  /*1410*/  FADD.FTZ R14, R23, R14 ;  /* 0x0000000e170e7221 */ /* 0x000fe40000010000 */
[----:B------:R0:W-:Y:S01]  /*1420*/  STS.U16 [R20+0x6], R21 ;  /* 0x0000061514007388 */ /* 0x0001e20000000400 */
[----:B------:R-:W-:-:S13]  /*1430*/  ISETP.NE.AND P1, PT, R17, R16, PT ;  /* 0x000000101100720c */ /* 0x000fda0003f25270 */
[----:B0-----:R-:W-:Y:S05]  /*1440*/  @P1 BRA `(.L_x_21) ;  /* 0xfffffff8005c1947 */ /* 0x001fea000383ffff */
[----:B------:R-:W-:Y:S05]  /*1450*/  BSYNC.RECONVERGENT B0 ;  /* 0x0000000000007941 */ /* 0x000fea0003800200 */
.L_x_9:
[----:B------:R-:W-:Y:S05]  /*1460*/  BSYNC.RECONVERGENT B1 ;  /* 0x0000000000017941 */ /* 0x000fea0003800200 */
.L_x_8:
[----:B------:R-:W-:-:S13]  /*1470*/  ISETP.NE.AND P1, PT, R15, RZ, PT ;  /* 0x000000ff0f00720c */ /* 0x000fda0003f25270 */
[----:B------:R-:W-:Y:S05]  /*1480*/  @!P1 BRA `(.L_x_7) ;  /* 0x00000000007c9947 */ /* 0x000fea0003800000 */
[----:B------:R-:W-:-:S07]  /*1490*/  MOV R20, RZ ;  /* 0x000000ff00147202 */ /* 0x000fce0000000f00 */
.L_x_25:
[----:B------:R-:W-:Y:S01]  /*14a0*/  I2FP.F32.U32 R17, R16 ;  /* 0x0000001000117245 */ /* 0x000fe20000201000 */
[----:B------:R-:W-:Y:S04]  /*14b0*/  BSSY.RECONVERGENT B0, `(.L_x_22) ;  /* 0x0000014000007945 */ /* 0x000fe80003800200 */
[----:B------:R-:W-:-:S04]  /*14c0*/  FADD.FTZ R17, R24, R17 ;  /* 0x0000001118117221 */ /* 0x000fc80000010000 */
[----:B------:R-:W-:-:S04]  /*14d0*/  FADD.FTZ R17, R17, 0.5 ;  /* 0x3f00000011117421 */ /* 0x000fc80000010000 */
[----:B------:R-:W-:-:S05]  /*14e0*/  FMUL.FTZ R17, R17, R10 ;  /* 0x0000000a11117220 */ /* 0x000fca0000410000 */
[----:B------:R-:W-:-:S13]  /*14f0*/  FSETP.GEU.FTZ.AND P1, PT, R17, RZ, PT ;  /* 0x000000ff1100720b */ /* 0x000fda0003f3e000 */
[----:B------:R-:W-:-:S05]  /*1500*/  @!P1 FADD.FTZ R17, -R17, -RZ ;  /* 0x800000ff11119221 */ /* 0x000fca0000010100 */
[----:B------:R-:W-:-:S13]  /*1510*/  FSETP.GEU.FTZ.AND P1, PT, R17, 1, PT ;  /* 0x3f8000001100780b */ /* 0x000fda0003f3e000 */
[----:B------:R-:W-:Y:S05]  /*1520*/  @!P1 BRA `(.L_x_23) ;  /* 0x0000000000209947 */ /* 0x000fea0003800000 */
[----:B------:R-:W-:Y:S01]  /*1530*/  FSETP.GEU.FTZ.AND P1, PT, R17, 2, PT ;  /* 0x400000001100780b */ /* 0x000fe20003f3e000 */
[----:B------:R-:W-:-:S12]  /*1540*/  IMAD.MOV.U32 R21, RZ, RZ, RZ ;  /* 0x000000ffff157224 */ /* 0x000fd800078e00ff */
[----:B------:R-:W-:Y:S05]  /*1550*/  @P1 BRA `(.L_x_24) ;  /* 0x0000000000241947 */ /* 0x000fea0003800000 */
[----:B------:R-:W-:-:S04]  /*1560*/  FADD.FTZ R22, R17, -5 ;  /* 0xc0a0000011167421 */ /* 0x000fc80000010000 */
[----:B------:R-:W-:-:S04]  /*1570*/  FFMA.FTZ R22, R17, R22, 8 ;  /* 0x4100000011167423 */ /* 0x000fc80000010016 */
[----:B------:R-:W-:-:S04]  /*1580*/  FFMA.FTZ R22, R17, R22, -4 ;  /* 0xc080000011167423 */ /* 0x000fc80000010016 */
[----:B------:R-:W-:Y:S01]  /*1590*/  FMUL.FTZ R21, R22, -0.5 ;  /* 0xbf00000016157820 */ /* 0x000fe20000410000 */
[----:B------:R-:W-:Y:S06]  /*15a0*/  BRA `(.L_x_24) ;  /* 0x0000000000107947 */ /* 0x000fec0003800000 */
.L_x_23:
[----:B------:R-:W-:-:S04]  /*15b0*/  IMAD.MOV.U32 R22, RZ, RZ, 0x3fc00000 ;  /* 0x3fc00000ff167424 */ /* 0x000fc800078e00ff */
[----:B------:R-:W-:-:S04]  /*15c0*/  FFMA.FTZ R22, R17, R22, -2.5 ;  /* 0xc020000011167423 */ /* 0x000fc80000010016 */
[----:B------:R-:W-:-:S04]  /*15d0*/  FMUL.FTZ R22, R17, R22 ;  /* 0x0000001611167220 */ /* 0x000fc80000410000 */
[----:B------:R-:W-:-:S07]  /*15e0*/  FFMA.FTZ R21, R17, R22, 1 ;  /* 0x3f80000011157423 */ /* 0x000fce0000010016 */
.L_x_24:
[----:B------:R-:W-:Y:S05]  /*15f0*/  BSYNC.RECONVERGENT B0 ;  /* 0x0000000000007941 */ /* 0x000fea0003800200 */
.L_x_22:
[----:B------:R-:W-:Y:S01]  /*1600*/  F2FP.BF16.F32.PACK_AB R17, RZ, R21 ;  /* 0x00000015ff11723e */ /* 0x000fe200000010ff */
[----:B------:R-:W-:Y:S01]  /*1610*/  VIADD R20, R20, 0x1 ;  /* 0x0000000114147836 */ /* 0x000fe20000000000 */
[C---:B------:R-:W-:Y:S01]  /*1620*/  LEA R22, R16.reuse, R3, 0x1 ;  /* 0x0000000310167211 */ /* 0x040fe200078e08ff */
[----:B------:R-:W-:Y:S01]  /*1630*/  FADD.FTZ R14, R21, R14 ;  /* 0x0000000e150e7221 */ /* 0x000fe20000010000 */
[----:B------:R-:W-:Y:S02]  /*1640*/  VIADD R16, R16, 0x1 ;  /* 0x0000000110107836 */ /* 0x000fe40000000000 */
[----:B------:R-:W-:Y:S01]  /*1650*/  ISETP.NE.AND P1, PT, R20, R15, PT ;  /* 0x0000000f1400720c */ /* 0x000fe20003f25270 */
[----:B------:R0:W-:-:S12]  /*1660*/  STS.U16 [R22], R17 ;  /* 0x0000001116007388 */ /* 0x0001d80000000400 */
[----:B0-----:R-:W-:Y:S05]  /*1670*/  @P1 BRA `(.L_x_25) ;  /* 0xfffffffc00881947 */ /* 0x001fea000383ffff */
.L_x_7:
[----:B------:R-:W-:Y:S05]  /*1680*/  BSYNC.RECONVERGENT B2 ;  /* 0x0000000000027941 */ /* 0x000fea0003800200 */
.L_x_6:
[----:B------:R-:W-:Y:S01]  /*1690*/  BSSY.RECONVERGENT B0, `(.L_x_26) ;  /* 0x000003f000007945 */ /* 0x000fe20003800200 */
[----:B------:R-:W-:-:S03]  /*16a0*/  HFMA2 R16, -RZ, RZ, 0, 0 ;  /* 0x00000000ff107431 */ /* 0x000fc600000001ff */
[----:B------:R-:W-:Y:S05]  /*16b0*/  @!P0 BRA `(.L_x_27) ;  /* 0x0000000000f08947 */ /* 0x000fea0003800000 */
[----:B------:R-:W-:Y:S01]  /*16c0*/  IMAD.IADD R10, R2, 0x1, -R9 ;  /* 0x00000001020a7824 */ /* 0x000fe200078e0a09 */
[----:B------:R-:W-:Y:S01]  /*16d0*/  BSSY.RECONVERGENT B1, `(.L_x_28) ;  /* 0x0000026000017945 */ /* 0x000fe20003800200 */
[----:B------:R-:W-:-:S03]  /*16e0*/  IMAD.MOV.U32 R16, RZ, RZ, RZ ;  /* 0x000000ffff107224 */ /* 0x000fc600078e00ff */
[----:B------:R-:W-:Y:S02]  /*16f0*/  ISETP.GT.U32.AND P0, PT, R10, -0x4, PT ;  /* 0xfffffffc0a00780c */ /* 0x000fe40003f04070 */
[----:B------:R-:W-:-:S11]  /*1700*/  LOP3.LUT R10, R4, 0x3, RZ, 0xc0, !PT ;  /* 0x00000003040a7812 */ /* 0x000fd600078ec0ff */
[----:B------:R-:W-:Y:S05]  /*1710*/  @P0 BRA `(.L_x_29) ;  /* 0x0000000000840947 */ /* 0x000fea0003800000 */
[----:B------:R-:W-:Y:S02]  /*1720*/  FSETP.NEU.FTZ.AND P1, PT, R14, RZ, PT ;  /* 0x000000ff0e00720b */ /* 0x000fe40003f3d000 */
[----:B------:R-:W-:Y:S02]  /*1730*/  LOP3.LUT R16, R4, 0x7ffffffc, RZ, 0xc0, !PT ;  /* 0x7ffffffc04107812 */ /* 0x000fe400078ec0ff */
[----:B------:R-:W-:-:S09]  /*1740*/  MOV R15, RZ ;  /* 0x000000ff000f7202 */ /* 0x000fd20000000f00 */
.L_x_32:
[----:B------:R-:W-:Y:S04]  /*1750*/  BSSY.RECONVERGENT B2, `(.L_x_30) ;  /* 0x000001a000027945 */ /* 0x000fe80003800200 */
[----:B0-----:R-:W-:Y:S05]  /*1760*/  @!P1 BRA `(.L_x_31) ;  /* 0x0000000000609947 */ /* 0x001fea0003800000 */
[----:B------:R-:W-:Y:S01]  /*1770*/  IMAD R17, R15, 0x2, R3 ;  /* 0x000000020f117824 */ /* 0x000fe200078e0203 */
[----:B------:R-:W0:Y:S04]  /*1780*/  F2F.BF16.F32 R20, R14 ;  /* 0x0000000e00147304 */ /* 0x000e280000202000 */
[----:B------:R-:W1:Y:S04]  /*1790*/  LDS.U16 R21, [R17] ;  /* 0x0000000011157984 */ /* 0x000e680000000400 */
[----:B------:R-:W2:Y:S04]  /*17a0*/  LDS.U16 R24, [R17+0x6] ;  /* 0x0000060011187984 */ /* 0x000ea80000000400 */
[----:B------:R-:W3:Y:S01]  /*17b0*/  LDS.U16 R22, [R17+0x2] ;  /* 0x0000020011167984 */ /* 0x000ee20000000400 */
[----:B0-----:R-:W-:-:S03]  /*17c0*/  IMAD.U32 R20, R20, 0x10000, RZ ;  /* 0x0001000014147824 */ /* 0x001fc600078e00ff */
[----:B------:R-:W0:Y:S03]  /*17d0*/  LDS.U16 R23, [R17+0x4] ;  /* 0x0000040011177984 */ /* 0x000e260000000400 */
[----:B------:R-:W4:Y:S01]  /*17e0*/  MUFU.RCP R20, R20 ;  /* 0x0000001400147308 */ /* 0x000f220000001000 */
[----:B-1----:R-:W-:Y:S02]  /*17f0*/  SHF.L.U32 R21, R21, 0x10, RZ ;  /* 0x0000001015157819 */ /* 0x002fe400000006ff */
[----:B--2---:R-:W-:-:S03]  /*1800*/  SHF.L.U32 R24, R24, 0x10, RZ ;  /* 0x0000001018187819 */ /* 0x004fc600000006ff */
[-C--:B----4-:R-:W-:Y:S01]  /*1810*/  FMUL.FTZ R21, R21, R20.reuse ;  /* 0x0000001415157220 */ /* 0x090fe20000410000 */
[----:B---3--:R-:W-:Y:S02]  /*1820*/  IMAD.U32 R22, R22, 0x10000, RZ ;  /* 0x0001000016167824 */ /* 0x008fe400078e00ff */
[-C--:B------:R-:W-:Y:S02]  /*1830*/  FMUL.FTZ R24, R24, R20.reuse ;  /* 0x0000001418187220 */ /* 0x080fe40000410000 */
[----:B------:R-:W-:Y:S01]  /*1840*/  F2FP.BF16.F32.PACK_AB R21, RZ, R21 ;  /* 0x00000015ff15723e */ /* 0x000fe200000010ff */
[----:B0-----:R-:W-:Y:S02]  /*1850*/  IMAD.U32 R23, R23, 0x10000, RZ ;  /* 0x0001000017177824 */ /* 0x001fe400078e00ff */
[----:B------:R-:W-:Y:S01]  /*1860*/  FMUL.FTZ R22, R22, R20 ;  /* 0x0000001416167220 */ /* 0x000fe20000410000 */
[----:B------:R-:W-:Y:S01]  /*1870*/  F2FP.BF16.F32.PACK_AB R24, RZ, R24 ;  /* 0x00000018ff18723e */ /* 0x000fe200000010ff */
[----:B------:R0:W-:Y:S01]  /*1880*/  STS.U16 [R17], R21 ;  /* 0x0000001511007388 */ /* 0x0001e20000000400 */
[----:B------:R-:W-:-:S02]  /*1890*/  FMUL.FTZ R23, R23, R20 ;  /* 0x0000001417177220 */ /* 0x000fc40000410000 */
[----:B------:R-:W-:Y:S01]  /*18a0*/  F2FP.BF16.F32.PACK_AB R22, RZ, R22 ;  /* 0x00000016ff16723e */ /* 0x000fe200000010ff */
[----:B------:R0:W-:Y:S02]  /*18b0*/  STS.U16 [R17+0x6], R24 ;  /* 0x0000061811007388 */ /* 0x0001e40000000400 */
[----:B------:R-:W-:Y:S02]  /*18c0*/  F2FP.BF16.F32.PACK_AB R23, RZ, R23 ;  /* 0x00000017ff17723e */ /* 0x000fe400000010ff */
[----:B------:R0:W-:Y:S04]  /*18d0*/  STS.U16 [R17+0x2], R22 ;  /* 0x0000021611007388 */ /* 0x0001e80000000400 */
[----:B------:R0:W-:Y:S02]  /*18e0*/  STS.U16 [R17+0x4], R23 ;  /* 0x0000041711007388 */ /* 0x0001e40000000400 */
.L_x_31:
[----:B------:R-:W-:Y:S05]  /*18f0*/  BSYNC.RECONVERGENT B2 ;  /* 0x0000000000027941 */ /* 0x000fea0003800200 */
.L_x_30:
[----:B------:R-:W-:-:S05]  /*1900*/  VIADD R15, R15, 0x4 ;  /* 0x000000040f0f7836 */ /* 0x000fca0000000000 */
[----:B------:R-:W-:-:S13]  /*1910*/  ISETP.NE.AND P0, PT, R15, R16, PT ;  /* 0x000000100f00720c */ /* 0x000fda0003f05270 */
[----:B------:R-:W-:Y:S05]  /*1920*/  @P0 BRA `(.L_x_32) ;  /* 0xfffffffc00880947 */ /* 0x000fea000383ffff */
.L_x_29:
[----:B------:R-:W-:Y:S05]  /*1930*/  BSYNC.RECONVERGENT B1 ;  /* 0x0000000000017941 */ /* 0x000fea0003800200 */
.L_x_28:
[----:B------:R-:W-:-:S13]  /*1940*/  ISETP.NE.AND P0, PT, R10, RZ, PT ;  /* 0x000000ff0a00720c */ /* 0x000fda0003f05270 */
[----:B------:R-:W-:Y:S05]  /*1950*/  @!P0 BRA `(.L_x_27) ;  /* 0x0000000000488947 */ /* 0x000fea0003800000 */
[----:B------:R-:W-:Y:S01]  /*1960*/  FSETP.NEU.FTZ.AND P1, PT, R14, RZ, PT ;  /* 0x000000ff0e00720b */ /* 0x000fe20003f3d000 */
[----:B------:R-:W-:-:S12]  /*1970*/  IMAD.MOV.U32 R15, RZ, RZ, RZ ;  /* 0x000000ffff0f7224 */ /* 0x000fd800078e00ff */
.L_x_35:
[----:B------:R-:W-:Y:S01]  /*1980*/  IADD3 R15, PT, PT, R15, 0x1, RZ ;  /* 0x000000010f0f7810 */ /* 0x000fe20007ffe0ff */
[----:B------:R-:W-:Y:S03]  /*1990*/  BSSY.RECONVERGENT B1, `(.L_x_33) ;  /* 0x000000c000017945 */ /* 0x000fe60003800200 */
[----:B------:R-:W-:Y:S01]  /*19a0*/  ISETP.NE.AND P0, PT, R15, R10, PT ;  /* 0x0000000a0f00720c */ /* 0x000fe20003f05270 */
[----:B-1----:R-:W-:-:S12]  /*19b0*/  @!P1 BRA `(.L_x_34) ;  /* 0x0000000000249947 */ /* 0x002fd80003800000 */
[----:B0-----:R-:W-:Y:S01]  /*19c0*/  IMAD R17, R16, 0x2, R3 ;  /* 0x0000000210117824 */ /* 0x001fe200078e0203 */
[----:B------:R-:W0:Y:S04]  /*19d0*/  F2F.BF16.F32 R21, R14 ;  /* 0x0000000e00157304 */ /* 0x000e280000202000 */
[----:B------:R-:W1:Y:S01]  /*19e0*/  LDS.U16 R20, [R17] ;  /* 0x0000000011147984 */ /* 0x000e620000000400 */
[----:B0-----:R-:W-:-:S06]  /*19f0*/  IMAD.U32 R21, R21, 0x10000, RZ ;  /* 0x0001000015157824 */ /* 0x001fcc00078e00ff */
[----:B------:R-:W0:Y:S01]  /*1a00*/  MUFU.RCP R21, R21 ;  /* 0x0000001500157308 */ /* 0x000e220000001000 */
[----:B-1----:R-:W-:-:S05]  /*1a10*/  SHF.L.U32 R20, R20, 0x10, RZ ;  /* 0x0000001014147819 */ /* 0x002fca00000006ff */
[----:B0-----:R-:W-:-:S05]  /*1a20*/  FMUL.FTZ R20, R20, R21 ;  /* 0x0000001514147220 */ /* 0x001fca0000410000 */
[----:B------:R-:W-:-:S05]  /*1a30*/  F2FP.BF16.F32.PACK_AB R20, RZ, R20 ;  /* 0x00000014ff14723e */ /* 0x000fca00000010ff */
[----:B------:R1:W-:Y:S02]  /*1a40*/  STS.U16 [R17], R20 ;  /* 0x0000001411007388 */ /* 0x0003e40000000400 */
.L_x_34:
[----:B------:R-:W-:Y:S05]  /*1a50*/  BSYNC.RECONVERGENT B1 ;  /* 0x0000000000017941 */ /* 0x000fea0003800200 */
.L_x_33:
[----:B------:R-:W-:Y:S01]  /*1a60*/  VIADD R16, R16, 0x1 ;  /* 0x0000000110107836 */ /* 0x000fe20000000000 */
[----:B------:R-:W-:Y:S06]  /*1a70*/  @P0 BRA `(.L_x_35) ;  /* 0xfffffffc00c00947 */ /* 0x000fec000383ffff */
.L_x_27:
[----:B------:R-:W-:Y:S05]  /*1a80*/  BSYNC.RECONVERGENT B0 ;  /* 0x0000000000007941 */ /* 0x000fea0003800200 */
.L_x_26:
[----:B------:R-:W-:-:S13]  /*1a90*/  ISETP.GE.AND P0, PT, R19, R16, PT ;  /* 0x000000101300720c */ /* 0x000fda0003f06270 */
[----:B------:R-:W-:Y:S05]  /*1aa0*/  @!P0 BRA `(.L_x_3) ;  /* 0x0000000400208947 */ /* 0x000fea0003800000 */
[----:B------:R-:W2:Y:S01]  /*1ab0*/  LDC R14, c[0x0][0x384] ;  /* 0x0000e100ff0e7b82 */ /* 0x000ea20000000800 */
[----:B------:R-:W-:Y:S01]  /*1ac0*/  IADD3 R19, PT, PT, R19, -R16, RZ ;  /* 0x8000001013137210 */ /* 0x000fe20007ffe0ff */
[----:B------:R-:W-:Y:S01]  /*1ad0*/  BSSY.RECONVERGENT B0, `(.L_x_36) ;  /* 0x0000022000007945 */ /* 0x000fe20003800200 */
[C---:B--2---:R-:W-:Y:S01]  /*1ae0*/  FADD.FTZ R10, R14.reuse, R14 ;  /* 0x0000000e0e0a7221 */ /* 0x044fe20000010000 */
[----:B------:R-:W-:-:S04]  /*1af0*/  FSETP.GE.FTZ.AND P0, PT, R14, 1, PT ;  /* 0x3f8000000e00780b */ /* 0x000fc80003f16000 */
[----:B------:R-:W-:Y:S02]  /*1b00*/  FSEL R10, R10, 2, P0 ;  /* 0x400000000a0a7808 */ /* 0x000fe40000000000 */
[----:B------:R-:W-:-:S04]  /*1b10*/  ISETP.GE.U32.AND P0, PT, R19, 0xf, PT ;  /* 0x0000000f1300780c */ /* 0x000fc80003f06070 */
[----:B------:R-:W2:Y:S02]  /*1b20*/  F2I.FTZ.CEIL.NTZ R10, R10 ;  /* 0x0000000a000a7305 */ /* 0x000ea4000021b100 */
[----:B--2---:R-:W-:-:S05]  /*1b30*/  LEA R15, R10, 0x1, 0x1 ;  /* 0x000000010a0f7811 */ /* 0x004fca00078e08ff */
[----:B------:R-:W-:-:S05]  /*1b40*/  IMAD.IADD R15, R15, 0x1, -R16 ;  /* 0x000000010f0f7824 */ /* 0x000fca00078e0a10 */
[----:B01----:R-:W-:-:S04]  /*1b50*/  LOP3.LUT R17, R15, 0xf, RZ, 0xc0, !PT ;  /* 0x0000000f0f117812 */ /* 0x003fc800078ec0ff */
[----:B------:R-:W-:Y:S01]  /*1b60*/  ISETP.NE.AND P1, PT, R17, RZ, PT ;  /* 0x000000ff1100720c */ /* 0x000fe20003f25270 */
[----:B------:R-:W-:-:S12]  /*1b70*/  @!P0 BRA `(.L_x_37) ;  /* 0x00000000005c8947 */ /* 0x000fd80003800000 */
[----:B------:R-:W-:Y:S01]  /*1b80*/  LOP3.LUT R19, R15, 0xfffffff0, RZ, 0xc0, !PT ;  /* 0xfffffff00f137812 */ /* 0x000fe200078ec0ff */
[----:B------:R-:W-:-:S07]  /*1b90*/  IMAD.MOV.U32 R10, RZ, RZ, RZ ;  /* 0x000000ffff0a7224 */ /* 0x000fce00078e00ff */
.L_x_38:
[----:B0-----:R-:W-:Y:S01]  /*1ba0*/  IMAD R14, R16, 0x2, R3 ;  /* 0x00000002100e7824 */ /* 0x001fe200078e0203 */
[----:B------:R-:W-:Y:S01]  /*1bb0*/  IADD3 R10, PT, PT, R10, 0x10, RZ ;  /* 0x000000100a0a7810 */ /* 0x000fe20007ffe0ff */
[----:B------:R-:W-:-:S03]  /*1bc0*/  VIADD R16, R16, 0x10 ;  /* 0x0000001010107836 */ /* 0x000fc60000000000 */
[----:B------:R0:W-:Y:S01]  /*1bd0*/  STS.U16 [R14], RZ ;  /* 0x000000ff0e007388 */ /* 0x0001e20000000400 */
[----:B------:R-:W-:-:S03]  /*1be0*/  ISETP.NE.AND P0, PT, R10, R19, PT ;  /* 0x000000130a00720c */ /* 0x000fc60003f05270 */
[----:B------:R0:W-:Y:S04]  /*1bf0*/  STS.U16 [R14+0x2], RZ ;  /* 0x000002ff0e007388 */ /* 0x0001e80000000400 */
        /* <DEDUP_REMOVED lines=13> */
[----:B------:R0:W-:Y:S01]  /*1cd0*/  STS.U16 [R14+0x1e], RZ ;  /* 0x00001eff0e007388 */ /* 0x0001e20000000400 */
[----:B------:R-:W-:Y:S05]  /*1ce0*/  @P0 BRA `(.L_x_38) ;  /* 0xfffffffc00ac0947 */ /* 0x000fea000383ffff */
.L_x_37:
[----:B------:R-:W-:Y:S05]  /*1cf0*/  BSYNC.RECONVERGENT B0 ;  /* 0x0000000000007941 */ /* 0x000fea0003800200 */
.L_x_36:
[----:B------:R-:W-:Y:S05]  /*1d00*/  @!P1 BRA `(.L_x_3) ;  /* 0x0000000000889947 */ /* 0x000fea0003800000 */
[----:B------:R-:W-:Y:S01]  /*1d10*/  ISETP.GE.U32.AND P0, PT, R17, 0x8, PT ;  /* 0x000000081100780c */ /* 0x000fe20003f06070 */
[----:B------:R-:W-:Y:S01]  /*1d20*/  BSSY.RECONVERGENT B0, `(.L_x_39) ;  /* 0x000000e000007945 */ /* 0x000fe20003800200 */
[----:B0-----:R-:W-:-:S04]  /*1d30*/  LOP3.LUT R14, R15, 0x7, RZ, 0xc0, !PT ;  /* 0x000000070f0e7812 */ /* 0x001fc800078ec0ff */
[----:B------:R-:W-:-:S07]  /*1d40*/  ISETP.NE.AND P1, PT, R14, RZ, PT ;  /* 0x000000ff0e00720c */ /* 0x000fce0003f25270 */
[----:B------:R-:W-:Y:S06]  /*1d50*/  @!P0 BRA `(.L_x_40) ;  /* 0x0000000000288947 */ /* 0x000fec0003800000 */
[C---:B------:R-:W-:Y:S01]  /*1d60*/  IMAD R10, R16.reuse, 0x2, R3 ;  /* 0x00000002100a7824 */ /* 0x040fe200078e0203 */
[----:B------:R-:W-:-:S04]  /*1d70*/  IADD3 R16, PT, PT, R16, 0x8, RZ ;  /* 0x0000000810107810 */ /* 0x000fc80007ffe0ff */
[----:B------:R0:W-:Y:S04]  /*1d80*/  STS.U16 [R10], RZ ;  /* 0x000000ff0a007388 */ /* 0x0001e80000000400 */
[----:B------:R0:W-:Y:S04]  /*1d90*/  STS.U16 [R10+0x2], RZ ;  /* 0x000002ff0a007388 */ /* 0x0001e80000000400 */
[----:B------:R0:W-:Y:S04]  /*1da0*/  STS.U16 [R10+0x4], RZ ;  /* 0x000004ff0a007388 */ /* 0x0001e80000000400 */
[----:B------:R0:W-:Y:S04]  /*1db0*/  STS.U16 [R10+0x6], RZ ;  /* 0x000006ff0a007388 */ /* 0x0001e80000000400 */
[----:B------:R0:W-:Y:S04]  /*1dc0*/  STS.U16 [R10+0x8], RZ ;  /* 0x000008ff0a007388 */ /* 0x0001e80000000400 */
[----:B------:R0:W-:Y:S04]  /*1dd0*/  STS.U16 [R10+0xa], RZ ;  /* 0x00000aff0a007388 */ /* 0x0001e80000000400 */
[----:B------:R0:W-:Y:S04]  /*1de0*/  STS.U16 [R10+0xc], RZ ;  /* 0x00000cff0a007388 */ /* 0x0001e80000000400 */
[----:B------:R0:W-:Y:S02]  /*1df0*/  STS.U16 [R10+0xe], RZ ;  /* 0x00000eff0a007388 */ /* 0x0001e40000000400 */
.L_x_40:
[----:B------:R-:W-:Y:S05]  /*1e00*/  BSYNC.RECONVERGENT B0 ;  /* 0x0000000000007941 */ /* 0x000fea0003800200 */
.L_x_39:
[----:B------:R-:W-:Y:S05]  /*1e10*/  @!P1 BRA `(.L_x_3) ;  /* 0x0000000000449947 */ /* 0x000fea0003800000 */
[----:B------:R-:W-:Y:S02]  /*1e20*/  ISETP.GE.U32.AND P0, PT, R14, 0x4, PT ;  /* 0x000000040e00780c */ /* 0x000fe40003f06070 */
[----:B------:R-:W-:-:S04]  /*1e30*/  LOP3.LUT R15, R15, 0x3, RZ, 0xc0, !PT ;  /* 0x000000030f0f7812 */ /* 0x000fc800078ec0ff */
[----:B------:R-:W-:-:S07]  /*1e40*/  ISETP.NE.AND P1, PT, R15, RZ, PT ;  /* 0x000000ff0f00720c */ /* 0x000fce0003f25270 */
[C---:B0-----:R-:W-:Y:S02]  /*1e50*/  @P0 IMAD R10, R16.reuse, 0x2, R3 ;  /* 0x00000002100a0824 */ /* 0x041fe400078e0203 */
[----:B------:R-:W-:-:S03]  /*1e60*/  @P0 VIADD R16, R16, 0x4 ;  /* 0x0000000410100836 */ /* 0x000fc60000000000 */
[----:B------:R2:W-:Y:S04]  /*1e70*/  @P0 STS.U16 [R10], RZ ;  /* 0x000000ff0a000388 */ /* 0x0005e80000000400 */
[----:B------:R2:W-:Y:S04]  /*1e80*/  @P0 STS.U16 [R10+0x2], RZ ;  /* 0x000002ff0a000388 */ /* 0x0005e80000000400 */
[----:B------:R2:W-:Y:S04]  /*1e90*/  @P0 STS.U16 [R10+0x4], RZ ;  /* 0x000004ff0a000388 */ /* 0x0005e80000000400 */
[----:B------:R2:W-:Y:S01]  /*1ea0*/  @P0 STS.U16 [R10+0x6], RZ ;  /* 0x000006ff0a000388 */ /* 0x0005e20000000400 */
[----:B------:R-:W-:Y:S05]  /*1eb0*/  @!P1 BRA `(.L_x_3) ;  /* 0x00000000001c9947 */ /* 0x000fea0003800000 */
[----:B--2---:R-:W-:-:S07]  /*1ec0*/  HFMA2 R10, -RZ, RZ, 0, 0 ;  /* 0x00000000ff0a7431 */ /* 0x004fce00000001ff */
.L_x_41:
[C---:B------:R-:W-:Y:S01]  /*1ed0*/  IMAD R14, R16.reuse, 0x2, R3 ;  /* 0x00000002100e7824 */ /* 0x040fe200078e0203 */
[----:B------:R-:W-:Y:S01]  /*1ee0*/  IADD3 R16, PT, PT, R16, 0x1, RZ ;  /* 0x0000000110107810 */ /* 0x000fe20007ffe0ff */
[----:B------:R-:W-:-:S03]  /*1ef0*/  VIADD R10, R10, 0x1 ;  /* 0x000000010a0a7836 */ /* 0x000fc60000000000 */
[----:B------:R3:W-:Y:S02]  /*1f00*/  STS.U16 [R14], RZ ;  /* 0x000000ff0e007388 */ /* 0x0007e40000000400 */
[----:B------:R-:W-:-:S13]  /*1f10*/  ISETP.NE.AND P0, PT, R10, R15, PT ;  /* 0x0000000f0a00720c */ /* 0x000fda0003f05270 */
[----:B---3--:R-:W-:Y:S05]  /*1f20*/  @P0 BRA `(.L_x_41) ;  /* 0xfffffffc00e80947 */ /* 0x008fea000383ffff */
.L_x_3:
[----:B------:R-:W-:Y:S05]  /*1f30*/  BSYNC.RECONVERGENT B3 ;  /* 0x0000000000037941 */ /* 0x000fea0003800200 */
.L_x_2:
[----:B------:R-:W3:Y:S01]  /*1f40*/  S2UR UR5, SR_CgaCtaId ;  /* 0x00000000000579c3 */ /* 0x000ee20000008800 */
[----:B------:R-:W-:Y:S01]  /*1f50*/  ISETP.NE.AND P0, PT, R6, RZ, PT ;  /* 0x000000ff0600720c */ /* 0x000fe20003f05270 */
[----:B------:R-:W-:Y:S01]  /*1f60*/  UMOV UR4, 0x400 ;  /* 0x0000040000047882 */ /* 0x000fe20000000000 */
[----:B------:R-:W-:Y:S01]  /*1f70*/  BSSY.RECONVERGENT B2, `(.L_x_42) ;  /* 0x000015a000027945 */ /* 0x000fe20003800200 */
[----:B---3--:R-:W-:-:S06]  /*1f80*/  ULEA UR4, UR5, UR4, 0x18 ;  /* 0x0000000405047291 */ /* 0x008fcc000f8ec0ff */
[----:B------:R-:W-:-:S04]  /*1f90*/  LEA R6, R12, UR4, 0x1 ;  /* 0x000000040c067c11 */ /* 0x000fc8000f8e08ff */
[----:B------:R-:W-:Y:S05]  /*1fa0*/  @P0 BRA `(.L_x_43) ;  /* 0x0000001400580947 */ /* 0x000fea0003800000 */
[----:B0-----:R-:W0:Y:S01]  /*1fb0*/  LDC R14, c[0x0][0x380] ;  /* 0x0000e000ff0e7b82 */ /* 0x001e220000000800 */
[----:B------:R-:W-:Y:S01]  /*1fc0*/  I2FP.F32.U32 R12, R0 ;  /* 0x00000000000c7245 */ /* 0x000fe20000201000 */
[----:B--2---:R-:W-:Y:S01]  /*1fd0*/  IMAD.MOV.U32 R10, RZ, RZ, 0x3f800000 ;  /* 0x3f800000ff0a7424 */ /* 0x004fe200078e00ff */
[----:B0-----:R-:W-:-:S03]  /*1fe0*/  FSETP.GE.FTZ.AND P0, PT, R14, 1, PT ;  /* 0x3f8000000e00780b */ /* 0x001fc60003f16000 */
[----:B------:R-:W-:-:S10]  /*1ff0*/  FFMA.FTZ R7, -R7, R14, R12 ;  /* 0x0000000e07077223 */ /* 0x000fd4000001010c */
[----:B------:R-:W-:Y:S05]  /*2000*/  @!P0 BRA `(.L_x_44) ;  /* 0x0000000000ac8947 */ /* 0x000fea0003800000 */
[----:B------:R-:W-:-:S06]  /*2010*/  FMUL.FTZ R14, R14, 1 ;  /* 0x3f8000000e0e7820 */ /* 0x000fcc0000410000 */
[----:B------:R-:W0:Y:S02]  /*2020*/  F2F.F64.F32 R14, R14 ;  /* 0x0000000e000e7310 */ /* 0x000e240000201800 */
[----:B0-----:R-:W-:-:S05]  /*2030*/  VIADD R16, R15, 0x300402 ;  /* 0x003004020f107836 */ /* 0x001fca0000000000 */
[----:B------:R-:W-:Y:S01]  /*2040*/  FSETP.GEU.AND P0, PT, |R16|, 5.8789094863358348022e-39, PT ;  /* 0x004004021000780b */ /* 0x000fe20003f0e200 */
[----:B-1----:R-:W0:-:S15]  /*2050*/  MUFU.RCP64H R17, R15 ;  /* 0x0000000f00117308 */ /* 0x002e1e0000001800 */
        /* <DEDUP_REMOVED lines=25> */
[----:B------:R-:W-:-:S04]  /*21f0*/  LOP3.LUT R10, R15, 0x7fffffff, RZ, 0xc0, !PT ;  /* 0x7fffffff0f0a7812 */ /* 0x000fc800078ec0ff */
[----:B------:R-:W-:Y:S02]  /*2200*/  IADD3 R23, PT, PT, R10, -0x100000, RZ ;  /* 0xfff000000a177810 */ /* 0x000fe40007ffe0ff */
[----:B------:R-:W-:-:S07]  /*2210*/  MOV R10, 0x2230 ;  /* 0x00002230000a7802 */ /* 0x000fce0000000f00 */
[----:B------:R-:W-:Y:S05]  /*2220*/  CALL.REL.NOINC `($__internal_0_$__cuda_sm20_dblrcp_rn_slowpath_v3) ;  /* 0x0000003800107944 */ /* 0x000fea0003c00000 */
.L_x_45:
        /* <DEDUP_REMOVED lines=9> */
.L_x_44:
[----:B------:R-:W-:Y:S01]  /*22c0*/  ISETP.GE.AND P0, PT, R5, 0x1, PT ;  /* 0x000000010500780c */ /* 0x000fe20003f06270 */
[----:B------:R-:W-:Y:S01]  /*22d0*/  BSSY.RECONVERGENT B1, `(.L_x_46) ;  /* 0x0000098000017945 */ /* 0x000fe20003800200 */
[----:B------:R-:W-:-:S11]  /*22e0*/  IMAD.MOV.U32 R12, RZ, RZ, RZ ;  /* 0x000000ffff0c7224 */ /* 0x000fd600078e00ff */
[----:B------:R-:W-:Y:S05]  /*22f0*/  @!P0 BRA `(.L_x_47) ;  /* 0x0000000800548947 */ /* 0x000fea0003800000 */
[----:B------:R-:W-:Y:S01]  /*2300*/  IMAD.IADD R12, R0, 0x1, -R13 ;  /* 0x00000001000c7824 */ /* 0x000fe200078e0a0d */
[----:B------:R-:W-:Y:S01]  /*2310*/  BSSY.RECONVERGENT B0, `(.L_x_48) ;  /* 0x0000072000007945 */ /* 0x000fe20003800200 */
[----:B------:R-:W-:Y:S01]  /*2320*/  LOP3.LUT R14, R5, 0x3, RZ, 0xc0, !PT ;  /* 0x00000003050e7812 */ /* 0x000fe200078ec0ff */
[----:B------:R-:W-:Y:S02]  /*2330*/  IMAD.MOV.U32 R15, RZ, RZ, RZ ;  /* 0x000000ffff0f7224 */ /* 0x000fe400078e00ff */
[----:B------:R-:W-:Y:S02]  /*2340*/  ISETP.GT.U32.AND P0, PT, R12, -0x4, PT ;  /* 0xfffffffc0c00780c */ /* 0x000fe40003f04070 */
[----:B------:R-:W-:-:S11]  /*2350*/  MOV R12, RZ ;  /* 0x000000ff000c7202 */ /* 0x000fd60000000f00 */
[----:B------:R-:W-:Y:S05]  /*2360*/  @P0 BRA `(.L_x_49) ;  /* 0x0000000400b00947 */ /* 0x000fea0003800000 */
[----:B------:R-:W-:Y:S01]  /*2370*/  HFMA2 R16, -RZ, RZ, 0, 0 ;  /* 0x00000000ff107431 */ /* 0x000fe200000001ff */
[----:B------:R-:W-:Y:S01]  /*2380*/  LOP3.LUT R15, R5, 0x7ffffffc, RZ, 0xc0, !PT ;  /* 0x7ffffffc050f7812 */ /* 0x000fe200078ec0ff */
[----:B------:R-:W-:-:S07]  /*2390*/  IMAD.MOV.U32 R12, RZ, RZ, RZ ;  /* 0x000000ffff0c7224 */ /* 0x000fce00078e00ff */
.L_x_61:
[----:B-1----:R-:W-:Y:S01]  /*23a0*/  I2FP.F32.U32 R20, R16 ;  /* 0x0000001000147245 */ /* 0x002fe20000201000 */
[----:B------:R-:W-:Y:S01]  /*23b0*/  VIADD R19, R16, 0x1 ;  /* 0x0000000110137836 */ /* 0x000fe20000000000 */
[----:B------:R-:W-:Y:S03]  /*23c0*/  BSSY.RECONVERGENT B3, `(.L_x_50) ;  /* 0x0000016000037945 */ /* 0x000fe60003800200 */
[----:B------:R-:W-:-:S04]  /*23d0*/  FADD.FTZ R20, R7, R20 ;  /* 0x0000001407147221 */ /* 0x000fc80000010000 */
[----:B------:R-:W-:Y:S01]  /*23e0*/  FADD.FTZ R17, R20, 0.5 ;  /* 0x3f00000014117421 */ /* 0x000fe20000010000 */
[----:B------:R-:W-:-:S03]  /*23f0*/  I2FP.F32.U32 R20, R19 ;  /* 0x0000001300147245 */ /* 0x000fc60000201000 */
[----:B------:R-:W-:Y:S02]  /*2400*/  FMUL.FTZ R17, R17, R10 ;  /* 0x0000000a11117220 */ /* 0x000fe40000410000 */
[----:B------:R-:W-:-:S03]  /*2410*/  FADD.FTZ R19, R7, R20 ;  /* 0x0000001407137221 */ /* 0x000fc60000010000 */
[----:B------:R-:W-:Y:S01]  /*2420*/  FSETP.GEU.FTZ.AND P0, PT, R17, RZ, PT ;  /* 0x000000ff1100720b */ /* 0x000fe20003f1e000 */
[----:B------:R-:W-:-:S04]  /*2430*/  FADD.FTZ R19, R19, 0.5 ;  /* 0x3f00000013137421 */ /* 0x000fc80000010000 */
[----:B------:R-:W-:-:S08]  /*2440*/  FMUL.FTZ R21, R19, R10 ;  /* 0x0000000a13157220 */ /* 0x000fd00000410000 */
[----:B------:R-:W-:-:S05]  /*2450*/  @!P0 FADD.FTZ R17, -R17, -RZ ;  /* 0x800000ff11118221 */ /* 0x000fca0000010100 */
[----:B------:R-:W-:-:S13]  /*2460*/  FSETP.GEU.FTZ.AND P0, PT, R17, 1, PT ;  /* 0x3f8000001100780b */ /* 0x000fda0003f1e000 */
[----:B------:R-:W-:-:S04]  /*2470*/  @!P0 IMAD.MOV.U32 R22, RZ, RZ, 0x3fc00000 ;  /* 0x3fc00000ff168424 */ /* 0x000fc800078e00ff */
[----:B------:R-:W-:-:S04]  /*2480*/  @!P0 FFMA.FTZ R20, R17, R22, -2.5 ;  /* 0xc020000011148423 */ /* 0x000fc80000010016 */
[----:B------:R-:W-:-:S04]  /*2490*/  @!P0 FMUL.FTZ R20, R17, R20 ;  /* 0x0000001411148220 */ /* 0x000fc80000410000 */
[----:B------:R-:W-:Y:S01]  /*24a0*/  @!P0 FFMA.FTZ R19, R17, R20, 1 ;  /* 0x3f80000011138423 */ /* 0x000fe20000010014 */
[----:B------:R-:W-:Y:S06]  /*24b0*/  @!P0 BRA `(.L_x_51) ;  /* 0x0000000000188947 */ /* 0x000fec0003800000 */
[----:B------:R-:W-:Y:S02]  /*24c0*/  FSETP.GEU.FTZ.AND P0, PT, R17, 2, PT ;  /* 0x400000001100780b */ /* 0x000fe40003f1e000 */
[----:B------:R-:W-:-:S11]  /*24d0*/  MOV R19, RZ ;  /* 0x000000ff00137202 */ /* 0x000fd60000000f00 */
[----:B------:R-:W-:-:S04]  /*24e0*/  @!P0 FADD.FTZ R20, R17, -5 ;  /* 0xc0a0000011148421 */ /* 0x000fc80000010000 */
[----:B------:R-:W-:-:S04]  /*24f0*/  @!P0 FFMA.FTZ R20, R17, R20, 8 ;  /* 0x4100000011148423 */ /* 0x000fc80000010014 */
[----:B------:R-:W-:-:S04]  /*2500*/  @!P0 FFMA.FTZ R20, R17, R20, -4 ;  /* 0xc080000011148423 */ /* 0x000fc80000010014 */
[----:B------:R-:W-:-:S07]  /*2510*/  @!P0 FMUL.FTZ R19, R20, -0.5 ;  /* 0xbf00000014138820 */ /* 0x000fce0000410000 */
.L_x_51:
[----:B------:R-:W-:Y:S05]  /*2520*/  BSYNC.RECONVERGENT B3 ;  /* 0x0000000000037941 */ /* 0x000fea0003800200 */
.L_x_50:
        /* <DEDUP_REMOVED lines=17> */
.L_x_53:
[----:B------:R-:W-:-:S05]  /*2640*/  HFMA2 R12, -RZ, RZ, 1.9375, 0 ;  /* 0x3fc00000ff0c7431 */ /* 0x000fca00000001ff */
[----:B------:R-:W-:-:S04]  /*2650*/  FFMA.FTZ R12, R21, R12, -2.5 ;  /* 0xc0200000150c7423 */ /* 0x000fc8000001000c */
[----:B------:R-:W-:-:S04]  /*2660*/  FMUL.FTZ R12, R21, R12 ;  /* 0x0000000c150c7220 */ /* 0x000fc80000410000 */
[----:B------:R-:W-:-:S07]  /*2670*/  FFMA.FTZ R12, R21, R12, 1 ;  /* 0x3f800000150c7423 */ /* 0x000fce000001000c */
.L_x_54:
[----:B------:R-:W-:Y:S05]  /*2680*/  BSYNC.RECONVERGENT B3 ;  /* 0x0000000000037941 */ /* 0x000fea0003800200 */
.L_x_52:
        /* <DEDUP_REMOVED lines=21> */
.L_x_56:
[----:B------:R-:W-:-:S05]  /*27e0*/  MOV R19, 0x3fc00000 ;  /* 0x3fc0000000137802 */ /* 0x000fca0000000f00 */
[----:B------:R-:W-:-:S04]  /*27f0*/  FFMA.FTZ R19, R20, R19, -2.5 ;  /* 0xc020000014137423 */ /* 0x000fc80000010013 */
[----:B------:R-:W-:-:S04]  /*2800*/  FMUL.FTZ R19, R20, R19 ;  /* 0x0000001314137220 */ /* 0x000fc80000410000 */
[----:B------:R-:W-:-:S07]  /*2810*/  FFMA.FTZ R12, R20, R19, 1 ;  /* 0x3f800000140c7423 */ /* 0x000fce0000010013 */
.L_x_57:
[----:B------:R-:W-:Y:S05]  /*2820*/  BSYNC.RECONVERGENT B3 ;  /* 0x0000000000037941 */ /* 0x000fea0003800200 */
.L_x_55:
        /* <DEDUP_REMOVED lines=21> */
.L_x_59:
[----:B------:R-:W-:-:S05]  /*2980*/  HFMA2 R19, -RZ, RZ, 1.9375, 0 ;  /* 0x3fc00000ff137431 */ /* 0x000fca00000001ff */
[----:B------:R-:W-:-:S04]  /*2990*/  FFMA.FTZ R19, R20, R19, -2.5 ;  /* 0xc020000014137423 */ /* 0x000fc80000010013 */
[----:B------:R-:W-:-:S04]  /*29a0*/  FMUL.FTZ R19, R20, R19 ;  /* 0x0000001314137220 */ /* 0x000fc80000410000 */
[----:B------:R-:W-:-:S07]  /*29b0*/  FFMA.FTZ R12, R20, R19, 1 ;  /* 0x3f800000140c7423 */ /* 0x000fce0000010013 */
.L_x_60:
[----:B------:R-:W-:Y:S05]  /*29c0*/  BSYNC.RECONVERGENT B3 ;  /* 0x0000000000037941 */ /* 0x000fea0003800200 */
.L_x_58:
[----:B------:R-:W-:Y:S01]  /*29d0*/  F2FP.BF16.F32.PACK_AB R19, RZ, R12 ;  /* 0x0000000cff13723e */ /* 0x000fe200000010ff */
[----:B------:R-:W-:Y:S02]  /*29e0*/  VIADD R16, R16, 0x4 ;  /* 0x0000000410107836 */ /* 0x000fe40000000000 */
[----:B------:R-:W-:Y:S02]  /*29f0*/  FADD.FTZ R12, R23, R12 ;  /* 0x0000000c170c7221 */ /* 0x000fe40000010000 */
[----:B------:R0:W-:Y:S01]  /*2a00*/  STS.U16 [R17+0x6], R19 ;  /* 0x0000061311007388 */ /* 0x0001e20000000400 */
[----:B------:R-:W-:-:S13]  /*2a10*/  ISETP.NE.AND P0, PT, R16, R15, PT ;  /* 0x0000000f1000720c */ /* 0x000fda0003f05270 */
[----:B0-----:R-:W-:Y:S05]  /*2a20*/  @P0 BRA `(.L_x_61) ;  /* 0xfffffff8005c0947 */ /* 0x001fea000383ffff */
.L_x_49:
[----:B------:R-:W-:Y:S05]  /*2a30*/  BSYNC.RECONVERGENT B0 ;  /* 0x0000000000007941 */ /* 0x000fea0003800200 */
.L_x_48:
[----:B------:R-:W-:-:S13]  /*2a40*/  ISETP.NE.AND P0, PT, R14, RZ, PT ;  /* 0x000000ff0e00720c */ /* 0x000fda0003f05270 */
[----:B------:R-:W-:Y:S05]  /*2a50*/  @!P0 BRA `(.L_x_47) ;  /* 0x00000000007c8947 */ /* 0x000fea0003800000 */
[----:B-1----:R-:W-:-:S07]  /*2a60*/  IMAD.MOV.U32 R17, RZ, RZ, RZ ;  /* 0x000000ffff117224 */ /* 0x002fce00078e00ff */
.L_x_65:
        /* <DEDUP_REMOVED lines=17> */
.L_x_63:
[----:B------:R-:W-:-:S04]  /*2b80*/  IMAD.MOV.U32 R16, RZ, RZ, 0x3fc00000 ;  /* 0x3fc00000ff107424 */ /* 0x000fc800078e00ff */
[----:B------:R-:W-:-:S04]  /*2b90*/  FFMA.FTZ R16, R19, R16, -2.5 ;  /* 0xc020000013107423 */ /* 0x000fc80000010010 */
[----:B------:R-:W-:-:S04]  /*2ba0*/  FMUL.FTZ R16, R19, R16 ;  /* 0x0000001013107220 */ /* 0x000fc80000410000 */
[----:B------:R-:W-:-:S07]  /*2bb0*/  FFMA.FTZ R21, R19, R16, 1 ;  /* 0x3f80000013157423 */ /* 0x000fce0000010010 */
.L_x_64:
[----:B------:R-:W-:Y:S05]  /*2bc0*/  BSYNC.RECONVERGENT B0 ;  /* 0x0000000000007941 */ /* 0x000fea0003800200 */
.L_x_62:
[----:B------:R-:W-:Y:S01]  /*2bd0*/  F2FP.BF16.F32.PACK_AB R16, RZ, R21 ;  /* 0x00000015ff10723e */ /* 0x000fe200000010ff */
[----:B------:R-:W-:Y:S01]  /*2be0*/  IMAD R19, R15, 0x2, R6 ;  /* 0x000000020f137824 */ /* 0x000fe200078e0206 */
[----:B------:R-:W-:Y:S01]  /*2bf0*/  IADD3 R17, PT, PT, R17, 0x1, RZ ;  /* 0x0000000111117810 */ /* 0x000fe20007ffe0ff */
[----:B------:R-:W-:Y:S01]  /*2c00*/  FADD.FTZ R12, R21, R12 ;  /* 0x0000000c150c7221 */ /* 0x000fe20000010000 */
[----:B------:R-:W-:Y:S02]  /*2c10*/  VIADD R15, R15, 0x1 ;  /* 0x000000010f0f7836 */ /* 0x000fe40000000000 */
[----:B------:R0:W-:Y:S01]  /*2c20*/  STS.U16 [R19], R16 ;  /* 0x0000001013007388 */ /* 0x0001e20000000400 */
[----:B------:R-:W-:-:S13]  /*2c30*/  ISETP.NE.AND P0, PT, R17, R14, PT ;  /* 0x0000000e1100720c */ /* 0x000fda0003f05270 */
[----:B0-----:R-:W-:Y:S05]  /*2c40*/  @P0 BRA `(.L_x_65) ;  /* 0xfffffffc00880947 */ /* 0x001fea000383ffff */
.L_x_47:
[----:B------:R-:W-:Y:S05]  /*2c50*/  BSYNC.RECONVERGENT B1 ;  /* 0x0000000000017941 */ /* 0x000fea0003800200 */
.L_x_46:
        /* <DEDUP_REMOVED lines=8> */
[----:B------:R-:W-:-:S13]  /*2ce0*/  ISETP.GT.U32.AND P0, PT, R13, -0x4, PT ;  /* 0xfffffffc0d00780c */ /* 0x000fda0003f04070 */
[----:B------:R-:W-:Y:S05]  /*2cf0*/  @P0 BRA `(.L_x_69) ;  /* 0x0000000000840947 */ /* 0x000fea0003800000 */
[----:B------:R-:W-:Y:S01]  /*2d00*/  FSETP.NEU.FTZ.AND P1, PT, R12, RZ, PT ;  /* 0x000000ff0c00720b */ /* 0x000fe20003f3d000 */
[----:B------:R-:W-:Y:S01]  /*2d10*/  IMAD.MOV.U32 R13, RZ, RZ, RZ ;  /* 0x000000ffff0d7224 */ /* 0x000fe200078e00ff */
[----:B------:R-:W-:-:S11]  /*2d20*/  LOP3.LUT R7, R5, 0x7ffffffc, RZ, 0xc0, !PT ;  /* 0x7ffffffc05077812 */ /* 0x000fd600078ec0ff */
.L_x_72:
[----:B------:R-:W-:Y:S04]  /*2d30*/  BSSY.RECONVERGENT B3, `(.L_x_70) ;  /* 0x000001a000037945 */ /* 0x000fe80003800200 */
[----:B0-----:R-:W-:Y:S05]  /*2d40*/  @!P1 BRA `(.L_x_71) ;  /* 0x0000000000609947 */ /* 0x001fea0003800000 */
[----:B------:R-:W-:Y:S01]  /*2d50*/  LEA R14, R13, R6, 0x1 ;  /* 0x000000060d0e7211 */ /* 0x000fe200078e08ff */
[----:B------:R-:W0:Y:S04]  /*2d60*/  F2F.BF16.F32 R15, R12 ;  /* 0x0000000c000f7304 */ /* 0x000e280000202000 */
[----:B-1----:R-:W1:Y:S04]  /*2d70*/  LDS.U16 R17, [R14+0x2] ;  /* 0x000002000e117984 */ /* 0x002e680000000400 */
[----:B------:R-:W2:Y:S04]  /*2d80*/  LDS.U16 R16, [R14] ;  /* 0x000000000e107984 */ /* 0x000ea80000000400 */
[----:B------:R-:W3:Y:S01]  /*2d90*/  LDS.U16 R19, [R14+0x4] ;  /* 0x000004000e137984 */ /* 0x000ee20000000400 */
[----:B0-----:R-:W-:-:S03]  /*2da0*/  IMAD.U32 R15, R15, 0x10000, RZ ;  /* 0x000100000f0f7824 */ /* 0x001fc600078e00ff */
[----:B------:R-:W0:Y:S03]  /*2db0*/  LDS.U16 R20, [R14+0x6] ;  /* 0x000006000e147984 */ /* 0x000e260000000400 */
[----:B------:R-:W4:Y:S01]  /*2dc0*/  MUFU.RCP R15, R15 ;  /* 0x0000000f000f7308 */ /* 0x000f220000001000 */
[----:B-1----:R-:W-:Y:S01]  /*2dd0*/  SHF.L.U32 R17, R17, 0x10, RZ ;  /* 0x0000001011117819 */ /* 0x002fe200000006ff */
[----:B--2---:R-:W-:-:S04]  /*2de0*/  IMAD.U32 R16, R16, 0x10000, RZ ;  /* 0x0001000010107824 */ /* 0x004fc800078e00ff */
[-C--:B----4-:R-:W-:Y:S01]  /*2df0*/  FMUL.FTZ R17, R17, R15.reuse ;  /* 0x0000000f11117220 */ /* 0x090fe20000410000 */
[----:B---3--:R-:W-:Y:S02]  /*2e00*/  IMAD.U32 R19, R19, 0x10000, RZ ;  /* 0x0001000013137824 */ /* 0x008fe400078e00ff */
[----:B------:R-:W-:Y:S02]  /*2e10*/  FMUL.FTZ R16, R16, R15 ;  /* 0x0000000f10107220 */ /* 0x000fe40000410000 */
[----:B------:R-:W-:Y:S01]  /*2e20*/  F2FP.BF16.F32.PACK_AB R17, RZ, R17 ;  /* 0x00000011ff11723e */ /* 0x000fe200000010ff */
[----:B0-----:R-:W-:Y:S02]  /*2e30*/  IMAD.U32 R20, R20, 0x10000, RZ ;  /* 0x0001000014147824 */ /* 0x001fe400078e00ff */
[-C--:B------:R-:W-:Y:S01]  /*2e40*/  FMUL.FTZ R19, R19, R15.reuse ;  /* 0x0000000f13137220 */ /* 0x080fe20000410000 */
[----:B------:R-:W-:Y:S01]  /*2e50*/  F2FP.BF16.F32.PACK_AB R16, RZ, R16 ;  /* 0x00000010ff10723e */ /* 0x000fe200000010ff */
[----:B------:R0:W-:Y:S01]  /*2e60*/  STS.U16 [R14+0x2], R17 ;  /* 0x000002110e007388 */ /* 0x0001e20000000400 */
[----:B------:R-:W-:-:S02]  /*2e70*/  FMUL.FTZ R20, R20, R15 ;  /* 0x0000000f14147220 */ /* 0x000fc40000410000 */
[----:B------:R-:W-:Y:S01]  /*2e80*/  F2FP.BF16.F32.PACK_AB R19, RZ, R19 ;  /* 0x00000013ff13723e */ /* 0x000fe200000010ff */
[----:B------:R0:W-:Y:S02]  /*2e90*/  STS.U16 [R14], R16 ;  /* 0x000000100e007388 */ /* 0x0001e40000000400 */
[----:B------:R-:W-:Y:S02]  /*2ea0*/  F2FP.BF16.F32.PACK_AB R20, RZ, R20 ;  /* 0x00000014ff14723e */ /* 0x000fe400000010ff */
[----:B------:R0:W-:Y:S04]  /*2eb0*/  STS.U16 [R14+0x4], R19 ;  /* 0x000004130e007388 */ /* 0x0001e80000000400 */
[----:B------:R0:W-:Y:S02]  /*2ec0*/  STS.U16 [R14+0x6], R20 ;  /* 0x000006140e007388 */ /* 0x0001e40000000400 */
.L_x_71:
[----:B------:R-:W-:Y:S05]  /*2ed0*/  BSYNC.RECONVERGENT B3 ;  /* 0x0000000000037941 */ /* 0x000fea0003800200 */
.L_x_70:
[----:B------:R-:W-:-:S04]  /*2ee0*/  IADD3 R13, PT, PT, R13, 0x4, RZ ;  /* 0x000000040d0d7810 */ /* 0x000fc80007ffe0ff */
[----:B------:R-:W-:-:S13]  /*2ef0*/  ISETP.NE.AND P0, PT, R13, R7, PT ;  /* 0x000000070d00720c */ /* 0x000fda0003f05270 */
[----:B------:R-:W-:Y:S05]  /*2f00*/  @P0 BRA `(.L_x_72) ;  /* 0xfffffffc00880947 */ /* 0x000fea000383ffff */
.L_x_69:
[----:B------:R-:W-:Y:S05]  /*2f10*/  BSYNC.RECONVERGENT B1 ;  /* 0x0000000000017941 */ /* 0x000fea0003800200 */
.L_x_68:
[----:B------:R-:W-:-:S13]  /*2f20*/  ISETP.NE.AND P0, PT, R10, RZ, PT ;  /* 0x000000ff0a00720c */ /* 0x000fda0003f05270 */
[----:B------:R-:W-:Y:S05]  /*2f30*/  @!P0 BRA `(.L_x_67) ;  /* 0x0000000000488947 */ /* 0x000fea0003800000 */
[----:B------:R-:W-:Y:S01]  /*2f40*/  FSETP.NEU.FTZ.AND P1, PT, R12, RZ, PT ;  /* 0x000000ff0c00720b */ /* 0x000fe20003f3d000 */
[----:B------:R-:W-:-:S12]  /*2f50*/  IMAD.MOV.U32 R13, RZ, RZ, RZ ;  /* 0x000000ffff0d7224 */ /* 0x000fd800078e00ff */
.L_x_75:
[----:B------:R-:W-:Y:S01]  /*2f60*/  VIADD R13, R13, 0x1 ;  /* 0x000000010d0d7836 */ /* 0x000fe20000000000 */
[----:B------:R-:W-:Y:S04]  /*2f70*/  BSSY.RECONVERGENT B1, `(.L_x_73) ;  /* 0x000000c000017945 */ /* 0x000fe80003800200 */
[----:B------:R-:W-:Y:S01]  /*2f80*/  ISETP.NE.AND P0, PT, R13, R10, PT ;  /* 0x0000000a0d00720c */ /* 0x000fe20003f05270 */
[----:B--2---:R-:W-:-:S12]  /*2f90*/  @!P1 BRA `(.L_x_74) ;  /* 0x0000000000249947 */ /* 0x004fd80003800000 */
[----:B0-----:R-:W-:Y:S01]  /*2fa0*/  LEA R14, R7, R6, 0x1 ;  /* 0x00000006070e7211 */ /* 0x001fe200078e08ff */
[----:B------:R-:W0:Y:S04]  /*2fb0*/  F2F.BF16.F32 R16, R12 ;  /* 0x0000000c00107304 */ /* 0x000e280000202000 */
[----:B------:R-:W2:Y:S01]  /*2fc0*/  LDS.U16 R15, [R14] ;  /* 0x000000000e0f7984 */ /* 0x000ea20000000400 */
[----:B0-----:R-:W-:-:S06]  /*2fd0*/  IMAD.U32 R16, R16, 0x10000, RZ ;  /* 0x0001000010107824 */ /* 0x001fcc00078e00ff */
[----:B------:R-:W0:Y:S01]  /*2fe0*/  MUFU.RCP R16, R16 ;  /* 0x0000001000107308 */ /* 0x000e220000001000 */
[----:B--2---:R-:W-:-:S04]  /*2ff0*/  IMAD.U32 R15, R15, 0x10000, RZ ;  /* 0x000100000f0f7824 */ /* 0x004fc800078e00ff */
[----:B0-----:R-:W-:-:S05]  /*3000*/  FMUL.FTZ R15, R15, R16 ;  /* 0x000000100f0f7220 */ /* 0x001fca0000410000 */
[----:B------:R-:W-:-:S05]  /*3010*/  F2FP.BF16.F32.PACK_AB R15, RZ, R15 ;  /* 0x0000000fff0f723e */ /* 0x000fca00000010ff */
[----:B------:R2:W-:Y:S02]  /*3020*/  STS.U16 [R14], R15 ;  /* 0x0000000f0e007388 */ /* 0x0005e40000000400 */
.L_x_74:
[----:B------:R-:W-:Y:S05]  /*3030*/  BSYNC.RECONVERGENT B1 ;  /* 0x0000000000017941 */ /* 0x000fea0003800200 */
.L_x_73:
[----:B------:R-:W-:Y:S01]  /*3040*/  IADD3 R7, PT, PT, R7, 0x1, RZ ;  /* 0x0000000107077810 */ /* 0x000fe20007ffe0ff */
[----:B------:R-:W-:Y:S06]  /*3050*/  @P0 BRA `(.L_x_75) ;  /* 0xfffffffc00c00947 */ /* 0x000fec000383ffff */
.L_x_67:
[----:B------:R-:W-:Y:S05]  /*3060*/  BSYNC.RECONVERGENT B0 ;  /* 0x0000000000007941 */ /* 0x000fea0003800200 */
.L_x_66:
[----:B------:R-:W-:-:S13]  /*3070*/  ISETP.GE.AND P0, PT, R11, R7, PT ;  /* 0x000000070b00720c */ /* 0x000fda0003f06270 */
[----:B------:R-:W-:Y:S05]  /*3080*/  @!P0 BRA `(.L_x_43) ;  /* 0x0000000400208947 */ /* 0x000fea0003800000 */
[----:B------:R-:W3:Y:S01]  /*3090*/  LDC R12, c[0x0][0x380] ;  /* 0x0000e000ff0c7b82 */ /* 0x000ee20000000800 */
[----:B------:R-:W-:Y:S01]  /*30a0*/  IMAD.IADD R11, R11, 0x1, -R7 ;  /* 0x000000010b0b7824 */ /* 0x000fe200078e0a07 */
[----:B------:R-:W-:Y:S01]  /*30b0*/  BSSY.RECONVERGENT B0, `(.L_x_76) ;  /* 0x0000022000007945 */ /* 0x000fe20003800200 */
[C---:B---3--:R-:W-:Y:S01]  /*30c0*/  FADD.FTZ R10, R12.reuse, R12 ;  /* 0x0000000c0c0a7221 */ /* 0x048fe20000010000 */
[----:B------:R-:W-:-:S04]  /*30d0*/  FSETP.GE.FTZ.AND P0, PT, R12, 1, PT ;  /* 0x3f8000000c00780b */ /* 0x000fc80003f16000 */
[----:B0-2---:R-:W-:Y:S02]  /*30e0*/  FSEL R14, R10, 2, P0 ;  /* 0x400000000a0e7808 */ /* 0x005fe40000000000 */
[----:B------:R-:W-:Y:S02]  /*30f0*/  ISETP.GE.U32.AND P0, PT, R11, 0xf, PT ;  /* 0x0000000f0b00780c */ /* 0x000fe40003f06070 */
[----:B------:R-:W0:Y:S02]  /*3100*/  F2I.FTZ.CEIL.NTZ R10, R14 ;  /* 0x0000000e000a7305 */ /* 0x000e24000021b100 */
[----:B0-----:R-:W-:-:S05]  /*3110*/  LEA R10, R10, 0x1, 0x1 ;  /* 0x000000010a0a7811 */ /* 0x001fca00078e08ff */
[----:B------:R-:W-:-:S05]  /*3120*/  IMAD.IADD R12, R10, 0x1, -R7 ;  /* 0x000000010a0c7824 */ /* 0x000fca00078e0a07 */
[----:B------:R-:W-:-:S04]  /*3130*/  LOP3.LUT R13, R12, 0xf, RZ, 0xc0, !PT ;  /* 0x0000000f0c0d7812 */ /* 0x000fc800078ec0ff */
[----:B------:R-:W-:Y:S01]  /*3140*/  ISETP.NE.AND P1, PT, R13, RZ, PT ;  /* 0x000000ff0d00720c */ /* 0x000fe20003f25270 */
[----:B------:R-:W-:-:S12]  /*3150*/  @!P0 BRA `(.L_x_77) ;  /* 0x00000000005c8947 */ /* 0x000fd80003800000 */
[----:B------:R-:W-:Y:S01]  /*3160*/  HFMA2 R10, -RZ, RZ, 0, 0 ;  /* 0x00000000ff0a7431 */ /* 0x000fe200000001ff */
[----:B------:R-:W-:-:S07]  /*3170*/  LOP3.LUT R15, R12, 0xfffffff0, RZ, 0xc0, !PT ;  /* 0xfffffff00c0f7812 */ /* 0x000fce00078ec0ff */
.L_x_78:
[C---:B0-----:R-:W-:Y:S01]  /*3180*/  IMAD R11, R7.reuse, 0x2, R6 ;  /* 0x00000002070b7824 */ /* 0x041fe200078e0206 */
[----:B------:R-:W-:Y:S01]  /*3190*/  IADD3 R7, PT, PT, R7, 0x10, RZ ;  /* 0x0000001007077810 */ /* 0x000fe20007ffe0ff */
[----:B------:R-:W-:-:S03]  /*31a0*/  VIADD R10, R10, 0x10 ;  /* 0x000000100a0a7836 */ /* 0x000fc60000000000 */
[----:B------:R0:W-:Y:S02]  /*31b0*/  STS.U16 [R11], RZ ;  /* 0x000000ff0b007388 */ /* 0x0001e40000000400 */
[----:B------:R-:W-:Y:S02]  /*31c0*/  ISETP.NE.AND P0, PT, R10, R15, PT ;  /* 0x0000000f0a00720c */ /* 0x000fe40003f05270 */
        /* <DEDUP_REMOVED lines=16> */
.L_x_77:
[----:B------:R-:W-:Y:S05]  /*32d0*/  BSYNC.RECONVERGENT B0 ;  /* 0x0000000000007941 */ /* 0x000fea0003800200 */
.L_x_76:
[----:B------:R-:W-:Y:S05]  /*32e0*/  @!P1 BRA `(.L_x_43) ;  /* 0x0000000000889947 */ /* 0x000fea0003800000 */
[----:B------:R-:W-:Y:S01]  /*32f0*/  ISETP.GE.U32.AND P0, PT, R13, 0x8, PT ;  /* 0x000000080d00780c */ /* 0x000fe20003f06070 */
[----:B------:R-:W-:Y:S01]  /*3300*/  BSSY.RECONVERGENT B0, `(.L_x_79) ;  /* 0x000000e000007945 */ /* 0x000fe20003800200 */
[----:B0-----:R-:W-:-:S04]  /*3310*/  LOP3.LUT R11, R12, 0x7, RZ, 0xc0, !PT ;  /* 0x000000070c0b7812 */ /* 0x001fc800078ec0ff */
[----:B------:R-:W-:-:S07]  /*3320*/  ISETP.NE.AND P1, PT, R11, RZ, PT ;  /* 0x000000ff0b00720c */ /* 0x000fce0003f25270 */
[----:B------:R-:W-:Y:S06]  /*3330*/  @!P0 BRA `(.L_x_80) ;  /* 0x0000000000288947 */ /* 0x000fec0003800000 */
[C---:B------:R-:W-:Y:S02]  /*3340*/  IMAD R10, R7.reuse, 0x2, R6 ;  /* 0x00000002070a7824 */ /* 0x040fe400078e0206 */
[----:B------:R-:W-:-:S03]  /*3350*/  VIADD R7, R7, 0x8 ;  /* 0x0000000807077836 */ /* 0x000fc60000000000 */
        /* <DEDUP_REMOVED lines=8> */
.L_x_80:
[----:B------:R-:W-:Y:S05]  /*33e0*/  BSYNC.RECONVERGENT B0 ;  /* 0x0000000000007941 */ /* 0x000fea0003800200 */
.L_x_79:
[----:B------:R-:W-:Y:S05]  /*33f0*/  @!P1 BRA `(.L_x_43) ;  /* 0x0000000000449947 */ /* 0x000fea0003800000 */
[----:B------:R-:W-:Y:S02]  /*3400*/  ISETP.GE.U32.AND P0, PT, R11, 0x4, PT ;  /* 0x000000040b00780c */ /* 0x000fe40003f06070 */
[----:B------:R-:W-:-:S04]  /*3410*/  LOP3.LUT R11, R12, 0x3, RZ, 0xc0, !PT ;  /* 0x000000030c0b7812 */ /* 0x000fc800078ec0ff */
[----:B------:R-:W-:-:S07]  /*3420*/  ISETP.NE.AND P1, PT, R11, RZ, PT ;  /* 0x000000ff0b00720c */ /* 0x000fce0003f25270 */
[C---:B0-----:R-:W-:Y:S01]  /*3430*/  @P0 LEA R10, R7.reuse, R6, 0x1 ;  /* 0x00000006070a0211 */ /* 0x041fe200078e08ff */
[----:B------:R-:W-:-:S04]  /*3440*/  @P0 VIADD R7, R7, 0x4 ;  /* 0x0000000407070836 */ /* 0x000fc80000000000 */
[----:B------:R3:W-:Y:S04]  /*3450*/  @P0 STS.U16 [R10], RZ ;  /* 0x000000ff0a000388 */ /* 0x0007e80000000400 */
[----:B------:R3:W-:Y:S04]  /*3460*/  @P0 STS.U16 [R10+0x2], RZ ;  /* 0x000002ff0a000388 */ /* 0x0007e80000000400 */
[----:B------:R3:W-:Y:S04]  /*3470*/  @P0 STS.U16 [R10+0x4], RZ ;  /* 0x000004ff0a000388 */ /* 0x0007e80000000400 */
[----:B------:R3:W-:Y:S01]  /*3480*/  @P0 STS.U16 [R10+0x6], RZ ;  /* 0x000006ff0a000388 */ /* 0x0007e20000000400 */
[----:B------:R-:W-:Y:S05]  /*3490*/  @!P1 BRA `(.L_x_43) ;  /* 0x00000000001c9947 */ /* 0x000fea0003800000 */
[----:B---3--:R-:W-:-:S07]  /*34a0*/  IMAD.MOV.U32 R10, RZ, RZ, RZ ;  /* 0x000000ffff0a7224 */ /* 0x008fce00078e00ff */
.L_x_81:
[C---:B------:R-:W-:Y:S01]  /*34b0*/  LEA R12, R7.reuse, R6, 0x1 ;  /* 0x00000006070c7211 */ /* 0x040fe200078e08ff */
[----:B------:R-:W-:Y:S02]  /*34c0*/  VIADD R10, R10, 0x1 ;  /* 0x000000010a0a7836 */ /* 0x000fe40000000000 */
[----:B------:R-:W-:Y:S02]  /*34d0*/  VIADD R7, R7, 0x1 ;  /* 0x0000000107077836 */ /* 0x000fe40000000000 */
[----:B------:R4:W-:Y:S01]  /*34e0*/  STS.U16 [R12], RZ ;  /* 0x000000ff0c007388 */ /* 0x0009e20000000400 */
[----:B------:R-:W-:-:S13]  /*34f0*/  ISETP.NE.AND P0, PT, R10, R11, PT ;  /* 0x0000000b0a00720c */ /* 0x000fda0003f05270 */
[----:B----4-:R-:W-:Y:S05]  /*3500*/  @P0 BRA `(.L_x_81) ;  /* 0xfffffffc00e80947 */ /* 0x010fea000383ffff */
.L_x_43:
[----:B------:R-:W-:Y:S05]  /*3510*/  BSYNC.RECONVERGENT B2 ;  /* 0x0000000000027941 */ /* 0x000fea0003800200 */
.L_x_42:
[----:B------:R-:W4:Y:S01]  /*3520*/  S2UR UR4, SR_CTAID.Z ;  /* 0x00000000000479c3 */ /* 0x000f220000002700 */
[----:B------:R-:W5:Y:S01]  /*3530*/  LDCU UR5, c[0x0][0x390] ;  /* 0x00007200ff0577ac */ /* 0x000f620008000800 */
[----:B------:R-:W5:Y:S02]  /*3540*/  LDCU UR6, c[0x0][0x398] ;  /* 0x00007300ff0677ac */ /* 0x000f640008000800 */
[----:B-----5:R-:W-:-:S04]  /*3550*/  UIMAD UR6, UR5, UR6, URZ ;  /* 0x00000006050672a4 */ /* 0x020fc8000f8e02ff */
[----:B----4-:R-:W-:Y:S01]  /*3560*/  UISETP.GE.AND UP0, UPT, UR4, UR6, UPT ;  /* 0x000000060400728c */ /* 0x010fe2000bf06270 */
[----:B------:R-:W-:Y:S05]  /*3570*/  BAR.SYNC.DEFER_BLOCKING 0x0 ;  /* 0x0000000000007b1d */ /* 0x000fea0000010000 */
[----:B------:R-:W-:-:S13]  /*3580*/  PLOP3.LUT P0, PT, PT, PT, UP0, 0x80, 0x8 ;  /* 0x000000000008781c */ /* 0x000fda0003f0f008 */
[----:B------:R-:W-:Y:S05]  /*3590*/  @P0 EXIT ;  /* 0x000000000000094d */ /* 0x000fea0003800000 */
[----:B------:R-:W3:Y:S01]  /*35a0*/  LDCU.64 UR10, c[0x0][0x408] ;  /* 0x00008100ff0a77ac */ /* 0x000ee20008000a00 */
[----:B0-2---:R-:W0:Y:S01]  /*35b0*/  LDC R14, c[0x0][0x3a8] ;  /* 0x0000ea00ff0e7b82 */ /* 0x005e220000000800 */
[----:B------:R-:W-:Y:S01]  /*35c0*/  LOP3.LUT R7, R4, 0x7, RZ, 0xc0, !PT ;  /* 0x0000000704077812 */ /* 0x000fe200078ec0ff */
[----:B------:R-:W2:Y:S01]  /*35d0*/  LDCU.64 UR12, c[0x0][0x410] ;  /* 0x00008200ff0c77ac */ /* 0x000ea20008000a00 */
[----:B------:R-:W-:-:S03]  /*35e0*/  SHF.R.S32.HI R12, RZ, 0x1f, R18 ;  /* 0x0000001fff0c7819 */ /* 0x000fc60000011412 */
[----:B------:R-:W-:Y:S01]  /*35f0*/  VIADD R13, R7, 0xffffffff ;  /* 0xffffffff070d7836 */ /* 0x000fe20000000000 */
[----:B------:R-:W4:Y:S04]  /*3600*/  LDCU UR5, c[0x0][0x3a0] ;  /* 0x00007400ff0577ac */ /* 0x000f280008000800 */
[----:B------:R-:W-:Y:S01]  /*3610*/  ISETP.GE.U32.AND P1, PT, R13, 0x3, PT ;  /* 0x000000030d00780c */ /* 0x000fe20003f26070 */
[----:B------:R-:W0:Y:S01]  /*3620*/  LDCU UR7, c[0x0][0x378] ;  /* 0x00006f00ff0777ac */ /* 0x000e220008000800 */
[----:B---3--:R-:W-:-:S04]  /*3630*/  IMAD.WIDE.U32 R10, R8, UR10, RZ ;  /* 0x0000000a080a7c25 */ /* 0x008fc8000f8e00ff */
[----:B------:R-:W-:Y:S01]  /*3640*/  IMAD R11, R8, UR11, R11 ;  /* 0x0000000b080b7c24 */ /* 0x000fe2000f8e020b */
[----:B------:R-:W-:Y:S01]  /*3650*/  IADD3 R8, PT, PT, R2, -R9, RZ ;  /* 0x8000000902087210 */ /* 0x000fe20007ffe0ff */
[----:B--2---:R-:W-:Y:S01]  /*3660*/  IMAD R9, R12, UR12, RZ ;  /* 0x0000000c0c097c24 */ /* 0x004fe2000f8e02ff */
[----:B----4-:R-:W-:Y:S02]  /*3670*/  UIADD3 UR5, UPT, UPT, UR5, -0x1, URZ ;  /* 0xffffffff05057890 */ /* 0x010fe4000fffe0ff */
[----:B------:R-:W-:Y:S01]  /*3680*/  ISETP.GT.U32.AND P0, PT, R8, -0x8, PT ;  /* 0xfffffff80800780c */ /* 0x000fe20003f04070 */
[----:B------:R-:W-:Y:S01]  /*3690*/  IMAD R13, R18, UR13, R9 ;  /* 0x0000000d120d7c24 */ /* 0x000fe2000f8e0209 */
[----:B------:R-:W-:Y:S01]  /*36a0*/  LOP3.LUT R8, R4, 0x3, RZ, 0xc0, !PT ;  /* 0x0000000304087812 */ /* 0x000fe200078ec0ff */
[----:B------:R-:W-:Y:S01]  /*36b0*/  IMAD.WIDE.U32 R18, R18, UR12, R10 ;  /* 0x0000000c12127c25 */ /* 0x000fe2000f8e000a */
[----:B------:R-:W-:-:S03]  /*36c0*/  LOP3.LUT R9, R4, 0x7ffffff8, RZ, 0xc0, !PT ;  /* 0x7ffffff804097812 */ /* 0x000fc600078ec0ff */
[----:B0-----:R-:W-:Y:S01]  /*36d0*/  VIADD R11, R14, 0xffffffff ;  /* 0xffffffff0e0b7836 */ /* 0x001fe20000000000 */
[----:B------:R-:W-:-:S07]  /*36e0*/  IADD3 R13, PT, PT, R19, R13, RZ ;  /* 0x0000000d130d7210 */ /* 0x000fce0007ffe0ff */
.L_x_124:
[----:B------:R-:W-:Y:S01]  /*36f0*/  ISETP.GE.AND P2, PT, R5, 0x1, PT ;  /* 0x000000010500780c */ /* 0x000fe20003f46270 */
[----:B------:R-:W-:-:S12]  /*3700*/  BSSY.RECONVERGENT B1, `(.L_x_82) ;  /* 0x0000232000017945 */ /* 0x000fd80003800200 */
[----:B------:R-:W-:Y:S05]  /*3710*/  @!P2 BRA `(.L_x_83) ;  /* 0x0000002000c0a947 */ /* 0x000fea0003800000 */
[----:B-1----:R-:W0:Y:S01]  /*3720*/  LDC R20, c[0x0][0x398] ;  /* 0x0000e600ff147b82 */ /* 0x002e220000000800 */
[----:B------:R-:W-:Y:S01]  /*3730*/  IABS R12, UR4 ;  /* 0x00000004000c7c13 */ /* 0x000fe20008000000 */
[----:B------:R-:W1:Y:S01]  /*3740*/  LDCU.64 UR10, c[0x0][0x3f8] ;  /* 0x00007f00ff0a77ac */ /* 0x000e620008000a00 */
[----:B------:R-:W2:Y:S01]  /*3750*/  LDCU.64 UR12, c[0x0][0x400] ;  /* 0x00008000ff0c77ac */ /* 0x000ea20008000a00 */
[----:B0-----:R-:W-:-:S04]  /*3760*/  IABS R17, R20 ;  /* 0x0000001400117213 */ /* 0x001fc80000000000 */
[----:B------:R-:W0:Y:S08]  /*3770*/  I2F.RP R16, R17 ;  /* 0x0000001100107306 */ /* 0x000e300000209400 */
[----:B0-----:R-:W0:Y:S02]  /*3780*/  MUFU.RCP R16, R16 ;  /* 0x0000001000107308 */ /* 0x001e240000001000 */
[----:B0-----:R-:W-:-:S06]  /*3790*/  VIADD R14, R16, 0xffffffe ;  /* 0x0ffffffe100e7836 */ /* 0x001fcc0000000000 */
[----:B------:R0:W3:Y:S02]  /*37a0*/  F2I.FTZ.U32.TRUNC.NTZ R15, R14 ;  /* 0x0000000e000f7305 */ /* 0x0000e4000021f000 */
[----:B0-----:R-:W-:Y:S01]  /*37b0*/  MOV R14, RZ ;  /* 0x000000ff000e7202 */ /* 0x001fe20000000f00 */
[----:B---3--:R-:W-:-:S04]  /*37c0*/  IMAD.MOV R10, RZ, RZ, -R15 ;  /* 0x000000ffff0a7224 */ /* 0x008fc800078e0a0f */
[----:B------:R-:W-:-:S04]  /*37d0*/  IMAD R21, R10, R17, RZ ;  /* 0x000000110a157224 */ /* 0x000fc800078e02ff */
[----:B------:R-:W-:-:S06]  /*37e0*/  IMAD.HI.U32 R21, R15, R21, R14 ;  /* 0x000000150f157227 */ /* 0x000fcc00078e000e */
[----:B------:R-:W-:-:S04]  /*37f0*/  IMAD.HI.U32 R10, R21, R12, RZ ;  /* 0x0000000c150a7227 */ /* 0x000fc800078e00ff */
[----:B------:R-:W-:-:S04]  /*3800*/  IMAD.MOV R15, RZ, RZ, -R10 ;  /* 0x000000ffff0f7224 */ /* 0x000fc800078e0a0a */
[----:B------:R-:W-:-:S05]  /*3810*/  IMAD R12, R17, R15, R12 ;  /* 0x0000000f110c7224 */ /* 0x000fca00078e020c */
[----:B------:R-:W-:-:S13]  /*3820*/  ISETP.GT.U32.AND P4, PT, R17, R12, PT ;  /* 0x0000000c1100720c */ /* 0x000fda0003f84070 */
[----:B------:R-:W-:Y:S01]  /*3830*/  @!P4 IMAD.IADD R12, R12, 0x1, -R17 ;  /* 0x000000010c0cc824 */ /* 0x000fe200078e0a11 */
[----:B------:R-:W-:Y:S02]  /*3840*/  @!P4 IADD3 R10, PT, PT, R10, 0x1, RZ ;  /* 0x000000010a0ac810 */ /* 0x000fe40007ffe0ff */
[----:B------:R-:W-:Y:S02]  /*3850*/  ISETP.NE.AND P4, PT, R20, RZ, PT ;  /* 0x000000ff1400720c */ /* 0x000fe40003f85270 */
[----:B------:R-:W-:Y:S02]  /*3860*/  ISETP.GE.U32.AND P3, PT, R12, R17, PT ;  /* 0x000000110c00720c */ /* 0x000fe40003f66070 */
[----:B------:R-:W-:-:S04]  /*3870*/  LOP3.LUT R12, R20, UR4, RZ, 0x3c, !PT ;  /* 0x00000004140c7c12 */ /* 0x000fc8000f8e3cff */
[----:B------:R-:W-:Y:S01]  /*3880*/  ISETP.GE.AND P2, PT, R12, RZ, PT ;  /* 0x000000ff0c00720c */ /* 0x000fe20003f46270 */
[----:B------:R-:W-:-:S06]  /*3890*/  IMAD.MOV.U32 R12, RZ, RZ, R18 ;  /* 0x000000ffff0c7224 */ /* 0x000fcc00078e0012 */
[----:B------:R-:W-:-:S06]  /*38a0*/  @P3 VIADD R10, R10, 0x1 ;  /* 0x000000010a0a3836 */ /* 0x000fcc0000000000 */
[----:B------:R-:W-:Y:S01]  /*38b0*/  @!P2 IMAD.MOV R10, RZ, RZ, -R10 ;  /* 0x000000ffff0aa224 */ /* 0x000fe200078e0a0a */
[----:B------:R-:W-:-:S04]  /*38c0*/  @!P4 LOP3.LUT R10, RZ, R20, RZ, 0x33, !PT ;  /* 0x00000014ff0ac212 */ /* 0x000fc800078e33ff */
[----:B------:R-:W-:Y:S01]  /*38d0*/  SHF.R.S32.HI R16, RZ, 0x1f, R10 ;  /* 0x0000001fff107819 */ /* 0x000fe2000001140a */
[C---:B-1----:R-:W-:Y:S01]  /*38e0*/  IMAD.WIDE.U32 R14, R10.reuse, UR10, R12 ;  /* 0x0000000a0a0e7c25 */ /* 0x042fe2000f8e000c */
[----:B------:R-:W-:-:S03]  /*38f0*/  IADD3 R17, PT, PT, -R10, RZ, RZ ;  /* 0x000000ff0a117210 */ /* 0x000fc60007ffe1ff */
[----:B------:R-:W-:Y:S02]  /*3900*/  IMAD R21, R16, UR10, RZ ;  /* 0x0000000a10157c24 */ /* 0x000fe4000f8e02ff */
[----:B------:R-:W-:Y:S02]  /*3910*/  IMAD R17, R20, R17, UR4 ;  /* 0x0000000414117e24 */ /* 0x000fe4000f8e0211 */
[----:B------:R-:W-:Y:S01]  /*3920*/  IMAD R21, R10, UR11, R21 ;  /* 0x0000000b0a157c24 */ /* 0x000fe2000f8e0215 */
[----:B------:R-:W0:Y:S02]  /*3930*/  LDCU.64 UR10, c[0x0][0x3d0] ;  /* 0x00007a00ff0a77ac */ /* 0x000e240008000a00 */
[----:B------:R-:W-:Y:S01]  /*3940*/  SHF.R.S32.HI R12, RZ, 0x1f, R17 ;  /* 0x0000001fff0c7819 */ /* 0x000fe20000011411 */
[----:B------:R-:W-:-:S04]  /*3950*/  IMAD.IADD R15, R15, 0x1, R21 ;  /* 0x000000010f0f7824 */ /* 0x000fc800078e0215 */
[----:B--2---:R-:W-:Y:S02]  /*3960*/  IMAD R20, R12, UR12, RZ ;  /* 0x0000000c0c147c24 */ /* 0x004fe4000f8e02ff */
[----:B------:R-:W-:-:S04]  /*3970*/  IMAD.WIDE.U32 R14, R17, UR12, R14 ;  /* 0x0000000c110e7c25 */ /* 0x000fc8000f8e000e */
[----:B------:R-:W-:Y:S01]  /*3980*/  IMAD R21, R17, UR13, R20 ;  /* 0x0000000d11157c24 */ /* 0x000fe2000f8e0214 */
[----:B------:R-:W1:Y:S04]  /*3990*/  LDCU.128 UR12, c[0x0][0x3b0] ;  /* 0x00007600ff0c77ac */ /* 0x000e680008000c00 */
[----:B------:R-:W-:Y:S02]  /*39a0*/  IADD3 R15, PT, PT, R15, R21, RZ ;  /* 0x000000150f0f7210 */ /* 0x000fe40007ffe0ff */
[----:B0-----:R-:W-:-:S04]  /*39b0*/  LEA R20, P2, R14, UR10, 0x1 ;  /* 0x0000000a0e147c11 */ /* 0x001fc8000f8408ff */
[----:B------:R-:W-:-:S05]  /*39c0*/  LEA.HI.X R21, R14, UR11, R15, 0x1, P2 ;  /* 0x0000000b0e157c11 */ /* 0x000fca00090f0c0f */
[----:B------:R-:W2:Y:S01]  /*39d0*/  LDG.E.U16 R20, desc[UR8][R20.64] ;  /* 0x0000000814147981 */ /* 0x000ea2000c1e1500 */
[----:B-1----:R-:W-:Y:S02]  /*39e0*/  IMAD R23, R16, UR12, RZ ;  /* 0x0000000c10177c24 */ /* 0x002fe4000f8e02ff */
[----:B------:R-:W-:-:S04]  /*39f0*/  IMAD.WIDE.U32 R14, R10, UR12, RZ ;  /* 0x0000000c0a0e7c25 */ /* 0x000fc8000f8e00ff */
[----:B------:R-:W-:Y:S02]  /*3a00*/  IMAD R23, R10, UR13, R23 ;  /* 0x0000000d0a177c24 */ /* 0x000fe4000f8e0217 */
[----:B------:R-:W-:Y:S02]  /*3a10*/  IMAD R12, R12, UR14, RZ ;  /* 0x0000000e0c0c7c24 */ /* 0x000fe4000f8e02ff */
[----:B------:R-:W-:Y:S02]  /*3a20*/  IMAD.IADD R15, R15, 0x1, R23 ;  /* 0x000000010f0f7824 */ /* 0x000fe400078e0217 */
[C---:B------:R-:W-:Y:S02]  /*3a30*/  IMAD R29, R17.reuse, UR15, R12 ;  /* 0x0000000f111d7c24 */ /* 0x040fe4000f8e020c */
[----:B------:R-:W-:-:S04]  /*3a40*/  IMAD.WIDE.U32 R16, R17, UR14, R14 ;  /* 0x0000000e11107c25 */ /* 0x000fc8000f8e000e */
[----:B------:R-:W-:Y:S01]  /*3a50*/  IMAD.MOV.U32 R15, RZ, RZ, RZ ;  /* 0x000000ffff0f7224 */ /* 0x000fe200078e00ff */
[----:B------:R-:W-:Y:S01]  /*3a60*/  IADD3 R29, PT, PT, R17, R29, RZ ;  /* 0x0000001d111d7210 */ /* 0x000fe20007ffe0ff */
[----:B--2---:R-:W-:-:S07]  /*3a70*/  IMAD.U32 R10, R20, 0x10000, RZ ;  /* 0x00010000140a7824 */ /* 0x004fce00078e00ff */
.L_x_123:
[----:B------:R-:W-:Y:S01]  /*3a80*/  ISETP.GE.AND P2, PT, R4, 0x1, PT ;  /* 0x000000010400780c */ /* 0x000fe20003f46270 */
[----:B------:R-:W-:-:S12]  /*3a90*/  BSSY.RECONVERGENT B0, `(.L_x_84) ;  /* 0x00001f5000007945 */ /* 0x000fd80003800200 */
[----:B------:R-:W-:Y:S05]  /*3aa0*/  @!P2 BRA `(.L_x_85) ;  /* 0x0000001c00cca947 */ /* 0x000fea0003800000 */
[----:B------:R-:W0:Y:S01]  /*3ab0*/  LDCU.64 UR10, c[0x0][0x3c0] ;  /* 0x00007800ff0a77ac */ /* 0x000e220008000a00 */
[C---:B------:R-:W-:Y:S01]  /*3ac0*/  VIADDMNMX.RELU R27, R15.reuse, R0, UR5, PT ;  /* 0x000000050f1b7e46 */ /* 0x040fe2000b801100 */
[----:B------:R-:W-:Y:S01]  /*3ad0*/  IMAD.MOV.U32 R28, RZ, RZ, R16 ;  /* 0x000000ffff1c7224 */ /* 0x000fe200078e0010 */
[----:B------:R-:W-:Y:S01]  /*3ae0*/  BSSY.RECONVERGENT B3, `(.L_x_86) ;  /* 0x0000102000037945 */ /* 0x000fe20003800200 */
[----:B------:R-:W-:Y:S01]  /*3af0*/  LEA R12, R15, R6, 0x1 ;  /* 0x000000060f0c7211 */ /* 0x000fe200078e08ff */
[----:B------:R-:W-:Y:S02]  /*3b00*/  IMAD.MOV.U32 R14, RZ, RZ, RZ ;  /* 0x000000ffff0e7224 */ /* 0x000fe400078e00ff */
[----:B0-----:R-:W-:-:S04]  /*3b10*/  IMAD.WIDE.U32 R20, R27, UR10, R28 ;  /* 0x0000000a1b147c25 */ /* 0x001fc8000f8e001c */
[----:B------:R-:W-:Y:S01]  /*3b20*/  IMAD R27, R27, UR11, R21 ;  /* 0x0000000b1b1b7c24 */ /* 0x000fe2000f8e0215 */
[----:B------:R-:W-:Y:S06]  /*3b30*/  @P0 BRA `(.L_x_87) ;  /* 0x0000000c00f00947 */ /* 0x000fec0003800000 */
[----:B------:R-:W-:Y:S01]  /*3b40*/  BSSY.RECONVERGENT B2, `(.L_x_88) ;  /* 0x00000fa000027945 */ /* 0x000fe20003800200 */
[----:B------:R-:W-:-:S07]  /*3b50*/  IMAD.MOV.U32 R14, RZ, RZ, RZ ;  /* 0x000000ffff0e7224 */ /* 0x000fce00078e00ff */
.L_x_105:
[----:B------:R-:W0:Y:S01]  /*3b60*/  LDC.64 R22, c[0x0][0x3c8] ;  /* 0x0000f200ff167b82 */ /* 0x000e220000000a00 */
[----:B------:R-:W-:Y:S01]  /*3b70*/  IADD3 R28, PT, PT, R2, R14, RZ ;  /* 0x0000000e021c7210 */ /* 0x000fe20007ffe0ff */
[----:B------:R-:W-:Y:S01]  /*3b80*/  IMAD.MOV.U32 R26, RZ, RZ, R20 ;  /* 0x000000ffff1a7224 */ /* 0x000fe200078e0014 */
[----:B------:R-:W-:Y:S01]  /*3b90*/  BSSY.RECONVERGENT B4, `(.L_x_89) ;  /* 0x000001f000047945 */ /* 0x000fe20003800200 */
[----:B------:R-:W-:Y:S01]  /*3ba0*/  IMAD R30, R14, 0x2, R3 ;  /* 0x000000020e1e7824 */ /* 0x000fe200078e0203 */
[----:B------:R-:W-:-:S03]  /*3bb0*/  VIMNMX.RELU R31, PT, PT, R28, R11, PT ;  /* 0x0000000b1c1f7248 */ /* 0x000fc60003fe1100 */
[----:B------:R-:W1:Y:S02]  /*3bc0*/  LDC.64 R24, c[0x0][0x388] ;  /* 0x0000e200ff187b82 */ /* 0x000e640000000a00 */
[----:B0-----:R-:W-:-:S04]  /*3bd0*/  IMAD.WIDE.U32 R32, R31, R22, R26 ;  /* 0x000000161f207225 */ /* 0x001fc800078e001a */
[----:B------:R-:W-:Y:S01]  /*3be0*/  IMAD R31, R31, R23, R33 ;  /* 0x000000171f1f7224 */ /* 0x000fe200078e0221 */
[----:B-1----:R-:W-:-:S04]  /*3bf0*/  LEA R35, P2, R32, R24, 0x1 ;  /* 0x0000001820237211 */ /* 0x002fc800078408ff */
[C---:B------:R-:W-:Y:S02]  /*3c00*/  LOP3.LUT R26, R35.reuse, 0x2, RZ, 0xc0, !PT ;  /* 0x00000002231a7812 */ /* 0x040fe400078ec0ff */
[----:B------:R-:W-:Y:S02]  /*3c10*/  LEA.HI.X R33, R32, R25, R31, 0x1, P2 ;  /* 0x0000001920217211 */ /* 0x000fe400010f0c1f */
[----:B------:R-:W-:Y:S01]  /*3c20*/  ISETP.EQ.U32.AND P2, PT, R26, RZ, PT ;  /* 0x000000ff1a00720c */ /* 0x000fe20003f42070 */
[----:B------:R-:W0:Y:S01]  /*3c30*/  LDS.U16 R31, [R12] ;  /* 0x000000000c1f7984 */ /* 0x000e220000000400 */
[----:B------:R-:W-:-:S03]  /*3c40*/  LOP3.LUT R32, R35, 0xfffffffd, RZ, 0xc0, !PT ;  /* 0xfffffffd23207812 */ /* 0x000fc600078ec0ff */
[----:B------:R-:W1:Y:S04]  /*3c50*/  LDS.U16 R26, [R30] ;  /* 0x000000001e1a7984 */ /* 0x000e680000000400 */
[----:B------:R2:W5:Y:S01]  /*3c60*/  LD.E R37, desc[UR8][R32.64] ;  /* 0x0000000820257980 */ /* 0x000562000c101900 */
[----:B0-----:R-:W-:Y:S01]  /*3c70*/  SHF.L.U32 R31, R31, 0x10, RZ ;  /* 0x000000101f1f7819 */ /* 0x001fe200000006ff */
[----:B-1----:R-:W-:-:S04]  /*3c80*/  IMAD.U32 R26, R26, 0x10000, RZ ;  /* 0x000100001a1a7824 */ /* 0x002fc800078e00ff */
[----:B------:R-:W-:-:S06]  /*3c90*/  FMUL.FTZ R36, R26, R31 ;  /* 0x0000001f1a247220 */ /* 0x000fcc0000410000 */
[----:B------:R-:W0:Y:S02]  /*3ca0*/  F2F.BF16.F32 R36, R36 ;  /* 0x0000002400247304 */ /* 0x000e240000202000 */
[----:B0-----:R-:W-:-:S04]  /*3cb0*/  IMAD.U32 R31, R36, 0x10000, RZ ;  /* 0x00010000241f7824 */ /* 0x001fc800078e00ff */
[----:B------:R-:W-:-:S06]  /*3cc0*/  FMUL.FTZ R31, R10, R31 ;  /* 0x0000001f0a1f7220 */ /* 0x000fcc0000410000 */
[----:B------:R-:W0:Y:S02]  /*3cd0*/  F2F.BF16.F32 R31, R31 ;  /* 0x0000001f001f7304 */ /* 0x000e240000202000 */
[----:B0-----:R-:W-:Y:S01]  /*3ce0*/  SHF.L.U32 R34, R31, 0x10, RZ ;  /* 0x000000101f227819 */ /* 0x001fe200000006ff */
[----:B------:R-:W-:-:S03]  /*3cf0*/  IMAD.MOV.U32 R31, RZ, RZ, 0x3254 ;  /* 0x00003254ff1f7424 */ /* 0x000fc600078e00ff */
[----:B------:R-:W-:Y:S02]  /*3d00*/  F2FP.BF16.F32.PACK_AB R34, RZ, R34 ;  /* 0x00000022ff22723e */ /* 0x000fe400000010ff */
[----:B--2---:R-:W-:-:S07]  /*3d10*/  SEL R26, R31, 0x7610, P2 ;  /* 0x000076101f1a7807 */ /* 0x004fce0001000000 */
.L_x_90:
[----:B-----5:R-:W-:-:S05]  /*3d20*/  HADD2.BF16_V2 R36, R37, R34.H0_H0 ;  /* 0x2000002225247230 */ /* 0x020fca0000200000 */
[----:B------:R-:W-:-:S06]  /*3d30*/  PRMT R36, R37, R26, R36 ;  /* 0x0000001a25247216 */ /* 0x000fcc0000000024 */
[----:B------:R-:W2:Y:S02]  /*3d40*/  ATOM.E.CAS.STRONG.GPU PT, R36, [R32], R37, R36 ;  /* 0x000000252024738b */ /* 0x000ea400001ee124 */
[----:B--2---:R-:W-:Y:S01]  /*3d50*/  ISETP.NE.U32.AND P2, PT, R36, R37, PT ;  /* 0x000000252400720c */ /* 0x004fe20003f45070 */
[----:B------:R-:W-:-:S12]  /*3d60*/  IMAD.MOV.U32 R37, RZ, RZ, R36 ;  /* 0x000000ffff257224 */ /* 0x000fd800078e0024 */
[----:B------:R-:W-:Y:S05]  /*3d70*/  @P2 BRA `(.L_x_90) ;  /* 0xfffffffc00e82947 */ /* 0x000fea000383ffff */
[----:B------:R-:W-:Y:S05]  /*3d80*/  BSYNC.RECONVERGENT B4 ;  /* 0x0000000000047941 */ /* 0x000fea0003800200 */
.L_x_89:
[----:B------:R-:W-:Y:S01]  /*3d90*/  VIADDMNMX.RELU R35, R28, 0x1, R11, PT ;  /* 0x000000011c237846 */ /* 0x000fe2000380110b */
[----:B------:R-:W-:Y:S01]  /*3da0*/  BSSY.RECONVERGENT B4, `(.L_x_91) ;  /* 0x000001c000047945 */ /* 0x000fe20003800200 */
[----:B------:R-:W-:-:S05]  /*3db0*/  MOV R26, R20 ;  /* 0x00000014001a7202 */ /* 0x000fca0000000f00 */
[C---:B------:R-:W-:Y:S02]  /*3dc0*/  IMAD.WIDE.U32 R32, R35.reuse, R22, R26 ;  /* 0x0000001623207225 */ /* 0x040fe400078e001a */
[----:B------:R-:W0:Y:S02]  /*3dd0*/  LDS.U16 R26, [R30+0x2] ;  /* 0x000002001e1a7984 */ /* 0x000e240000000400 */
[----:B------:R-:W-:Y:S01]  /*3de0*/  IMAD R33, R35, R23, R33 ;  /* 0x0000001723217224 */ /* 0x000fe200078e0221 */
[----:B------:R-:W-:-:S04]  /*3df0*/  LEA R35, P2, R32, R24, 0x1 ;  /* 0x0000001820237211 */ /* 0x000fc800078408ff */
[----:B------:R-:W-:Y:S02]  /*3e00*/  LEA.HI.X R33, R32, R25, R33, 0x1, P2 ;  /* 0x0000001920217211 */ /* 0x000fe400010f0c21 */
[----:B------:R-:W1:Y:S01]  /*3e10*/  LDS.U16 R32, [R12] ;  /* 0x000000000c207984 */ /* 0x000e620000000400 */
[----:B0-----:R-:W-:Y:S02]  /*3e20*/  IMAD.U32 R26, R26, 0x10000, RZ ;  /* 0x000100001a1a7824 */ /* 0x001fe400078e00ff */
[----:B-1----:R-:W-:Y:S01]  /*3e30*/  IMAD.U32 R37, R32, 0x10000, RZ ;  /* 0x0001000020257824 */ /* 0x002fe200078e00ff */
[----:B------:R-:W-:-:S03]  /*3e40*/  LOP3.LUT R32, R35, 0xfffffffd, RZ, 0xc0, !PT ;  /* 0xfffffffd23207812 */ /* 0x000fc600078ec0ff */
[----:B------:R-:W-:Y:S01]  /*3e50*/  FMUL.FTZ R36, R26, R37 ;  /* 0x000000251a247220 */ /* 0x000fe20000410000 */
[----:B------:R-:W-:Y:S01]  /*3e60*/  LOP3.LUT R26, R35, 0x2, RZ, 0xc0, !PT ;  /* 0x00000002231a7812 */ /* 0x000fe200078ec0ff */
[----:B------:R0:W5:Y:S03]  /*3e70*/  LD.E R37, desc[UR8][R32.64] ;  /* 0x0000000820257980 */ /* 0x000166000c101900 */
[----:B------:R-:W-:Y:S01]  /*3e80*/  ISETP.EQ.U32.AND P2, PT, R26, RZ, PT ;  /* 0x000000ff1a00720c */ /* 0x000fe20003f42070 */
[----:B------:R-:W1:Y:S02]  /*3e90*/  F2F.BF16.F32 R36, R36 ;  /* 0x0000002400247304 */ /* 0x000e640000202000 */
[----:B-1----:R-:W-:-:S05]  /*3ea0*/  SHF.L.U32 R26, R36, 0x10, RZ ;  /* 0x00000010241a7819 */ /* 0x002fca00000006ff */
[----:B------:R-:W-:-:S06]  /*3eb0*/  FMUL.FTZ R26, R10, R26 ;  /* 0x0000001a0a1a7220 */ /* 0x000fcc0000410000 */
[----:B------:R-:W1:Y:S02]  /*3ec0*/  F2F.BF16.F32 R26, R26 ;  /* 0x0000001a001a7304 */ /* 0x000e640000202000 */
[----:B-1----:R-:W-:Y:S01]  /*3ed0*/  IMAD.U32 R34, R26, 0x10000, RZ ;  /* 0x000100001a227824 */ /* 0x002fe200078e00ff */
[----:B------:R-:W-:-:S04]  /*3ee0*/  SEL R26, R31, 0x7610, P2 ;  /* 0x000076101f1a7807 */ /* 0x000fc80001000000 */
[----:B0-----:R-:W-:-:S07]  /*3ef0*/  F2FP.BF16.F32.PACK_AB R34, RZ, R34 ;  /* 0x00000022ff22723e */ /* 0x001fce00000010ff */
.L_x_92:
[----:B-----5:R-:W-:-:S05]  /*3f00*/  HADD2.BF16_V2 R36, R37, R34.H0_H0 ;  /* 0x2000002225247230 */ /* 0x020fca0000200000 */
[----:B------:R-:W-:-:S06]  /*3f10*/  PRMT R36, R37, R26, R36 ;  /* 0x0000001a25247216 */ /* 0x000fcc0000000024 */
[----:B------:R-:W2:Y:S02]  /*3f20*/  ATOM.E.CAS.STRONG.GPU PT, R36, [R32], R37, R36 ;  /* 0x000000252024738b */ /* 0x000ea400001ee124 */
[----:B--2---:R-:W-:Y:S01]  /*3f30*/  ISETP.NE.U32.AND P2, PT, R36, R37, PT ;  /* 0x000000252400720c */ /* 0x004fe20003f45070 */
[----:B------:R-:W-:-:S12]  /*3f40*/  IMAD.MOV.U32 R37, RZ, RZ, R36 ;  /* 0x000000ffff257224 */ /* 0x000fd800078e0024 */
[----:B------:R-:W-:Y:S05]  /*3f50*/  @P2 BRA `(.L_x_92) ;  /* 0xfffffffc00e82947 */ /* 0x000fea000383ffff */
[----:B------:R-:W-:Y:S05]  /*3f60*/  BSYNC.RECONVERGENT B4 ;  /* 0x0000000000047941 */ /* 0x000fea0003800200 */
.L_x_91:
        /* <DEDUP_REMOVED lines=23> */
.L_x_94:
[----:B-----5:R-:W-:-:S05]  /*40e0*/  HADD2.BF16_V2 R36, R37, R34.H0_H0 ;  /* 0x2000002225247230 */ /* 0x020fca0000200000 */
[----:B------:R-:W-:-:S06]  /*40f0*/  PRMT R36, R37, R26, R36 ;  /* 0x0000001a25247216 */ /* 0x000fcc0000000024 */
[----:B------:R-:W2:Y:S02]  /*4100*/  ATOM.E.CAS.STRONG.GPU PT, R36, [R32], R37, R36 ;  /* 0x000000252024738b */ /* 0x000ea400001ee124 */
[----:B--2---:R-:W-:Y:S01]  /*4110*/  ISETP.NE.U32.AND P2, PT, R36, R37, PT ;  /* 0x000000252400720c */ /* 0x004fe20003f45070 */
[----:B------:R-:W-:-:S12]  /*4120*/  IMAD.MOV.U32 R37, RZ, RZ, R36 ;  /* 0x000000ffff257224 */ /* 0x000fd800078e0024 */
[----:B------:R-:W-:Y:S05]  /*4130*/  @P2 BRA `(.L_x_94) ;  /* 0xfffffffc00e82947 */ /* 0x000fea000383ffff */
[----:B------:R-:W-:Y:S05]  /*4140*/  BSYNC.RECONVERGENT B4 ;  /* 0x0000000000047941 */ /* 0x000fea0003800200 */
.L_x_93:
        /* <DEDUP_REMOVED lines=23> */
.L_x_96:
[----:B-----5:R-:W-:-:S05]  /*42c0*/  HADD2.BF16_V2 R36, R37, R34.H0_H0 ;  /* 0x2000002225247230 */ /* 0x020fca0000200000 */
[----:B------:R-:W-:-:S06]  /*42d0*/  PRMT R36, R37, R26, R36 ;  /* 0x0000001a25247216 */ /* 0x000fcc0000000024 */
[----:B------:R-:W2:Y:S02]  /*42e0*/  ATOM.E.CAS.STRONG.GPU PT, R36, [R32], R37, R36 ;  /* 0x000000252024738b */ /* 0x000ea400001ee124 */
[----:B--2---:R-:W-:Y:S02]  /*42f0*/  ISETP.NE.U32.AND P2, PT, R36, R37, PT ;  /* 0x000000252400720c */ /* 0x004fe40003f45070 */
[----:B------:R-:W-:-:S11]  /*4300*/  MOV R37, R36 ;  /* 0x0000002400257202 */ /* 0x000fd60000000f00 */
[----:B------:R-:W-:Y:S05]  /*4310*/  @P2 BRA `(.L_x_96) ;  /* 0xfffffffc00e82947 */ /* 0x000fea000383ffff */
[----:B------:R-:W-:Y:S05]  /*4320*/  BSYNC.RECONVERGENT B4 ;  /* 0x0000000000047941 */ /* 0x000fea0003800200 */
.L_x_95:
[----:B------:R-:W-:Y:S01]  /*4330*/  VIADDMNMX.RELU R35, R28, 0x4, R11, PT ;  /* 0x000000041c237846 */ /* 0x000fe2000380110b */
[----:B------:R-:W-:Y:S01]  /*4340*/  IMAD.MOV.U32 R26, RZ, RZ, R20 ;  /* 0x000000ffff1a7224 */ /* 0x000fe200078e0014 */
[----:B------:R-:W-:Y:S03]  /*4350*/  BSSY.RECONVERGENT B4, `(.L_x_97) ;  /* 0x000001b000047945 */ /* 0x000fe60003800200 */
[C---:B------:R-:W-:Y:S02]  /*4360*/  IMAD.WIDE.U32 R32, R35.reuse, R22, R26 ;  /* 0x0000001623207225 */ /* 0x040fe400078e001a */
[----:B------:R-:W0:Y:S02]  /*4370*/  LDS.U16 R26, [R30+0x8] ;  /* 0x000008001e1a7984 */ /* 0x000e240000000400 */
[----:B------:R-:W-:Y:S01]  /*4380*/  IMAD R33, R35, R23, R33 ;  /* 0x0000001723217224 */ /* 0x000fe200078e0221 */
[----:B------:R-:W-:-:S04]  /*4390*/  LEA R35, P2, R32, R24, 0x1 ;  /* 0x0000001820237211 */ /* 0x000fc800078408ff */
[----:B------:R-:W-:Y:S02]  /*43a0*/  LEA.HI.X R33, R32, R25, R33, 0x1, P2 ;  /* 0x0000001920217211 */ /* 0x000fe400010f0c21 */
[----:B------:R-:W1:Y:S01]  /*43b0*/  LDS.U16 R32, [R12] ;  /* 0x000000000c207984 */ /* 0x000e620000000400 */
[----:B0-----:R-:W-:Y:S01]  /*43c0*/  SHF.L.U32 R26, R26, 0x10, RZ ;  /* 0x000000101a1a7819 */ /* 0x001fe200000006ff */
        /* <DEDUP_REMOVED lines=13> */
.L_x_98:
[----:B-----5:R-:W-:-:S05]  /*44a0*/  HADD2.BF16_V2 R36, R37, R34.H0_H0 ;  /* 0x2000002225247230 */ /* 0x020fca0000200000 */
[----:B------:R-:W-:-:S06]  /*44b0*/  PRMT R36, R37, R26, R36 ;  /* 0x0000001a25247216 */ /* 0x000fcc0000000024 */
[----:B------:R-:W2:Y:S02]  /*44c0*/  ATOM.E.CAS.STRONG.GPU PT, R36, [R32], R37, R36 ;  /* 0x000000252024738b */ /* 0x000ea400001ee124 */
[----:B--2---:R-:W-:Y:S02]  /*44d0*/  ISETP.NE.U32.AND P2, PT, R36, R37, PT ;  /* 0x000000252400720c */ /* 0x004fe40003f45070 */
[----:B------:R-:W-:-:S11]  /*44e0*/  MOV R37, R36 ;  /* 0x0000002400257202 */ /* 0x000fd60000000f00 */
[----:B------:R-:W-:Y:S05]  /*44f0*/  @P2 BRA `(.L_x_98) ;  /* 0xfffffffc00e82947 */ /* 0x000fea000383ffff */
[----:B------:R-:W-:Y:S05]  /*4500*/  BSYNC.RECONVERGENT B4 ;  /* 0x0000000000047941 */ /* 0x000fea0003800200 */
.L_x_97:
        /* <DEDUP_REMOVED lines=23> */
.L_x_100:
[----:B-----5:R-:W-:-:S05]  /*4680*/  HADD2.BF16_V2 R36, R37, R34.H0_H0 ;  /* 0x2000002225247230 */ /* 0x020fca0000200000 */
[----:B------:R-:W-:-:S06]  /*4690*/  PRMT R36, R37, R26, R36 ;  /* 0x0000001a25247216 */ /* 0x000fcc0000000024 */
[----:B------:R-:W2:Y:S02]  /*46a0*/  ATOM.E.CAS.STRONG.GPU PT, R36, [R32], R37, R36 ;  /* 0x000000252024738b */ /* 0x000ea400001ee124 */
[----:B--2---:R-:W-:Y:S02]  /*46b0*/  ISETP.NE.U32.AND P2, PT, R36, R37, PT ;  /* 0x000000252400720c */ /* 0x004fe40003f45070 */
[----:B------:R-:W-:-:S11]  /*46c0*/  MOV R37, R36 ;  /* 0x0000002400257202 */ /* 0x000fd60000000f00 */
[----:B------:R-:W-:Y:S05]  /*46d0*/  @P2 BRA `(.L_x_100) ;  /* 0xfffffffc00e82947 */ /* 0x000fea000383ffff */
[----:B------:R-:W-:Y:S05]  /*46e0*/  BSYNC.RECONVERGENT B4 ;  /* 0x0000000000047941 */ /* 0x000fea0003800200 */
.L_x_99:
        /* <DEDUP_REMOVED lines=23> */
.L_x_102:
[----:B-----5:R-:W-:-:S05]  /*4860*/  HADD2.BF16_V2 R36, R37, R34.H0_H0 ;  /* 0x2000002225247230 */ /* 0x020fca0000200000 */
[----:B------:R-:W-:-:S06]  /*4870*/  PRMT R36, R37, R26, R36 ;  /* 0x0000001a25247216 */ /* 0x000fcc0000000024 */
[----:B------:R-:W2:Y:S02]  /*4880*/  ATOM.E.CAS.STRONG.GPU PT, R36, [R32], R37, R36 ;  /* 0x000000252024738b */ /* 0x000ea400001ee124 */
[----:B--2---:R-:W-:Y:S02]  /*4890*/  ISETP.NE.U32.AND P2, PT, R36, R37, PT ;  /* 0x000000252400720c */ /* 0x004fe40003f45070 */
[----:B------:R-:W-:-:S11]  /*48a0*/  MOV R37, R36 ;  /* 0x0000002400257202 */ /* 0x000fd60000000f00 */
[----:B------:R-:W-:Y:S05]  /*48b0*/  @P2 BRA `(.L_x_102) ;  /* 0xfffffffc00e82947 */ /* 0x000fea000383ffff */
[----:B------:R-:W-:Y:S05]  /*48c0*/  BSYNC.RECONVERGENT B4 ;  /* 0x0000000000047941 */ /* 0x000fea0003800200 */
.L_x_101:
[----:B------:R-:W-:Y:S01]  /*48d0*/  VIADDMNMX.RELU R35, R28, 0x7, R11, PT ;  /* 0x000000071c237846 */ /* 0x000fe2000380110b */
[----:B------:R-:W-:Y:S01]  /*48e0*/  IMAD.MOV.U32 R26, RZ, RZ, R20 ;  /* 0x000000ffff1a7224 */ /* 0x000fe200078e0014 */
[----:B------:R-:W0:Y:S01]  /*48f0*/  LDS.U16 R30, [R30+0xe] ;  /* 0x00000e001e1e7984 */ /* 0x000e220000000400 */
[----:B------:R-:W-:Y:S02]  /*4900*/  BSSY.RECONVERGENT B4, `(.L_x_103) ;  /* 0x000001a000047945 */ /* 0x000fe40003800200 */
[----:B------:R-:W-:-:S04]  /*4910*/  IMAD.WIDE.U32 R32, R35, R22, R26 ;  /* 0x0000001623207225 */ /* 0x000fc800078e001a */
[----:B------:R-:W-:Y:S01]  /*4920*/  IMAD R33, R35, R23, R33 ;  /* 0x0000001723217224 */ /* 0x000fe200078e0221 */
[C---:B------:R-:W-:Y:S02]  /*4930*/  LEA R23, P2, R32.reuse, R24, 0x1 ;  /* 0x0000001820177211 */ /* 0x040fe400078408ff */
[----:B------:R-:W1:Y:S02]  /*4940*/  LDS.U16 R24, [R12] ;  /* 0x000000000c187984 */ /* 0x000e640000000400 */
[----:B------:R-:W-:Y:S02]  /*4950*/  LEA.HI.X R33, R32, R25, R33, 0x1, P2 ;  /* 0x0000001920217211 */ /* 0x000fe400010f0c21 */
[----:B------:R-:W-:-:S05]  /*4960*/  LOP3.LUT R32, R23, 0xfffffffd, RZ, 0xc0, !PT ;  /* 0xfffffffd17207812 */ /* 0x000fca00078ec0ff */
[----:B------:R2:W5:Y:S01]  /*4970*/  LD.E R25, desc[UR8][R32.64] ;  /* 0x0000000820197980 */ /* 0x000562000c101900 */
[----:B0-----:R-:W-:Y:S01]  /*4980*/  SHF.L.U32 R22, R30, 0x10, RZ ;  /* 0x000000101e167819 */ /* 0x001fe200000006ff */
[----:B-1----:R-:W-:Y:S01]  /*4990*/  IMAD.U32 R35, R24, 0x10000, RZ ;  /* 0x0001000018237824 */ /* 0x002fe200078e00ff */
[----:B------:R-:W-:-:S03]  /*49a0*/  LOP3.LUT R24, R23, 0x2, RZ, 0xc0, !PT ;  /* 0x0000000217187812 */ /* 0x000fc600078ec0ff */
[----:B------:R-:W-:Y:S01]  /*49b0*/  FMUL.FTZ R22, R22, R35 ;  /* 0x0000002316167220 */ /* 0x000fe20000410000 */
[----:B------:R-:W-:-:S04]  /*49c0*/  ISETP.EQ.U32.AND P2, PT, R24, RZ, PT ;  /* 0x000000ff1800720c */ /* 0x000fc80003f42070 */
[----:B------:R-:W-:Y:S01]  /*49d0*/  SEL R31, R31, 0x7610, P2 ;  /* 0x000076101f1f7807 */ /* 0x000fe20001000000 */
[----:B------:R-:W0:Y:S02]  /*49e0*/  F2F.BF16.F32 R22, R22 ;  /* 0x0000001600167304 */ /* 0x000e240000202000 */
[----:B0-----:R-:W-:-:S05]  /*49f0*/  SHF.L.U32 R35, R22, 0x10, RZ ;  /* 0x0000001016237819 */ /* 0x001fca00000006ff */
[----:B------:R-:W-:-:S06]  /*4a00*/  FMUL.FTZ R35, R10, R35 ;  /* 0x000000230a237220 */ /* 0x000fcc0000410000 */
[----:B------:R-:W0:Y:S02]  /*4a10*/  F2F.BF16.F32 R35, R35 ;  /* 0x0000002300237304 */ /* 0x000e240000202000 */
[----:B0-----:R-:W-:-:S05]  /*4a20*/  IMAD.U32 R24, R35, 0x10000, RZ ;  /* 0x0001000023187824 */ /* 0x001fca00078e00ff */
[----:B--2---:R-:W-:-:S07]  /*4a30*/  F2FP.BF16.F32.PACK_AB R24, RZ, R24 ;  /* 0x00000018ff18723e */ /* 0x004fce00000010ff */
.L_x_104:
[----:B-----5:R-:W-:-:S05]  /*4a40*/  HADD2.BF16_V2 R22, R25, R24.H0_H0 ;  /* 0x2000001819167230 */ /* 0x020fca0000200000 */
[----:B------:R-:W-:-:S06]  /*4a50*/  PRMT R22, R25, R31, R22 ;  /* 0x0000001f19167216 */ /* 0x000fcc0000000016 */
[----:B------:R-:W2:Y:S02]  /*4a60*/  ATOM.E.CAS.STRONG.GPU PT, R22, [R32], R25, R22 ;  /* 0x000000192016738b */ /* 0x000ea400001ee116 */
[----:B--2---:R-:W-:Y:S02]  /*4a70*/  ISETP.NE.U32.AND P2, PT, R22, R25, PT ;  /* 0x000000191600720c */ /* 0x004fe40003f45070 */
[----:B------:R-:W-:-:S11]  /*4a80*/  MOV R25, R22 ;  /* 0x0000001600197202 */ /* 0x000fd60000000f00 */
[----:B------:R-:W-:Y:S05]  /*4a90*/  @P2 BRA `(.L_x_104) ;  /* 0xfffffffc00e82947 */ /* 0x000fea000383ffff */
[----:B------:R-:W-:Y:S05]  /*4aa0*/  BSYNC.RECONVERGENT B4 ;  /* 0x0000000000047941 */ /* 0x000fea0003800200 */
.L_x_103:
[----:B------:R-:W-:-:S05]  /*4ab0*/  VIADD R14, R14, 0x8 ;  /* 0x000000080e0e7836 */ /* 0x000fca0000000000 */
[----:B------:R-:W-:-:S13]  /*4ac0*/  ISETP.NE.AND P2, PT, R14, R9, PT ;  /* 0x000000090e00720c */ /* 0x000fda0003f45270 */
[----:B------:R-:W-:Y:S05]  /*4ad0*/  @P2 BRA `(.L_x_105) ;  /* 0xfffffff000202947 */ /* 0x000fea000383ffff */
[----:B------:R-:W-:Y:S05]  /*4ae0*/  BSYNC.RECONVERGENT B2 ;  /* 0x0000000000027941 */ /* 0x000fea0003800200 */
.L_x_88:
[----:B------:R-:W-:-:S07]  /*4af0*/  MOV R14, R9 ;  /* 0x00000009000e7202 */ /* 0x000fce0000000f00 */
.L_x_87:
[----:B------:R-:W-:Y:S05]  /*4b00*/  BSYNC.RECONVERGENT B3 ;  /* 0x0000000000037941 */ /* 0x000fea0003800200 */
.L_x_86:
[----:B------:R-:W-:-:S13]  /*4b10*/  ISETP.NE.AND P2, PT, R7, RZ, PT ;  /* 0x000000ff0700720c */ /* 0x000fda0003f45270 */
[----:B------:R-:W-:Y:S05]  /*4b20*/  @!P2 BRA `(.L_x_85) ;  /* 0x0000000c00aca947 */ /* 0x000fea0003800000 */
[----:B------:R-:W-:Y:S04]  /*4b30*/  BSSY.RECONVERGENT B2, `(.L_x_106) ;  /* 0x0000080000027945 */ /* 0x000fe80003800200 */
[----:B------:R-:W-:Y:S05]  /*4b40*/  @!P1 BRA `(.L_x_107) ;  /* 0x0000000400f89947 */ /* 0x000fea0003800000 */
[----:B------:R-:W0:Y:S01]  /*4b50*/  LDC.64 R22, c[0x0][0x3c8] ;  /* 0x0000f200ff167b82 */ /* 0x000e220000000a00 */
[----:B------:R-:W-:Y:S01]  /*4b60*/  IMAD.IADD R34, R2, 0x1, R14 ;  /* 0x0000000102227824 */ /* 0x000fe200078e020e */
[----:B------:R-:W-:Y:S01]  /*4b70*/  MOV R26, R20 ;  /* 0x00000014001a7202 */ /* 0x000fe20000000f00 */
[----:B------:R-:W-:Y:S01]  /*4b80*/  IMAD R32, R14, 0x2, R3 ;  /* 0x000000020e207824 */ /* 0x000fe200078e0203 */
[----:B------:R-:W1:Y:S01]  /*4b90*/  LDS.U16 R28, [R12] ;  /* 0x000000000c1c7984 */ /* 0x000e620000000400 */
[----:B------:R-:W-:Y:S01]  /*4ba0*/  BSSY.RECONVERGENT B3, `(.L_x_108) ;  /* 0x000001d000037945 */ /* 0x000fe20003800200 */
[----:B------:R-:W-:Y:S02]  /*4bb0*/  VIMNMX.RELU R33, PT, PT, R34, R11, PT ;  /* 0x0000000b22217248 */ /* 0x000fe40003fe1100 */
[----:B------:R-:W2:Y:S03]  /*4bc0*/  LDC.64 R24, c[0x0][0x388] ;  /* 0x0000e200ff187b82 */ /* 0x000ea60000000a00 */
[----:B0-----:R-:W-:-:S04]  /*4bd0*/  IMAD.WIDE.U32 R30, R33, R22, R26 ;  /* 0x00000016211e7225 */ /* 0x001fc800078e001a */
[----:B------:R-:W-:Y:S01]  /*4be0*/  IMAD R31, R33, R23, R31 ;  /* 0x00000017211f7224 */ /* 0x000fe200078e021f */
[----:B--2---:R-:W-:-:S04]  /*4bf0*/  LEA R33, P2, R30, R24, 0x1 ;  /* 0x000000181e217211 */ /* 0x004fc800078408ff */
[C---:B------:R-:W-:Y:S02]  /*4c00*/  LOP3.LUT R26, R33.reuse, 0x2, RZ, 0xc0, !PT ;  /* 0x00000002211a7812 */ /* 0x040fe400078ec0ff */
[----:B------:R-:W-:Y:S02]  /*4c10*/  LEA.HI.X R31, R30, R25, R31, 0x1, P2 ;  /* 0x000000191e1f7211 */ /* 0x000fe400010f0c1f */
[----:B------:R-:W-:Y:S02]  /*4c20*/  ISETP.EQ.U32.AND P2, PT, R26, RZ, PT ;  /* 0x000000ff1a00720c */ /* 0x000fe40003f42070 */
[----:B------:R-:W0:Y:S01]  /*4c30*/  LDS.U16 R26, [R32] ;  /* 0x00000000201a7984 */ /* 0x000e220000000400 */
[----:B------:R-:W-:Y:S02]  /*4c40*/  LOP3.LUT R30, R33, 0xfffffffd, RZ, 0xc0, !PT ;  /* 0xfffffffd211e7812 */ /* 0x000fe400078ec0ff */
[----:B-1----:R-:W-:Y:S01]  /*4c50*/  SHF.L.U32 R37, R28, 0x10, RZ ;  /* 0x000000101c257819 */ /* 0x002fe200000006ff */
[----:B------:R-:W-:-:S02]  /*4c60*/  HFMA2 R28, -RZ, RZ, 0, 0.19775390625 ;  /* 0x00003254ff1c7431 */ /* 0x000fc400000001ff */
[----:B------:R1:W5:Y:S01]  /*4c70*/  LD.E R35, desc[UR8][R30.64] ;  /* 0x000000081e237980 */ /* 0x000362000c101900 */
[----:B0-----:R-:W-:-:S04]  /*4c80*/  IMAD.U32 R26, R26, 0x10000, RZ ;  /* 0x000100001a1a7824 */ /* 0x001fc800078e00ff */
[----:B------:R-:W-:-:S06]  /*4c90*/  FMUL.FTZ R37, R26, R37 ;  /* 0x000000251a257220 */ /* 0x000fcc0000410000 */
[----:B------:R-:W0:Y:S02]  /*4ca0*/  F2F.BF16.F32 R37, R37 ;  /* 0x0000002500257304 */ /* 0x000e240000202000 */
[----:B0-----:R-:W-:-:S05]  /*4cb0*/  SHF.L.U32 R26, R37, 0x10, RZ ;  /* 0x00000010251a7819 */ /* 0x001fca00000006ff */
[----:B------:R-:W-:-:S06]  /*4cc0*/  FMUL.FTZ R26, R10, R26 ;  /* 0x0000001a0a1a7220 */ /* 0x000fcc0000410000 */
[----:B------:R-:W0:Y:S02]  /*4cd0*/  F2F.BF16.F32 R26, R26 ;  /* 0x0000001a001a7304 */ /* 0x000e240000202000 */
[----:B0-----:R-:W-:Y:S01]  /*4ce0*/  IMAD.U32 R36, R26, 0x10000, RZ ;  /* 0x000100001a247824 */ /* 0x001fe200078e00ff */
[----:B------:R-:W-:-:S04]  /*4cf0*/  SEL R26, R28, 0x7610, P2 ;  /* 0x000076101c1a7807 */ /* 0x000fc80001000000 */
[----:B-1----:R-:W-:-:S07]  /*4d00*/  F2FP.BF16.F32.PACK_AB R36, RZ, R36 ;  /* 0x00000024ff24723e */ /* 0x002fce00000010ff */
.L_x_109:
[----:B-----5:R-:W-:-:S05]  /*4d10*/  HADD2.BF16_V2 R37, R35, R36.H0_H0 ;  /* 0x2000002423257230 */ /* 0x020fca0000200000 */
[----:B------:R-:W-:-:S06]  /*4d20*/  PRMT R37, R35, R26, R37 ;  /* 0x0000001a23257216 */ /* 0x000fcc0000000025 */
[----:B------:R-:W2:Y:S02]  /*4d30*/  ATOM.E.CAS.STRONG.GPU PT, R37, [R30], R35, R37 ;  /* 0x000000231e25738b */ /* 0x000ea400001ee125 */
[----:B--2---:R-:W-:Y:S01]  /*4d40*/  ISETP.NE.U32.AND P2, PT, R37, R35, PT ;  /* 0x000000232500720c */ /* 0x004fe20003f45070 */
[----:B------:R-:W-:-:S12]  /*4d50*/  IMAD.MOV.U32 R35, RZ, RZ, R37 ;  /* 0x000000ffff237224 */ /* 0x000fd800078e0025 */
[----:B------:R-:W-:Y:S05]  /*4d60*/  @P2 BRA `(.L_x_109) ;  /* 0xfffffffc00e82947 */ /* 0x000fea000383ffff */
[----:B------:R-:W-:Y:S05]  /*4d70*/  BSYNC.RECONVERGENT B3 ;  /* 0x0000000000037941 */ /* 0x000fea0003800200 */
.L_x_108:
        /* <DEDUP_REMOVED lines=9> */
[----:B0-----:R-:W-:Y:S01]  /*4e10*/  IMAD.U32 R26, R26, 0x10000, RZ ;  /* 0x000100001a1a7824 */ /* 0x001fe200078e00ff */
[----:B-1----:R-:W-:Y:S02]  /*4e20*/  SHF.L.U32 R35, R30, 0x10, RZ ;  /* 0x000000101e237819 */ /* 0x002fe400000006ff */
[----:B------:R-:W-:-:S03]  /*4e30*/  LOP3.LUT R30, R33, 0xfffffffd, RZ, 0xc0, !PT ;  /* 0xfffffffd211e7812 */ /* 0x000fc600078ec0ff */
[----:B------:R-:W-:Y:S01]  /*4e40*/  FMUL.FTZ R37, R26, R35 ;  /* 0x000000231a257220 */ /* 0x000fe20000410000 */
[----:B------:R-:W-:Y:S01]  /*4e50*/  LOP3.LUT R26, R33, 0x2, RZ, 0xc0, !PT ;  /* 0x00000002211a7812 */ /* 0x000fe200078ec0ff */
[----:B------:R0:W5:Y:S03]  /*4e60*/  LD.E R35, desc[UR8][R30.64] ;  /* 0x000000081e237980 */ /* 0x000166000c101900 */
[----:B------:R-:W-:Y:S01]  /*4e70*/  ISETP.EQ.U32.AND P2, PT, R26, RZ, PT ;  /* 0x000000ff1a00720c */ /* 0x000fe20003f42070 */
[----:B------:R-:W1:Y:S02]  /*4e80*/  F2F.BF16.F32 R37, R37 ;  /* 0x0000002500257304 */ /* 0x000e640000202000 */
[----:B-1----:R-:W-:-:S04]  /*4e90*/  IMAD.U32 R26, R37, 0x10000, RZ ;  /* 0x00010000251a7824 */ /* 0x002fc800078e00ff */
[----:B------:R-:W-:-:S06]  /*4ea0*/  FMUL.FTZ R26, R10, R26 ;  /* 0x0000001a0a1a7220 */ /* 0x000fcc0000410000 */
[----:B------:R-:W1:Y:S02]  /*4eb0*/  F2F.BF16.F32 R26, R26 ;  /* 0x0000001a001a7304 */ /* 0x000e640000202000 */
[----:B-1----:R-:W-:Y:S02]  /*4ec0*/  SHF.L.U32 R36, R26, 0x10, RZ ;  /* 0x000000101a247819 */ /* 0x002fe400000006ff */
[----:B------:R-:W-:Y:S02]  /*4ed0*/  SEL R26, R28, 0x7610, P2 ;  /* 0x000076101c1a7807 */ /* 0x000fe40001000000 */
[----:B0-----:R-:W-:-:S07]  /*4ee0*/  F2FP.BF16.F32.PACK_AB R36, RZ, R36 ;  /* 0x00000024ff24723e */ /* 0x001fce00000010ff */
.L_x_111:
[----:B-----5:R-:W-:-:S05]  /*4ef0*/  HADD2.BF16_V2 R37, R35, R36.H0_H0 ;  /* 0x2000002423257230 */ /* 0x020fca0000200000 */
[----:B------:R-:W-:-:S06]  /*4f00*/  PRMT R37, R35, R26, R37 ;  /* 0x0000001a23257216 */ /* 0x000fcc0000000025 */
[----:B------:R-:W2:Y:S02]  /*4f10*/  ATOM.E.CAS.STRONG.GPU PT, R37, [R30], R35, R37 ;  /* 0x000000231e25738b */ /* 0x000ea400001ee125 */
[----:B--2---:R-:W-:Y:S01]  /*4f20*/  ISETP.NE.U32.AND P2, PT, R37, R35, PT ;  /* 0x000000232500720c */ /* 0x004fe20003f45070 */
[----:B------:R-:W-:-:S12]  /*4f30*/  IMAD.MOV.U32 R35, RZ, RZ, R37 ;  /* 0x000000ffff237224 */ /* 0x000fd800078e0025 */
[----:B------:R-:W-:Y:S05]  /*4f40*/  @P2 BRA `(.L_x_111) ;  /* 0xfffffffc00e82947 */ /* 0x000fea000383ffff */
[----:B------:R-:W-:Y:S05]  /*4f50*/  BSYNC.RECONVERGENT B3 ;  /* 0x0000000000037941 */ /* 0x000fea0003800200 */
.L_x_110:
        /* <DEDUP_REMOVED lines=23> */
.L_x_113:
[----:B-----5:R-:W-:-:S05]  /*50d0*/  HADD2.BF16_V2 R37, R35, R36.H0_H0 ;  /* 0x2000002423257230 */ /* 0x020fca0000200000 */
[----:B------:R-:W-:-:S06]  /*50e0*/  PRMT R37, R35, R26, R37 ;  /* 0x0000001a23257216 */ /* 0x000fcc0000000025 */
[----:B------:R-:W2:Y:S02]  /*50f0*/  ATOM.E.CAS.STRONG.GPU PT, R37, [R30], R35, R37 ;  /* 0x000000231e25738b */ /* 0x000ea400001ee125 */
[----:B--2---:R-:W-:Y:S01]  /*5100*/  ISETP.NE.U32.AND P2, PT, R37, R35, PT ;  /* 0x000000232500720c */ /* 0x004fe20003f45070 */
[----:B------:R-:W-:-:S12]  /*5110*/  IMAD.MOV.U32 R35, RZ, RZ, R37 ;  /* 0x000000ffff237224 */ /* 0x000fd800078e0025 */
[----:B------:R-:W-:Y:S05]  /*5120*/  @P2 BRA `(.L_x_113) ;  /* 0xfffffffc00e82947 */ /* 0x000fea000383ffff */
[----:B------:R-:W-:Y:S05]  /*5130*/  BSYNC.RECONVERGENT B3 ;  /* 0x0000000000037941 */ /* 0x000fea0003800200 */
.L_x_112:
[----:B------:R-:W-:Y:S01]  /*5140*/  VIADDMNMX.RELU R33, R34, 0x3, R11, PT ;  /* 0x0000000322217846 */ /* 0x000fe2000380110b */
[----:B------:R-:W0:Y:S01]  /*5150*/  LDS.U16 R32, [R32+0x6] ;  /* 0x0000060020207984 */ /* 0x000e220000000400 */
[----:B------:R-:W-:Y:S01]  /*5160*/  MOV R26, R20 ;  /* 0x00000014001a7202 */ /* 0x000fe20000000f00 */
[----:B------:R-:W-:Y:S04]  /*5170*/  BSSY.RECONVERGENT B3, `(.L_x_114) ;  /* 0x000001a000037945 */ /* 0x000fe80003800200 */
[----:B------:R-:W-:-:S04]  /*5180*/  IMAD.WIDE.U32 R30, R33, R22, R26 ;  /* 0x00000016211e7225 */ /* 0x000fc800078e001a */
[----:B------:R-:W-:Y:S01]  /*5190*/  IMAD R31, R33, R23, R31 ;  /* 0x00000017211f7224 */ /* 0x000fe200078e021f */
[C---:B------:R-:W-:Y:S02]  /*51a0*/  LEA R23, P2, R30.reuse, R24, 0x1 ;  /* 0x000000181e177211 */ /* 0x040fe400078408ff */
[----:B------:R-:W1:Y:S02]  /*51b0*/  LDS.U16 R24, [R12] ;  /* 0x000000000c187984 */ /* 0x000e640000000400 */
[----:B------:R-:W-:Y:S02]  /*51c0*/  LEA.HI.X R31, R30, R25, R31, 0x1, P2 ;  /* 0x000000191e1f7211 */ /* 0x000fe400010f0c1f */
[----:B------:R-:W-:-:S05]  /*51d0*/  LOP3.LUT R30, R23, 0xfffffffd, RZ, 0xc0, !PT ;  /* 0xfffffffd171e7812 */ /* 0x000fca00078ec0ff */
[----:B------:R2:W5:Y:S01]  /*51e0*/  LD.E R25, desc[UR8][R30.64] ;  /* 0x000000081e197980 */ /* 0x000562000c101900 */
[----:B0-----:R-:W-:Y:S01]  /*51f0*/  IMAD.U32 R22, R32, 0x10000, RZ ;  /* 0x0001000020167824 */ /* 0x001fe200078e00ff */
[----:B-1----:R-:W-:Y:S02]  /*5200*/  SHF.L.U32 R33, R24, 0x10, RZ ;  /* 0x0000001018217819 */ /* 0x002fe400000006ff */
[----:B------:R-:W-:-:S03]  /*5210*/  LOP3.LUT R24, R23, 0x2, RZ, 0xc0, !PT ;  /* 0x0000000217187812 */ /* 0x000fc600078ec0ff */
[----:B------:R-:W-:Y:S01]  /*5220*/  FMUL.FTZ R22, R22, R33 ;  /* 0x0000002116167220 */ /* 0x000fe20000410000 */
[----:B------:R-:W-:-:S04]  /*5230*/  ISETP.EQ.U32.AND P2, PT, R24, RZ, PT ;  /* 0x000000ff1800720c */ /* 0x000fc80003f42070 */
[----:B------:R-:W-:Y:S01]  /*5240*/  SEL R28, R28, 0x7610, P2 ;  /* 0x000076101c1c7807 */ /* 0x000fe20001000000 */
[----:B------:R-:W0:Y:S02]  /*5250*/  F2F.BF16.F32 R22, R22 ;  /* 0x0000001600167304 */ /* 0x000e240000202000 */
[----:B0-----:R-:W-:-:S04]  /*5260*/  IMAD.U32 R33, R22, 0x10000, RZ ;  /* 0x0001000016217824 */ /* 0x001fc800078e00ff */
[----:B------:R-:W-:-:S06]  /*5270*/  FMUL.FTZ R33, R10, R33 ;  /* 0x000000210a217220 */ /* 0x000fcc0000410000 */
[----:B------:R-:W0:Y:S02]  /*5280*/  F2F.BF16.F32 R33, R33 ;  /* 0x0000002100217304 */ /* 0x000e240000202000 */
[----:B0-----:R-:W-:-:S04]  /*5290*/  SHF.L.U32 R24, R33, 0x10, RZ ;  /* 0x0000001021187819 */ /* 0x001fc800000006ff */
[----:B--2---:R-:W-:-:S07]  /*52a0*/  F2FP.BF16.F32.PACK_AB R24, RZ, R24 ;  /* 0x00000018ff18723e */ /* 0x004fce00000010ff */
.L_x_115:
[----:B-----5:R-:W-:-:S05]  /*52b0*/  HADD2.BF16_V2 R22, R25, R24.H0_H0 ;  /* 0x2000001819167230 */ /* 0x020fca0000200000 */
[----:B------:R-:W-:-:S06]  /*52c0*/  PRMT R22, R25, R28, R22 ;  /* 0x0000001c19167216 */ /* 0x000fcc0000000016 */
[----:B------:R-:W2:Y:S02]  /*52d0*/  ATOM.E.CAS.STRONG.GPU PT, R22, [R30], R25, R22 ;  /* 0x000000191e16738b */ /* 0x000ea400001ee116 */
[----:B--2---:R-:W-:Y:S01]  /*52e0*/  ISETP.NE.U32.AND P2, PT, R22, R25, PT ;  /* 0x000000191600720c */ /* 0x004fe20003f45070 */
[----:B------:R-:W-:-:S12]  /*52f0*/  IMAD.MOV.U32 R25, RZ, RZ, R22 ;  /* 0x000000ffff197224 */ /* 0x000fd800078e0016 */
[----:B------:R-:W-:Y:S05]  /*5300*/  @P2 BRA `(.L_x_115) ;  /* 0xfffffffc00e82947 */ /* 0x000fea000383ffff */
[----:B------:R-:W-:Y:S05]  /*5310*/  BSYNC.RECONVERGENT B3 ;  /* 0x0000000000037941 */ /* 0x000fea0003800200 */
.L_x_114:
[----:B------:R-:W-:-:S07]  /*5320*/  IADD3 R14, PT, PT, R14, 0x4, RZ ;  /* 0x000000040e0e7810 */ /* 0x000fce0007ffe0ff */
.L_x_107:
[----:B------:R-:W-:Y:S05]  /*5330*/  BSYNC.RECONVERGENT B2 ;  /* 0x0000000000027941 */ /* 0x000fea0003800200 */
.L_x_106:
[----:B------:R-:W-:-:S13]  /*5340*/  ISETP.NE.AND P2, PT, R8, RZ, PT ;  /* 0x000000ff0800720c */ /* 0x000fda0003f45270 */
[----:B------:R-:W-:Y:S05]  /*5350*/  @!P2 BRA `(.L_x_85) ;  /* 0x0000000400a0a947 */ /* 0x000fea0003800000 */
[----:B------:R-:W-:Y:S01]  /*5360*/  ISETP.NE.AND P2, PT, R8, 0x1, PT ;  /* 0x000000010800780c */ /* 0x000fe20003f45270 */
[----:B------:R-:W-:-:S12]  /*5370*/  BSSY.RECONVERGENT B2, `(.L_x_116) ;  /* 0x0000044000027945 */ /* 0x000fd80003800200 */
        /* <DEDUP_REMOVED lines=29> */
.L_x_119:
[----:B-----5:R-:W-:-:S05]  /*5550*/  HADD2.BF16_V2 R37, R35, R36.H0_H0 ;  /* 0x2000002423257230 */ /* 0x020fca0000200000 */
[----:B------:R-:W-:-:S06]  /*5560*/  PRMT R37, R35, R26, R37 ;  /* 0x0000001a23257216 */ /* 0x000fcc0000000025 */
[----:B------:R-:W2:Y:S02]  /*5570*/  ATOM.E.CAS.STRONG.GPU PT, R37, [R30], R35, R37 ;  /* 0x000000231e25738b */ /* 0x000ea400001ee125 */
[----:B--2---:R-:W-:Y:S01]  /*5580*/  ISETP.NE.U32.AND P2, PT, R37, R35, PT ;  /* 0x000000232500720c */ /* 0x004fe20003f45070 */
[----:B------:R-:W-:-:S12]  /*5590*/  IMAD.MOV.U32 R35, RZ, RZ, R37 ;  /* 0x000000ffff237224 */ /* 0x000fd800078e0025 */
[----:B------:R-:W-:Y:S05]  /*55a0*/  @P2 BRA `(.L_x_119) ;  /* 0xfffffffc00e82947 */ /* 0x000fea000383ffff */
[----:B------:R-:W-:Y:S05]  /*55b0*/  BSYNC.RECONVERGENT B3 ;  /* 0x0000000000037941 */ /* 0x000fea0003800200 */
.L_x_118:
        /* <DEDUP_REMOVED lines=23> */
.L_x_121:
[----:B-----5:R-:W-:-:S05]  /*5730*/  HADD2.BF16_V2 R22, R25, R24.H0_H0 ;  /* 0x2000001819167230 */ /* 0x020fca0000200000 */
[----:B------:R-:W-:-:S06]  /*5740*/  PRMT R22, R25, R32, R22 ;  /* 0x0000002019167216 */ /* 0x000fcc0000000016 */
[----:B------:R-:W2:Y:S02]  /*5750*/  ATOM.E.CAS.STRONG.GPU PT, R22, [R30], R25, R22 ;  /* 0x000000191e16738b */ /* 0x000ea400001ee116 */
[----:B--2---:R-:W-:Y:S01]  /*5760*/  ISETP.NE.U32.AND P2, PT, R22, R25, PT ;  /* 0x000000191600720c */ /* 0x004fe20003f45070 */
[----:B------:R-:W-:-:S12]  /*5770*/  IMAD.MOV.U32 R25, RZ, RZ, R22 ;  /* 0x000000ffff197224 */ /* 0x000fd800078e0016 */
[----:B------:R-:W-:Y:S05]  /*5780*/  @P2 BRA `(.L_x_121) ;  /* 0xfffffffc00e82947 */ /* 0x000fea000383ffff */
[----:B------:R-:W-:Y:S05]  /*5790*/  BSYNC.RECONVERGENT B3 ;  /* 0x0000000000037941 */ /* 0x000fea0003800200 */
.L_x_120:
[----:B------:R-:W-:-:S07]  /*57a0*/  IADD3 R14, PT, PT, R14, 0x2, RZ ;  /* 0x000000020e0e7810 */ /* 0x000fce0007ffe0ff */
.L_x_117:
[----:B------:R-:W-:Y:S05]  /*57b0*/  BSYNC.RECONVERGENT B2 ;  /* 0x0000000000027941 */ /* 0x000fea0003800200 */
.L_x_116:
[----:B------:R-:W-:-:S13]  /*57c0*/  LOP3.LUT P2, RZ, R4, 0x1, RZ, 0xc0, !PT ;  /* 0x0000000104ff7812 */ /* 0x000fda000784c0ff */
[----:B------:R-:W-:Y:S05]  /*57d0*/  @!P2 BRA `(.L_x_85) ;  /* 0x000000000080a947 */ /* 0x000fea0003800000 */
[C---:B------:R-:W-:Y:S01]  /*57e0*/  VIADDMNMX.RELU R21, R14.reuse, R2, R11, PT ;  /* 0x000000020e157246 */ /* 0x040fe2000380110b */
[----:B------:R-:W0:Y:S01]  /*57f0*/  LDS.U16 R12, [R12] ;  /* 0x000000000c0c7984 */ /* 0x000e220000000400 */
[----:B------:R-:W-:Y:S01]  /*5800*/  LEA R14, R14, R3, 0x1 ;  /* 0x000000030e0e7211 */ /* 0x000fe200078e08ff */
[----:B------:R-:W-:Y:S01]  /*5810*/  IMAD.MOV.U32 R26, RZ, RZ, R20 ;  /* 0x000000ffff1a7224 */ /* 0x000fe200078e0014 */
[----:B------:R-:W1:Y:S04]  /*5820*/  LDCU.64 UR10, c[0x0][0x3c8] ;  /* 0x00007900ff0a77ac */ /* 0x000e680008000a00 */
[----:B------:R-:W2:Y:S01]  /*5830*/  LDS.U16 R14, [R14] ;  /* 0x000000000e0e7984 */ /* 0x000ea20000000400 */
[----:B------:R-:W3:Y:S01]  /*5840*/  LDCU.64 UR12, c[0x0][0x388] ;  /* 0x00007100ff0c77ac */ /* 0x000ee20008000a00 */
[----:B-1----:R-:W-:-:S04]  /*5850*/  IMAD.WIDE.U32 R26, R21, UR10, R26 ;  /* 0x0000000a151a7c25 */ /* 0x002fc8000f8e001a */
[----:B------:R-:W-:Y:S01]  /*5860*/  IMAD R27, R21, UR11, R27 ;  /* 0x0000000b151b7c24 */ /* 0x000fe2000f8e021b */
[----:B---3--:R-:W-:-:S04]  /*5870*/  LEA R21, P2, R26, UR12, 0x1 ;  /* 0x0000000c1a157c11 */ /* 0x008fc8000f8408ff */
[----:B------:R-:W-:Y:S02]  /*5880*/  LEA.HI.X R27, R26, UR13, R27, 0x1, P2 ;  /* 0x0000000d1a1b7c11 */ /* 0x000fe400090f0c1b */
[C---:B------:R-:W-:Y:S02]  /*5890*/  LOP3.LUT R26, R21.reuse, 0xfffffffd, RZ, 0xc0, !PT ;  /* 0xfffffffd151a7812 */ /* 0x040fe400078ec0ff */
[----:B------:R-:W-:-:S03]  /*58a0*/  LOP3.LUT R22, R21, 0x2, RZ, 0xc0, !PT ;  /* 0x0000000215167812 */ /* 0x000fc600078ec0ff */
[----:B------:R1:W5:Y:S01]  /*58b0*/  LD.E R23, desc[UR8][R26.64] ;  /* 0x000000081a177980 */ /* 0x000362000c101900 */
[----:B------:R-:W-:Y:S01]  /*58c0*/  ISETP.EQ.U32.AND P2, PT, R22, RZ, PT ;  /* 0x000000ff1600720c */ /* 0x000fe20003f42070 */
[----:B------:R-:W-:Y:S02]  /*58d0*/  HFMA2 R22, -RZ, RZ, 0, 0.19775390625 ;  /* 0x00003254ff167431 */ /* 0x000fe400000001ff */
[----:B0-----:R-:W-:-:S03]  /*58e0*/  IMAD.U32 R25, R12, 0x10000, RZ ;  /* 0x000100000c197824 */ /* 0x001fc600078e00ff */
[----:B------:R-:W-:Y:S02]  /*58f0*/  SEL R22, R22, 0x7610, P2 ;  /* 0x0000761016167807 */ /* 0x000fe40001000000 */
[----:B--2---:R-:W-:-:S05]  /*5900*/  SHF.L.U32 R20, R14, 0x10, RZ ;  /* 0x000000100e147819 */ /* 0x004fca00000006ff */
[----:B------:R-:W-:-:S06]  /*5910*/  FMUL.FTZ R20, R20, R25 ;  /* 0x0000001914147220 */ /* 0x000fcc0000410000 */
[----:B------:R-:W0:Y:S02]  /*5920*/  F2F.BF16.F32 R20, R20 ;  /* 0x0000001400147304 */ /* 0x000e240000202000 */
[----:B0-----:R-:W-:-:S04]  /*5930*/  IMAD.U32 R25, R20, 0x10000, RZ ;  /* 0x0001000014197824 */ /* 0x001fc800078e00ff */
[----:B------:R-:W-:-:S06]  /*5940*/  FMUL.FTZ R25, R10, R25 ;  /* 0x000000190a197220 */ /* 0x000fcc0000410000 */
[----:B------:R-:W0:Y:S02]  /*5950*/  F2F.BF16.F32 R25, R25 ;  /* 0x0000001900197304 */ /* 0x000e240000202000 */
[----:B0-----:R-:W-:-:S05]  /*5960*/  IMAD.U32 R12, R25, 0x10000, RZ ;  /* 0x00010000190c7824 */ /* 0x001fca00078e00ff */
[----:B-1----:R-:W-:-:S07]  /*5970*/  F2FP.BF16.F32.PACK_AB R14, RZ, R12 ;  /* 0x0000000cff0e723e */ /* 0x002fce00000010ff */
.L_x_122:
[----:B-----5:R-:W-:-:S05]  /*5980*/  HADD2.BF16_V2 R12, R23, R14.H0_H0 ;  /* 0x2000000e170c7230 */ /* 0x020fca0000200000 */
[----:B------:R-:W-:-:S06]  /*5990*/  PRMT R12, R23, R22, R12 ;  /* 0x00000016170c7216 */ /* 0x000fcc000000000c */
[----:B------:R-:W2:Y:S02]  /*59a0*/  ATOM.E.CAS.STRONG.GPU PT, R12, [R26], R23, R12 ;  /* 0x000000171a0c738b */ /* 0x000ea400001ee10c */
[----:B--2---:R-:W-:Y:S02]  /*59b0*/  ISETP.NE.U32.AND P2, PT, R12, R23, PT ;  /* 0x000000170c00720c */ /* 0x004fe40003f45070 */
[----:B------:R-:W-:-:S11]  /*59c0*/  MOV R23, R12 ;  /* 0x0000000c00177202 */ /* 0x000fd60000000f00 */
[----:B------:R-:W-:Y:S05]  /*59d0*/  @P2 BRA `(.L_x_122) ;  /* 0xfffffffc00e82947 */ /* 0x000fea000383ffff */
.L_x_85:
[----:B------:R-:W-:Y:S05]  /*59e0*/  BSYNC.RECONVERGENT B0 ;  /* 0x0000000000007941 */ /* 0x000fea0003800200 */
.L_x_84:
[----:B------:R-:W-:-:S05]  /*59f0*/  VIADD R15, R15, 0x1 ;  /* 0x000000010f0f7836 */ /* 0x000fca0000000000 */
[----:B------:R-:W-:-:S13]  /*5a00*/  ISETP.NE.AND P2, PT, R15, R5, PT ;  /* 0x000000050f00720c */ /* 0x000fda0003f45270 */
[----:B------:R-:W-:Y:S05]  /*5a10*/  @P2 BRA `(.L_x_123) ;  /* 0xffffffe000182947 */ /* 0x000fea000383ffff */
.L_x_83:
[----:B------:R-:W-:Y:S05]  /*5a20*/  BSYNC.RECONVERGENT B1 ;  /* 0x0000000000017941 */ /* 0x000fea0003800200 */
.L_x_82:
[----:B------:R-:W-:-:S04]  /*5a30*/  UIADD3 UR4, UPT, UPT, UR7, UR4, URZ ;  /* 0x0000000407047290 */ /* 0x000fc8000fffe0ff */
[----:B------:R-:W-:-:S09]  /*5a40*/  UISETP.GE.AND UP0, UPT, UR4, UR6, UPT ;  /* 0x000000060400728c */ /* 0x000fd2000bf06270 */
[----:B------:R-:W-:Y:S05]  /*5a50*/  BRA.U !UP0, `(.L_x_124) ;  /* 0xffffffdd08247547 */ /* 0x000fea000b83ffff */
[----:B------:R-:W-:Y:S05]  /*5a60*/  EXIT ;  /* 0x000000000000794d */ /* 0x000fea0003800000 */
        .weak           $__internal_0_$__cuda_sm20_dblrcp_rn_slowpath_v3
        .type           $__internal_0_$__cuda_sm20_dblrcp_rn_slowpath_v3,@function
        .size           $__internal_0_$__cuda_sm20_dblrcp_rn_slowpath_v3,(.L_x_1945 - $__internal_0_$__cuda_sm20_dblrcp_rn_slowpath_v3)
$__internal_0_$__cuda_sm20_dblrcp_rn_slowpath_v3:
[----:B------:R-:W0:Y:S01]  /*5a70*/  DSETP.GTU.AND P0, PT, |R14|, +INF , PT ;  /* 0x7ff000000e00742a */ /* 0x000e220003f0c200 */
[----:B------:R-:W-:Y:S04]  /*5a80*/  BSSY.RECONVERGENT B0, `(.L_x_125) ;  /* 0x000005c000007945 */ /* 0x000fe80003800200 */
[----:B0-----:R-:W-:Y:S05]  /*5a90*/  @P0 BRA `(.L_x_126) ;  /* 0x0000000400600947 */ /* 0x001fea0003800000 */
[----:B------:R-:W-:-:S04]  /*5aa0*/  LOP3.LUT R17, R15, 0x7fffffff, RZ, 0xc0, !PT ;  /* 0x7fffffff0f117812 */ /* 0x000fc800078ec0ff */
[----:B------:R-:W-:-:S04]  /*5ab0*/  IADD3 R16, PT, PT, R17, -0x1, RZ ;  /* 0xffffffff11107810 */ /* 0x000fc80007ffe0ff */
[----:B------:R-:W-:-:S13]  /*5ac0*/  ISETP.GE.U32.AND P0, PT, R16, 0x7fefffff, PT ;  /* 0x7fefffff1000780c */ /* 0x000fda0003f06070 */
[----:B------:R-:W-:Y:S01]  /*5ad0*/  @P0 LOP3.LUT R21, R15, 0x7ff00000, RZ, 0x3c, !PT ;  /* 0x7ff000000f150812 */ /* 0x000fe200078e3cff */
[----:B------:R-:W-:Y:S01]  /*5ae0*/  @P0 IMAD.MOV.U32 R20, RZ, RZ, RZ ;  /* 0x000000ffff140224 */ /* 0x000fe200078e00ff */
[----:B------:R-:W-:Y:S06]  /*5af0*/  @P0 BRA `(.L_x_127) ;  /* 0x0000000400500947 */ /* 0x000fec0003800000 */
[----:B------:R-:W-:-:S13]  /*5b00*/  ISETP.GE.U32.AND P0, PT, R17, 0x1000001, PT ;  /* 0x010000011100780c */ /* 0x000fda0003f06070 */
[----:B------:R-:W-:Y:S05]  /*5b10*/  @!P0 BRA `(.L_x_128) ;  /* 0x0000000000b88947 */ /* 0x000fea0003800000 */
[----:B------:R-:W-:Y:S01]  /*5b20*/  IADD3 R17, PT, PT, R15, -0x3fe00000, RZ ;  /* 0xc02000000f117810 */ /* 0x000fe20007ffe0ff */
[----:B------:R-:W-:Y:S01]  /*5b30*/  IMAD.MOV.U32 R16, RZ, RZ, R14 ;  /* 0x000000ffff107224 */ /* 0x000fe200078e000e */
[----:B------:R-:W-:Y:S02]  /*5b40*/  MOV R20, R23 ;  /* 0x0000001700147202 */ /* 0x000fe40000000f00 */
[----:B------:R-:W0:Y:S04]  /*5b50*/  MUFU.RCP64H R21, R17 ;  /* 0x0000001100157308 */ /* 0x000e280000001800 */
        /* <DEDUP_REMOVED lines=25> */
[----:B0-----:R-:W0:-:S15]  /*5cf0*/  DMUL R20, R20, 2.2250738585072013831e-308 ;  /* 0x0010000014147828 */ /* 0x001e1e0000000000 */
        /* <DEDUP_REMOVED lines=14> */
[----:B0-----:R0:W1:Y:S02]  /*5de0*/  DFMA R20, R20, R14, R20 ;  /* 0x0000000e1414722b */ /* 0x0010640000000014 */
[----:B01----:R-:W-:Y:S05]  /*5df0*/  BRA `(.L_x_127) ;  /* 0x0000000000907947 */ /* 0x003fea0003800000 */
.L_x_128:
[----:B------:R-:W0:Y:S01]  /*5e00*/  DMUL R14, R14, 8.11296384146066816958e+31 ;  /* 0x469000000e0e7828 */ /* 0x000e220000000000 */
[----:B------:R-:W-:Y:S01]  /*5e10*/  IMAD.MOV.U32 R16, RZ, RZ, R23 ;  /* 0x000000ffff107224 */ /* 0x000fe200078e0017 */
[----:B0-----:R-:W0:-:S15]  /*5e20*/  MUFU.RCP64H R17, R15 ;  /* 0x0000000f00117308 */ /* 0x001e1e0000001800 */
[----:B------:R-:W-:-:S15]  /*5e30*/  NOP ;  /* 0x0000000000007918 */ /* 0x000fde0000000000 */
[----:B------:R-:W-:-:S15]  /*5e40*/  NOP ;  /* 0x0000000000007918 */ /* 0x000fde0000000000 */
[----:B------:R-:W-:-:S15]  /*5e50*/  NOP ;  /* 0x0000000000007918 */ /* 0x000fde0000000000 */
[----:B------:R-:W-:-:S02]  /*5e60*/  NOP ;  /* 0x0000000000007918 */ /* 0x000fc40000000000 */
        /* <DEDUP_REMOVED lines=25> */
[----:B0-----:R0:W1:Y:S02]  /*6000*/  DMUL R20, R16, 8.11296384146066816958e+31 ;  /* 0x4690000010147828 */ /* 0x0010640000000000 */
[----:B01----:R-:W-:Y:S05]  /*6010*/  BRA `(.L_x_127) ;  /* 0x0000000000087947 */ /* 0x003fea0003800000 */
.L_x_126:
[----:B------:R-:W-:Y:S02]  /*6020*/  LOP3.LUT R21, R15, 0x80000, RZ, 0xfc, !PT ;  /* 0x000800000f157812 */ /* 0x000fe400078efcff */
[----:B------:R-:W-:-:S07]  /*6030*/  MOV R20, R14 ;  /* 0x0000000e00147202 */ /* 0x000fce0000000f00 */
.L_x_127:
[----:B------:R-:W-:Y:S05]  /*6040*/  BSYNC.RECONVERGENT B0 ;  /* 0x0000000000007941 */ /* 0x000fea0003800200 */
.L_x_125:
[----:B------:R-:W-:Y:S01]  /*6050*/  IMAD.MOV.U32 R14, RZ, RZ, R10 ;  /* 0x000000ffff0e7224 */ /* 0x000fe200078e000a */
[----:B------:R-:W-:-:S04]  /*6060*/  MOV R15, 0x0 ;  /* 0x00000000000f7802 */ /* 0x000fc80000000f00 */
[----:B------:R-:W-:Y:S05]  /*6070*/  RET.REL.NODEC R14 `(_ZN2at6native54_GLOBAL__N__aa9a477a_21_UpSampleBilinear2d_cu_607db5e336upsample_gen2d_aa_backward_out_frameIN3c108BFloat16EfNS0_18upsample_antialias20BicubicFilterFunctorEEEvT0_S7_NS_27GenericPackedTensorAccessorIT_Lm4ENS_16DefaultPtrTraitsElEENS8_IKS9_Lm4ESA_lEERKT1_) ;  /* 0xffffff9c0ee07950 */ /* 0x000fea0003c3ffff */
.L_x_129:
[----:B------:R-:W-:-:S00]  /*6080*/  BRA `(.L_x_129) ;  /* 0xfffffffc00fc7947 */ /* 0x000fc0000383ffff */
[----:B------:R-:W-:-:S00]  /*6090*/  NOP ;  /* 0x0000000000007918 */ /* 0x000fc00000000000 */
        /* <DEDUP_REMOVED lines=14> */
.L_x_1945:


//--------------------- .text._ZN2at6native54_GLOBAL__N__aa9a477a_21_UpSampleBilinear2d_cu_607db5e336upsample_gen2d_aa_backward_out_frameIN3c104HalfEfNS0_18upsample_antialias20BicubicFilterFunctorEEEvT0_S7_NS_27GenericPackedTensorAccessorIT_Lm4ENS_16DefaultPtrTraitsElEENS8_IKS9_Lm4ESA_lEERKT1_ --------------------------
	.section	.text._ZN2at6native54_GLOBAL__N__aa9a477a_21_UpSampleBilinear2d_cu_607db5e336upsample_gen2d_aa_backward_out_frameIN3c104HalfEfNS0_18upsample_antialias20BicubicFilterFunctorEEEvT0_S7_NS_27GenericPackedTensorAccessorIT_Lm4ENS_16DefaultPtrTraitsElEENS8_IKS9_Lm4ESA_lEERKT1_,"ax",@progbits
	.align	128
.text._ZN2at6native54_GLOBAL__N__aa9a477a_21_UpSampleBilinear2d_cu_607db5e336upsample_gen2d_aa_backward_out_frameIN3c104HalfEfNS0_18upsample_antialias20BicubicFilterFunctorEEEvT0_S7_NS_27GenericPackedTensorAccessorIT_Lm4ENS_16DefaultPtrTraitsElEENS8_IKS9_Lm4ESA_lEERKT1_:
        .type           _ZN2at6native54_GLOBAL__N__aa9a477a_21_UpSampleBilinear2d_cu_607db5e336upsample_gen2d_aa_backward_out_frameIN3c104HalfEfNS0_18upsample_antialias20BicubicFilterFunctorEEEvT0_S7_NS_27GenericPackedTensorAccessorIT_Lm4ENS_16DefaultPtrTraitsElEENS8_IKS9_Lm4ESA_lEERKT1_,@function
        .size           _ZN2at6native54_GLOBAL__N__aa9a477a_21_UpSampleBilinear2d_cu_607db5e336upsample_gen2d_aa_backward_out_frameIN3c104HalfEfNS0_18upsample_antialias20BicubicFilterFunctorEEEvT0_S7_NS_27GenericPackedTensorAccessorIT_Lm4ENS_16DefaultPtrTraitsElEENS8_IKS9_Lm4ESA_lEERKT1_,(.L_x_1947 - _ZN2at6native54_GLOBAL__N__aa9a477a_21_UpSampleBilinear2d_cu_607db5e336upsample_gen2d_aa_backward_out_frameIN3c104HalfEfNS0_18upsample_antialias20BicubicFilterFunctorEEEvT0_S7_NS_27GenericPackedTensorAccessorIT_Lm4ENS_16DefaultPtrTraitsElEENS8_IKS9_Lm4ESA_lEERKT1_)
        .other          _ZN2at6native54_GLOBAL__N__aa9a477a_21_UpSampleBilinear2d_cu_607db5e336upsample_gen2d_aa_backward_out_frameIN3c104HalfEfNS0_18upsample_antialias20BicubicFilterFunctorEEEvT0_S7_NS_27GenericPackedTensorAccessorIT_Lm4ENS_16DefaultPtrTraitsElEENS8_IKS9_Lm4ESA_lEERKT1_,@"STO_CUDA_ENTRY STV_DEFAULT"
_ZN2at6native54_GLOBAL__N__aa9a477a_21_UpSampleBilinear2d_cu_607db5e336upsample_gen2d_aa_backward_out_frameIN3c104HalfEfNS0_18upsample_antialias20BicubicFilterFunctorEEEvT0_S7_NS_27GenericPackedTensorAccessorIT_Lm4ENS_16DefaultPtrTraitsElEENS8_IKS9_Lm4ESA_lEERKT1_:
        /* <DEDUP_REMOVED lines=62> */
.L_x_131:
        /* <DEDUP_REMOVED lines=48> */
.L_x_130:
        /* <DEDUP_REMOVED lines=83> */
[----:B------:R-:W-:Y:S05]  /*0c10*/  CALL.REL.NOINC `($__internal_1_$__cuda_sm20_dblrcp_rn_slowpath_v3) ;  /* 0x0000004c00947944 */ /* 0x000fea0003c00000 */
[----:B------:R-:W-:Y:S01]  /*0c20*/  MOV R16, R20 ;  /* 0x0000001400107202 */ /* 0x000fe20000000f00 */
[----:B------:R-:W-:-:S07]  /*0c30*/  IMAD.MOV.U32 R17, RZ, RZ, R21 ;  /* 0x000000ffff117224 */ /* 0x000fce00078e0015 */
.L_x_135:
        /* <DEDUP_REMOVED lines=9> */
.L_x_134:
        /* <DEDUP_REMOVED lines=15> */
.L_x_151:
        /* <DEDUP_REMOVED lines=24> */
.L_x_141:
[----:B------:R-:W-:Y:S05]  /*0f40*/  BSYNC.RECONVERGENT B4 ;  /* 0x0000000000047941 */ /* 0x000fea0003800200 */
.L_x_140:
[----:B------:R-:W-:Y:S01]  /*0f50*/  FSETP.GEU.FTZ.AND P1, PT, R22, RZ, PT ;  /* 0x000000ff1600720b */ /* 0x000fe20003f3e000 */
[----:B------:R-:W-:Y:S01]  /*0f60*/  IMAD R20, R17, 0x2, R3 ;  /* 0x0000000211147824 */ /* 0x000fe200078e0203 */
[----:B------:R-:W-:Y:S01]  /*0f70*/  F2FP.F16.F32.PACK_AB R21, RZ, R23 ;  /* 0x00000017ff15723e */ /* 0x000fe200000000ff */
        /* <DEDUP_REMOVED lines=14> */
.L_x_143:
[----:B------:R-:W-:-:S04]  /*1060*/  IMAD.MOV.U32 R21, RZ, RZ, 0x3fc00000 ;  /* 0x3fc00000ff157424 */ /* 0x000fc800078e00ff */
[----:B------:R-:W-:-:S04]  /*1070*/  FFMA.FTZ R21, R22, R21, -2.5 ;  /* 0xc020000016157423 */ /* 0x000fc80000010015 */
[----:B------:R-:W-:-:S04]  /*1080*/  FMUL.FTZ R21, R22, R21 ;  /* 0x0000001516157220 */ /* 0x000fc80000410000 */
[----:B------:R-:W-:-:S07]  /*1090*/  FFMA.FTZ R14, R22, R21, 1 ;  /* 0x3f800000160e7423 */ /* 0x000fce0000010015 */
.L_x_144:
[----:B------:R-:W-:Y:S05]  /*10a0*/  BSYNC.RECONVERGENT B4 ;  /* 0x0000000000047941 */ /* 0x000fea0003800200 */
.L_x_142:
[----:B------:R-:W-:Y:S01]  /*10b0*/  VIADD R21, R17, 0x2 ;  /* 0x0000000211157836 */ /* 0x000fe20000000000 */
[----:B------:R-:W-:Y:S01]  /*10c0*/  BSSY.RECONVERGENT B4, `(.L_x_145) ;  /* 0x0000018000047945 */ /* 0x000fe20003800200 */
[----:B------:R-:W-:-:S03]  /*10d0*/  FADD.FTZ R23, R23, R14 ;  /* 0x0000000e17177221 */ /* 0x000fc60000010000 */
[----:B------:R-:W-:-:S05]  /*10e0*/  I2FP.F32.U32 R21, R21 ;  /* 0x0000001500157245 */ /* 0x000fca0000201000 */
[----:B------:R-:W-:-:S04]  /*10f0*/  FADD.FTZ R21, R24, R21 ;  /* 0x0000001518157221 */ /* 0x000fc80000010000 */
[----:B------:R-:W-:-:S04]  /*1100*/  FADD.FTZ R21, R21, 0.5 ;  /* 0x3f00000015157421 */ /* 0x000fc80000010000 */
[----:B------:R-:W-:Y:S01]  /*1110*/  FMUL.FTZ R22, R21, R10 ;  /* 0x0000000a15167220 */ /* 0x000fe20000410000 */
[----:B------:R-:W-:-:S04]  /*1120*/  F2FP.F16.F32.PACK_AB R21, RZ, R14 ;  /* 0x0000000eff15723e */ /* 0x000fc800000000ff */
        /* <DEDUP_REMOVED lines=13> */
.L_x_146:
[----:B------:R-:W-:-:S04]  /*1200*/  IMAD.MOV.U32 R21, RZ, RZ, 0x3fc00000 ;  /* 0x3fc00000ff157424 */ /* 0x000fc800078e00ff */
[----:B------:R-:W-:-:S04]  /*1210*/  FFMA.FTZ R21, R22, R21, -2.5 ;  /* 0xc020000016157423 */ /* 0x000fc80000010015 */
[----:B------:R-:W-:-:S04]  /*1220*/  FMUL.FTZ R21, R22, R21 ;  /* 0x0000001516157220 */ /* 0x000fc80000410000 */
[----:B------:R-:W-:-:S07]  /*1230*/  FFMA.FTZ R14, R22, R21, 1 ;  /* 0x3f800000160e7423 */ /* 0x000fce0000010015 */
.L_x_147:
[----:B------:R-:W-:Y:S05]  /*1240*/  BSYNC.RECONVERGENT B4 ;  /* 0x0000000000047941 */ /* 0x000fea0003800200 */
.L_x_145:
        /* <DEDUP_REMOVED lines=21> */
.L_x_149:
[----:B------:R-:W-:-:S04]  /*13a0*/  IMAD.MOV.U32 R21, RZ, RZ, 0x3fc00000 ;  /* 0x3fc00000ff157424 */ /* 0x000fc800078e00ff */
[----:B------:R-:W-:-:S04]  /*13b0*/  FFMA.FTZ R21, R22, R21, -2.5 ;  /* 0xc020000016157423 */ /* 0x000fc80000010015 */
[----:B------:R-:W-:-:S04]  /*13c0*/  FMUL.FTZ R21, R22, R21 ;  /* 0x0000001516157220 */ /* 0x000fc80000410000 */
[----:B------:R-:W-:-:S07]  /*13d0*/  FFMA.FTZ R14, R22, R21, 1 ;  /* 0x3f800000160e7423 */ /* 0x000fce0000010015 */
.L_x_150:
[----:B------:R-:W-:Y:S05]  /*13e0*/  BSYNC.RECONVERGENT B4 ;  /* 0x0000000000047941 */ /* 0x000fea0003800200 */
.L_x_148:
[----:B------:R-:W-:Y:S01]  /*13f0*/  F2FP.F16.F32.PACK_AB R21, RZ, R14 ;  /* 0x0000000eff15723e */ /* 0x000fe200000000ff */
[----:B------:R-:W-:Y:S02]  /*1400*/  VIADD R17, R17, 0x4 ;  /* 0x0000000411117836 */ /* 0x000fe40000000000 */
[----:B------:R-:W-:Y:S02]  /*1410*/  FADD.FTZ R14, R23, R14 ;  /* 0x0000000e170e7221 */ /* 0x000fe40000010000 */
[----:B------:R0:W-:Y:S01]  /*1420*/  STS.U16 [R20+0x6], R21 ;  /* 0x0000061514007388 */ /* 0x0001e20000000400 */
[----:B------:R-:W-:-:S13]  /*1430*/  ISETP.NE.AND P1, PT, R17, R16, PT ;  /* 0x000000101100720c */ /* 0x000fda0003f25270 */
[----:B0-----:R-:W-:Y:S05]  /*1440*/  @P1 BRA `(.L_x_151) ;  /* 0xfffffff8005c1947 */ /* 0x001fea000383ffff */
[----:B------:R-:W-:Y:S05]  /*1450*/  BSYNC.RECONVERGENT B0 ;  /* 0x0000000000007941 */ /* 0x000fea0003800200 */
.L_x_139:
[----:B------:R-:W-:Y:S05]  /*1460*/  BSYNC.RECONVERGENT B1 ;  /* 0x0000000000017941 */ /* 0x000fea0003800200 */
.L_x_138:
[----:B------:R-:W-:-:S13]  /*1470*/  ISETP.NE.AND P1, PT, R15, RZ, PT ;  /* 0x000000ff0f00720c */ /* 0x000fda0003f25270 */
[----:B------:R-:W-:Y:S05]  /*1480*/  @!P1 BRA `(.L_x_137) ;  /* 0x00000000007c9947 */ /* 0x000fea0003800000 */
[----:B------:R-:W-:-:S07]  /*1490*/  MOV R20, RZ ;  /* 0x000000ff00147202 */ /* 0x000fce0000000f00 */
.L_x_155:
        /* <DEDUP_REMOVED lines=17> */
.L_x_153:
[----:B------:R-:W-:-:S04]  /*15b0*/  IMAD.MOV.U32 R22, RZ, RZ, 0x3fc00000 ;  /* 0x3fc00000ff167424 */ /* 0x000fc800078e00ff */
[----:B------:R-:W-:-:S04]  /*15c0*/  FFMA.FTZ R22, R17, R22, -2.5 ;  /* 0xc020000011167423 */ /* 0x000fc80000010016 */
[----:B------:R-:W-:-:S04]  /*15d0*/  FMUL.FTZ R22, R17, R22 ;  /* 0x0000001611167220 */ /* 0x000fc80000410000 */
[----:B------:R-:W-:-:S07]  /*15e0*/  FFMA.FTZ R21, R17, R22, 1 ;  /* 0x3f80000011157423 */ /* 0x000fce0000010016 */
.L_x_154:
[----:B------:R-:W-:Y:S05]  /*15f0*/  BSYNC.RECONVERGENT B0 ;  /* 0x0000000000007941 */ /* 0x000fea0003800200 */
.L_x_152:
[----:B------:R-:W-:Y:S01]  /*1600*/  F2FP.F16.F32.PACK_AB R17, RZ, R21 ;  /* 0x00000015ff11723e */ /* 0x000fe200000000ff */
[----:B------:R-:W-:Y:S01]  /*1610*/  VIADD R20, R20, 0x1 ;  /* 0x0000000114147836 */ /* 0x000fe20000000000 */
[C---:B------:R-:W-:Y:S01]  /*1620*/  LEA R22, R16.reuse, R3, 0x1 ;  /* 0x0000000310167211 */ /* 0x040fe200078e08ff */
[----:B------:R-:W-:Y:S01]  /*1630*/  FADD.FTZ R14, R21, R14 ;  /* 0x0000000e150e7221 */ /* 0x000fe20000010000 */
[----:B------:R-:W-:Y:S02]  /*1640*/  VIADD R16, R16, 0x1 ;  /* 0x0000000110107836 */ /* 0x000fe40000000000 */
[----:B------:R-:W-:Y:S01]  /*1650*/  ISETP.NE.AND P1, PT, R20, R15, PT ;  /* 0x0000000f1400720c */ /* 0x000fe20003f25270 */
[----:B------:R0:W-:-:S12]  /*1660*/  STS.U16 [R22], R17 ;  /* 0x0000001116007388 */ /* 0x0001d80000000400 */
[----:B0-----:R-:W-:Y:S05]  /*1670*/  @P1 BRA `(.L_x_155) ;  /* 0xfffffffc00881947 */ /* 0x001fea000383ffff */
.L_x_137:
[----:B------:R-:W-:Y:S05]  /*1680*/  BSYNC.RECONVERGENT B2 ;  /* 0x0000000000027941 */ /* 0x000fea0003800200 */
.L_x_136:
        /* <DEDUP_REMOVED lines=12> */
.L_x_162:
[----:B------:R-:W-:Y:S04]  /*1750*/  BSSY.RECONVERGENT B2, `(.L_x_160) ;  /* 0x000001a000027945 */ /* 0x000fe80003800200 */
[----:B0-----:R-:W-:Y:S05]  /*1760*/  @!P1 BRA `(.L_x_161) ;  /* 0x0000000000609947 */ /* 0x001fea0003800000 */
[----:B------:R-:W-:Y:S01]  /*1770*/  IMAD R17, R15, 0x2, R3 ;  /* 0x000000020f117824 */ /* 0x000fe200078e0203 */
[----:B------:R-:W-:-:S04]  /*1780*/  F2FP.F16.F32.PACK_AB R20, RZ, R14 ;  /* 0x0000000eff14723e */ /* 0x000fc800000000ff */
[----:B------:R-:W0:Y:S01]  /*1790*/  LDS.U16 R21, [R17] ;  /* 0x0000000011157984 */ /* 0x000e220000000400 */
[----:B------:R-:W-:-:S03]  /*17a0*/  HADD2.F32 R20, -RZ, R20.H0_H0 ;  /* 0x20000014ff147230 */ /* 0x000fc60000004100 */
[----:B------:R-:W1:Y:S03]  /*17b0*/  LDS.U16 R22, [R17+0x2] ;  /* 0x0000020011167984 */ /* 0x000e660000000400 */
[----:B------:R-:W2:Y:S01]  /*17c0*/  MUFU.RCP R20, R20 ;  /* 0x0000001400147308 */ /* 0x000ea20000001000 */
[----:B------:R-:W3:Y:S04]  /*17d0*/  LDS.U16 R23, [R17+0x4] ;  /* 0x0000040011177984 */ /* 0x000ee80000000400 */
[----:B------:R-:W4:Y:S01]  /*17e0*/  LDS.U16 R24, [R17+0x6] ;  /* 0x0000060011187984 */ /* 0x000f220000000400 */
[----:B0-----:R-:W-:Y:S02]  /*17f0*/  HADD2.F32 R21, -RZ, R21.H0_H0 ;  /* 0x20000015ff157230 */ /* 0x001fe40000004100 */
[----:B-1----:R-:W-:-:S03]  /*1800*/  HADD2.F32 R22, -RZ, R22.H0_H0 ;  /* 0x20000016ff167230 */ /* 0x002fc60000004100 */
[-C--:B--2---:R-:W-:Y:S01]  /*1810*/  FMUL.FTZ R21, R21, R20.reuse ;  /* 0x0000001415157220 */ /* 0x084fe20000410000 */
[----:B---3--:R-:W-:Y:S02]  /*1820*/  HADD2.F32 R23, -RZ, R23.H0_H0 ;  /* 0x20000017ff177230 */ /* 0x008fe40000004100 */
[-C--:B------:R-:W-:Y:S02]  /*1830*/  FMUL.FTZ R22, R22, R20.reuse ;  /* 0x0000001416167220 */ /* 0x080fe40000410000 */
[----:B------:R-:W-:Y:S01]  /*1840*/  F2FP.F16.F32.PACK_AB R21, RZ, R21 ;  /* 0x00000015ff15723e */ /* 0x000fe200000000ff */
[----:B----4-:R-:W-:Y:S02]  /*1850*/  HADD2.F32 R24, -RZ, R24.H0_H0 ;  /* 0x20000018ff187230 */ /* 0x010fe40000004100 */
[----:B------:R-:W-:Y:S01]  /*1860*/  FMUL.FTZ R23, R23, R20 ;  /* 0x0000001417177220 */ /* 0x000fe20000410000 */
[----:B------:R-:W-:Y:S01]  /*1870*/  F2FP.F16.F32.PACK_AB R22, RZ, R22 ;  /* 0x00000016ff16723e */ /* 0x000fe200000000ff */
[----:B------:R0:W-:Y:S01]  /*1880*/  STS.U16 [R17], R21 ;  /* 0x0000001511007388 */ /* 0x0001e20000000400 */
[----:B------:R-:W-:-:S02]  /*1890*/  FMUL.FTZ R24, R24, R20 ;  /* 0x0000001418187220 */ /* 0x000fc40000410000 */
[----:B------:R-:W-:Y:S01]  /*18a0*/  F2FP.F16.F32.PACK_AB R23, RZ, R23 ;  /* 0x00000017ff17723e */ /* 0x000fe200000000ff */
[----:B------:R0:W-:Y:S02]  /*18b0*/  STS.U16 [R17+0x2], R22 ;  /* 0x0000021611007388 */ /* 0x0001e40000000400 */
[----:B------:R-:W-:Y:S02]  /*18c0*/  F2FP.F16.F32.PACK_AB R24, RZ, R24 ;  /* 0x00000018ff18723e */ /* 0x000fe400000000ff */
[----:B------:R0:W-:Y:S04]  /*18d0*/  STS.U16 [R17+0x4], R23 ;  /* 0x0000041711007388 */ /* 0x0001e80000000400 */
[----:B------:R0:W-:Y:S02]  /*18e0*/  STS.U16 [R17+0x6], R24 ;  /* 0x0000061811007388 */ /* 0x0001e40000000400 */
.L_x_161:
[----:B------:R-:W-:Y:S05]  /*18f0*/  BSYNC.RECONVERGENT B2 ;  /* 0x0000000000027941 */ /* 0x000fea0003800200 */
.L_x_160:
[----:B------:R-:W-:-:S05]  /*1900*/  VIADD R15, R15, 0x4 ;  /* 0x000000040f0f7836 */ /* 0x000fca0000000000 */
[----:B------:R-:W-:-:S13]  /*1910*/  ISETP.NE.AND P0, PT, R15, R16, PT ;  /* 0x000000100f00720c */ /* 0x000fda0003f05270 */
[----:B------:R-:W-:Y:S05]  /*1920*/  @P0 BRA `(.L_x_162) ;  /* 0xfffffffc00880947 */ /* 0x000fea000383ffff */
.L_x_159:
[----:B------:R-:W-:Y:S05]  /*1930*/  BSYNC.RECONVERGENT B1 ;  /* 0x0000000000017941 */ /* 0x000fea0003800200 */
.L_x_158:
[----:B------:R-:W-:-:S13]  /*1940*/  ISETP.NE.AND P0, PT, R10, RZ, PT ;  /* 0x000000ff0a00720c */ /* 0x000fda0003f05270 */
[----:B------:R-:W-:Y:S05]  /*1950*/  @!P0 BRA `(.L_x_157) ;  /* 0x0000000000488947 */ /* 0x000fea0003800000 */
[----:B------:R-:W-:Y:S01]  /*1960*/  HFMA2 R15, -RZ, RZ, 0, 0 ;  /* 0x00000000ff0f7431 */ /* 0x000fe200000001ff */
[----:B------:R-:W-:-:S13]  /*1970*/  FSETP.NEU.FTZ.AND P1, PT, R14, RZ, PT ;  /* 0x000000ff0e00720b */ /* 0x000fda0003f3d000 */
.L_x_165:
[----:B------:R-:W-:Y:S01]  /*1980*/  VIADD R15, R15, 0x1 ;  /* 0x000000010f0f7836 */ /* 0x000fe20000000000 */
[----:B------:R-:W-:Y:S04]  /*1990*/  BSSY.RECONVERGENT B1, `(.L_x_163) ;  /* 0x000000c000017945 */ /* 0x000fe80003800200 */
[----:B------:R-:W-:Y:S01]  /*19a0*/  ISETP.NE.AND P0, PT, R15, R10, PT ;  /* 0x0000000a0f00720c */ /* 0x000fe20003f05270 */
[----:B-1----:R-:W-:-:S12]  /*19b0*/  @!P1 BRA `(.L_x_164) ;  /* 0x0000000000249947 */ /* 0x002fd80003800000 */
[----:B0-----:R-:W-:Y:S01]  /*19c0*/  IMAD R17, R16, 0x2, R3 ;  /* 0x0000000210117824 */ /* 0x001fe200078e0203 */
[----:B------:R-:W-:-:S04]  /*19d0*/  F2FP.F16.F32.PACK_AB R21, RZ, R14 ;  /* 0x0000000eff15723e */ /* 0x000fc800000000ff */
[----:B------:R-:W0:Y:S01]  /*19e0*/  LDS.U16 R20, [R17] ;  /* 0x0000000011147984 */ /* 0x000e220000000400 */
[----:B------:R-:W-:-:S06]  /*19f0*/  HADD2.F32 R21, -RZ, R21.H0_H0 ;  /* 0x20000015ff157230 */ /* 0x000fcc0000004100 */
[----:B------:R-:W1:Y:S01]  /*1a00*/  MUFU.RCP R21, R21 ;  /* 0x0000001500157308 */ /* 0x000e620000001000 */
[----:B0-----:R-:W-:-:S05]  /*1a10*/  HADD2.F32 R20, -RZ, R20.H0_H0 ;  /* 0x20000014ff147230 */ /* 0x001fca0000004100 */
[----:B-1----:R-:W-:-:S05]  /*1a20*/  FMUL.FTZ R20, R20, R21 ;  /* 0x0000001514147220 */ /* 0x002fca0000410000 */
[----:B------:R-:W-:-:S05]  /*1a30*/  F2FP.F16.F32.PACK_AB R20, RZ, R20 ;  /* 0x00000014ff14723e */ /* 0x000fca00000000ff */
[----:B------:R1:W-:Y:S02]  /*1a40*/  STS.U16 [R17], R20 ;  /* 0x0000001411007388 */ /* 0x0003e40000000400 */
.L_x_164:
[----:B------:R-:W-:Y:S05]  /*1a50*/  BSYNC.RECONVERGENT B1 ;  /* 0x0000000000017941 */ /* 0x000fea0003800200 */
.L_x_163:
[----:B------:R-:W-:Y:S01]  /*1a60*/  IADD3 R16, PT, PT, R16, 0x1, RZ ;  /* 0x0000000110107810 */ /* 0x000fe20007ffe0ff */
[----:B------:R-:W-:Y:S06]  /*1a70*/  @P0 BRA `(.L_x_165) ;  /* 0xfffffffc00c00947 */ /* 0x000fec000383ffff */
.L_x_157:
[----:B------:R-:W-:Y:S05]  /*1a80*/  BSYNC.RECONVERGENT B0 ;  /* 0x0000000000007941 */ /* 0x000fea0003800200 */
.L_x_156:
[----:B------:R-:W-:-:S13]  /*1a90*/  ISETP.GE.AND P0, PT, R19, R16, PT ;  /* 0x000000101300720c */ /* 0x000fda0003f06270 */
[----:B------:R-:W-:Y:S05]  /*1aa0*/  @!P0 BRA `(.L_x_133) ;  /* 0x0000000400208947 */ /* 0x000fea0003800000 */
[----:B------:R-:W2:Y:S01]  /*1ab0*/  LDC R14, c[0x0][0x384] ;  /* 0x0000e100ff0e7b82 */ /* 0x000ea20000000800 */
[----:B------:R-:W-:Y:S01]  /*1ac0*/  IMAD.IADD R19, R19, 0x1, -R16 ;  /* 0x0000000113137824 */ /* 0x000fe200078e0a10 */
        /* <DEDUP_REMOVED lines=11> */
[----:B------:R-:W-:Y:S02]  /*1b80*/  LOP3.LUT R19, R15, 0xfffffff0, RZ, 0xc0, !PT ;  /* 0xfffffff00f137812 */ /* 0x000fe400078ec0ff */
[----:B------:R-:W-:-:S07]  /*1b90*/  MOV R10, RZ ;  /* 0x000000ff000a7202 */ /* 0x000fce0000000f00 */
.L_x_168:
        /* <DEDUP_REMOVED lines=21> */
.L_x_167:
[----:B------:R-:W-:Y:S05]  /*1cf0*/  BSYNC.RECONVERGENT B0 ;  /* 0x0000000000007941 */ /* 0x000fea0003800200 */
.L_x_166:
        /* <DEDUP_REMOVED lines=16> */
.L_x_170:
[----:B------:R-:W-:Y:S05]  /*1e00*/  BSYNC.RECONVERGENT B0 ;  /* 0x0000000000007941 */ /* 0x000fea0003800200 */
.L_x_169:
[----:B------:R-:W-:Y:S05]  /*1e10*/  @!P1 BRA `(.L_x_133) ;  /* 0x0000000000449947 */ /* 0x000fea0003800000 */
[----:B------:R-:W-:Y:S02]  /*1e20*/  ISETP.GE.U32.AND P0, PT, R14, 0x4, PT ;  /* 0x000000040e00780c */ /* 0x000fe40003f06070 */
[----:B------:R-:W-:-:S04]  /*1e30*/  LOP3.LUT R15, R15, 0x3, RZ, 0xc0, !PT ;  /* 0x000000030f0f7812 */ /* 0x000fc800078ec0ff */
[----:B------:R-:W-:-:S07]  /*1e40*/  ISETP.NE.AND P1, PT, R15, RZ, PT ;  /* 0x000000ff0f00720c */ /* 0x000fce0003f25270 */
[C---:B0-----:R-:W-:Y:S01]  /*1e50*/  @P0 IMAD R10, R16.reuse, 0x2, R3 ;  /* 0x00000002100a0824 */ /* 0x041fe200078e0203 */
[----:B------:R-:W-:-:S04]  /*1e60*/  @P0 IADD3 R16, PT, PT, R16, 0x4, RZ ;  /* 0x0000000410100810 */ /* 0x000fc80007ffe0ff */
[----:B------:R2:W-:Y:S04]  /*1e70*/  @P0 STS.U16 [R10], RZ ;  /* 0x000000ff0a000388 */ /* 0x0005e80000000400 */
[----:B------:R2:W-:Y:S04]  /*1e80*/  @P0 STS.U16 [R10+0x2], RZ ;  /* 0x000002ff0a000388 */ /* 0x0005e80000000400 */
[----:B------:R2:W-:Y:S04]  /*1e90*/  @P0 STS.U16 [R10+0x4], RZ ;  /* 0x000004ff0a000388 */ /* 0x0005e80000000400 */
[----:B------:R2:W-:Y:S01]  /*1ea0*/  @P0 STS.U16 [R10+0x6], RZ ;  /* 0x000006ff0a000388 */ /* 0x0005e20000000400 */
[----:B------:R-:W-:Y:S05]  /*1eb0*/  @!P1 BRA `(.L_x_133) ;  /* 0x00000000001c9947 */ /* 0x000fea0003800000 */
[----:B--2---:R-:W-:-:S07]  /*1ec0*/  IMAD.MOV.U32 R10, RZ, RZ, RZ ;  /* 0x000000ffff0a7224 */ /* 0x004fce00078e00ff */
.L_x_171:
[----:B------:R-:W-:Y:S01]  /*1ed0*/  LEA R14, R16, R3, 0x1 ;  /* 0x00000003100e7211 */ /* 0x000fe200078e08ff */
[----:B------:R-:W-:Y:S01]  /*1ee0*/  VIADD R10, R10, 0x1 ;  /* 0x000000010a0a7836 */ /* 0x000fe20000000000 */
[----:B------:R-:W-:-:S03]  /*1ef0*/  IADD3 R16, PT, PT, R16, 0x1, RZ ;  /* 0x0000000110107810 */ /* 0x000fc60007ffe0ff */
[----:B------:R3:W-:Y:S01]  /*1f00*/  STS.U16 [R14], RZ ;  /* 0x000000ff0e007388 */ /* 0x0007e20000000400 */
[----:B------:R-:W-:-:S13]  /*1f10*/  ISETP.NE.AND P0, PT, R10, R15, PT ;  /* 0x0000000f0a00720c */ /* 0x000fda0003f05270 */
[----:B---3--:R-:W-:Y:S05]  /*1f20*/  @P0 BRA `(.L_x_171) ;  /* 0xfffffffc00e80947 */ /* 0x008fea000383ffff */
.L_x_133:
[----:B------:R-:W-:Y:S05]  /*1f30*/  BSYNC.RECONVERGENT B3 ;  /* 0x0000000000037941 */ /* 0x000fea0003800200 */
.L_x_132:
        /* <DEDUP_REMOVED lines=15> */
[----:B0-----:R-:W-:-:S04]  /*2030*/  IADD3 R16, PT, PT, R15, 0x300402, RZ ;  /* 0x003004020f107810 */ /* 0x001fc80007ffe0ff */
[----:B------:R-:W-:Y:S01]  /*2040*/  FSETP.GEU.AND P0, PT, |R16|, 5.8789094863358348022e-39, PT ;  /* 0x004004021000780b */ /* 0x000fe20003f0e200 */
[----:B-1----:R-:W0:-:S15]  /*2050*/  MUFU.RCP64H R17, R15 ;  /* 0x0000000f00117308 */ /* 0x002e1e0000001800 */
[----:B------:R-:W-:-:S15]  /*2060*/  NOP ;  /* 0x0000000000007918 */ /* 0x000fde0000000000 */
[----:B------:R-:W-:-:S15]  /*2070*/  NOP ;  /* 0x0000000000007918 */ /* 0x000fde0000000000 */
[----:B------:R-:W-:-:S12]  /*2080*/  NOP ;  /* 0x0000000000007918 */ /* 0x000fd80000000000 */
        /* <DEDUP_REMOVED lines=22> */
[----:B------:R-:W-:-:S05]  /*21f0*/  LOP3.LUT R10, R15, 0x7fffffff, RZ, 0xc0, !PT ;  /* 0x7fffffff0f0a7812 */ /* 0x000fca00078ec0ff */
[----:B------:R-:W-:Y:S01]  /*2200*/  VIADD R23, R10, 0xfff00000 ;  /* 0xfff000000a177836 */ /* 0x000fe20000000000 */
[----:B------:R-:W-:-:S07]  /*2210*/  MOV R10, 0x2230 ;  /* 0x00002230000a7802 */ /* 0x000fce0000000f00 */
[----:B------:R-:W-:Y:S05]  /*2220*/  CALL.REL.NOINC `($__internal_1_$__cuda_sm20_dblrcp_rn_slowpath_v3) ;  /* 0x0000003800107944 */ /* 0x000fea0003c00000 */
.L_x_175:
        /* <DEDUP_REMOVED lines=9> */
.L_x_174:
[----:B------:R-:W-:Y:S01]  /*22c0*/  ISETP.GE.AND P0, PT, R5, 0x1, PT ;  /* 0x000000010500780c */ /* 0x000fe20003f06270 */
[----:B------:R-:W-:Y:S01]  /*22d0*/  BSSY.RECONVERGENT B1, `(.L_x_176) ;  /* 0x0000098000017945 */ /* 0x000fe20003800200 */
[----:B------:R-:W-:-:S11]  /*22e0*/  MOV R12, RZ ;  /* 0x000000ff000c7202 */ /* 0x000fd60000000f00 */
        /* <DEDUP_REMOVED lines=11> */
.L_x_191:
[----:B-1----:R-:W-:Y:S01]  /*23a0*/  I2FP.F32.U32 R20, R16 ;  /* 0x0000001000147245 */ /* 0x002fe20000201000 */
[----:B------:R-:W-:Y:S01]  /*23b0*/  BSSY.RECONVERGENT B3, `(.L_x_180) ;  /* 0x0000017000037945 */ /* 0x000fe20003800200 */
[----:B------:R-:W-:-:S03]  /*23c0*/  IADD3 R19, PT, PT, R16, 0x1, RZ ;  /* 0x0000000110137810 */ /* 0x000fc60007ffe0ff */
        /* <DEDUP_REMOVED lines=21> */
.L_x_181:
[----:B------:R-:W-:Y:S05]  /*2520*/  BSYNC.RECONVERGENT B3 ;  /* 0x0000000000037941 */ /* 0x000fea0003800200 */
.L_x_180:
        /* <DEDUP_REMOVED lines=17> */
.L_x_183:
[----:B------:R-:W-:-:S04]  /*2640*/  IMAD.MOV.U32 R12, RZ, RZ, 0x3fc00000 ;  /* 0x3fc00000ff0c7424 */ /* 0x000fc800078e00ff */
[----:B------:R-:W-:-:S04]  /*2650*/  FFMA.FTZ R12, R21, R12, -2.5 ;  /* 0xc0200000150c7423 */ /* 0x000fc8000001000c */
[----:B------:R-:W-:-:S04]  /*2660*/  FMUL.FTZ R12, R21, R12 ;  /* 0x0000000c150c7220 */ /* 0x000fc80000410000 */
[----:B------:R-:W-:-:S07]  /*2670*/  FFMA.FTZ R12, R21, R12, 1 ;  /* 0x3f800000150c7423 */ /* 0x000fce000001000c */
.L_x_184:
[----:B------:R-:W-:Y:S05]  /*2680*/  BSYNC.RECONVERGENT B3 ;  /* 0x0000000000037941 */ /* 0x000fea0003800200 */
.L_x_182:
[----:B------:R-:W-:Y:S01]  /*2690*/  IADD3 R19, PT, PT, R16, 0x2, RZ ;  /* 0x0000000210137810 */ /* 0x000fe20007ffe0ff */
[----:B------:R-:W-:Y:S01]  /*26a0*/  BSSY.RECONVERGENT B3, `(.L_x_185) ;  /* 0x0000018000037945 */ /* 0x000fe20003800200 */
[----:B------:R-:W-:Y:S02]  /*26b0*/  FADD.FTZ R23, R23, R12 ;  /* 0x0000000c17177221 */ /* 0x000fe40000010000 */
        /* <DEDUP_REMOVED lines=18> */
.L_x_186:
[----:B------:R-:W-:-:S05]  /*27e0*/  MOV R19, 0x3fc00000 ;  /* 0x3fc0000000137802 */ /* 0x000fca0000000f00 */
[----:B------:R-:W-:-:S04]  /*27f0*/  FFMA.FTZ R19, R20, R19, -2.5 ;  /* 0xc020000014137423 */ /* 0x000fc80000010013 */
[----:B------:R-:W-:-:S04]  /*2800*/  FMUL.FTZ R19, R20, R19 ;  /* 0x0000001314137220 */ /* 0x000fc80000410000 */
[----:B------:R-:W-:-:S07]  /*2810*/  FFMA.FTZ R12, R20, R19, 1 ;  /* 0x3f800000140c7423 */ /* 0x000fce0000010013 */
.L_x_187:
[----:B------:R-:W-:Y:S05]  /*2820*/  BSYNC.RECONVERGENT B3 ;  /* 0x0000000000037941 */ /* 0x000fea0003800200 */
.L_x_185:
        /* <DEDUP_REMOVED lines=21> */
.L_x_189:
[----:B------:R-:W-:-:S04]  /*2980*/  IMAD.MOV.U32 R19, RZ, RZ, 0x3fc00000 ;  /* 0x3fc00000ff137424 */ /* 0x000fc800078e00ff */
[----:B------:R-:W-:-:S04]  /*2990*/  FFMA.FTZ R19, R20, R19, -2.5 ;  /* 0xc020000014137423 */ /* 0x000fc80000010013 */
[----:B------:R-:W-:-:S04]  /*29a0*/  FMUL.FTZ R19, R20, R19 ;  /* 0x0000001314137220 */ /* 0x000fc80000410000 */
[----:B------:R-:W-:-:S07]  /*29b0*/  FFMA.FTZ R12, R20, R19, 1 ;  /* 0x3f800000140c7423 */ /* 0x000fce0000010013 */
.L_x_190:
[----:B------:R-:W-:Y:S05]  /*29c0*/  BSYNC.RECONVERGENT B3 ;  /* 0x0000000000037941 */ /* 0x000fea0003800200 */
.L_x_188:
[----:B------:R-:W-:Y:S01]  /*29d0*/  F2FP.F16.F32.PACK_AB R19, RZ, R12 ;  /* 0x0000000cff13723e */ /* 0x000fe200000000ff */
[----:B------:R-:W-:Y:S01]  /*29e0*/  FADD.FTZ R12, R23, R12 ;  /* 0x0000000c170c7221 */ /* 0x000fe20000010000 */
[----:B------:R-:W-:-:S03]  /*29f0*/  IADD3 R16, PT, PT, R16, 0x4, RZ ;  /* 0x0000000410107810 */ /* 0x000fc60007ffe0ff */
[----:B------:R0:W-:Y:S01]  /*2a00*/  STS.U16 [R17+0x6], R19 ;  /* 0x0000061311007388 */ /* 0x0001e20000000400 */
[----:B------:R-:W-:-:S13]  /*2a10*/  ISETP.NE.AND P0, PT, R16, R15, PT ;  /* 0x0000000f1000720c */ /* 0x000fda0003f05270 */
[----:B0-----:R-:W-:Y:S05]  /*2a20*/  @P0 BRA `(.L_x_191) ;  /* 0xfffffff8005c0947 */ /* 0x001fea000383ffff */
.L_x_179:
[----:B------:R-:W-:Y:S05]  /*2a30*/  BSYNC.RECONVERGENT B0 ;  /* 0x0000000000007941 */ /* 0x000fea0003800200 */
.L_x_178:
[----:B------:R-:W-:-:S13]  /*2a40*/  ISETP.NE.AND P0, PT, R14, RZ, PT ;  /* 0x000000ff0e00720c */ /* 0x000fda0003f05270 */
[----:B------:R-:W-:Y:S05]  /*2a50*/  @!P0 BRA `(.L_x_177) ;  /* 0x00000000007c8947 */ /* 0x000fea0003800000 */
[----:B-1----:R-:W-:-:S07]  /*2a60*/  IMAD.MOV.U32 R17, RZ, RZ, RZ ;  /* 0x000000ffff117224 */ /* 0x002fce00078e00ff */
.L_x_195:
        /* <DEDUP_REMOVED lines=17> */
.L_x_193:
[----:B------:R-:W-:-:S04]  /*2b80*/  IMAD.MOV.U32 R16, RZ, RZ, 0x3fc00000 ;  /* 0x3fc00000ff107424 */ /* 0x000fc800078e00ff */
[----:B------:R-:W-:-:S04]  /*2b90*/  FFMA.FTZ R16, R19, R16, -2.5 ;  /* 0xc020000013107423 */ /* 0x000fc80000010010 */
[----:B------:R-:W-:-:S04]  /*2ba0*/  FMUL.FTZ R16, R19, R16 ;  /* 0x0000001013107220 */ /* 0x000fc80000410000 */
[----:B------:R-:W-:-:S07]  /*2bb0*/  FFMA.FTZ R21, R19, R16, 1 ;  /* 0x3f80000013157423 */ /* 0x000fce0000010010 */
.L_x_194:
[----:B------:R-:W-:Y:S05]  /*2bc0*/  BSYNC.RECONVERGENT B0 ;  /* 0x0000000000007941 */ /* 0x000fea0003800200 */
.L_x_192:
[----:B------:R-:W-:Y:S01]  /*2bd0*/  F2FP.F16.F32.PACK_AB R16, RZ, R21 ;  /* 0x00000015ff10723e */ /* 0x000fe200000000ff */
[----:B------:R-:W-:Y:S01]  /*2be0*/  VIADD R17, R17, 0x1 ;  /* 0x0000000111117836 */ /* 0x000fe20000000000 */
[----:B------:R-:W-:Y:S01]  /*2bf0*/  LEA R19, R15, R6, 0x1 ;  /* 0x000000060f137211 */ /* 0x000fe200078e08ff */
[----:B------:R-:W-:Y:S01]  /*2c00*/  FADD.FTZ R12, R21, R12 ;  /* 0x0000000c150c7221 */ /* 0x000fe20000010000 */
[----:B------:R-:W-:Y:S02]  /*2c10*/  IADD3 R15, PT, PT, R15, 0x1, RZ ;  /* 0x000000010f0f7810 */ /* 0x000fe40007ffe0ff */
[----:B------:R-:W-:Y:S01]  /*2c20*/  ISETP.NE.AND P0, PT, R17, R14, PT ;  /* 0x0000000e1100720c */ /* 0x000fe20003f05270 */
[----:B------:R0:W-:-:S12]  /*2c30*/  STS.U16 [R19], R16 ;  /* 0x0000001013007388 */ /* 0x0001d80000000400 */
[----:B0-----:R-:W-:Y:S05]  /*2c40*/  @P0 BRA `(.L_x_195) ;  /* 0xfffffffc00880947 */ /* 0x001fea000383ffff */
.L_x_177:
[----:B------:R-:W-:Y:S05]  /*2c50*/  BSYNC.RECONVERGENT B1 ;  /* 0x0000000000017941 */ /* 0x000fea0003800200 */
.L_x_176:
        /* <DEDUP_REMOVED lines=10> */
[----:B------:R-:W-:Y:S01]  /*2d00*/  HFMA2 R13, -RZ, RZ, 0, 0 ;  /* 0x00000000ff0d7431 */ /* 0x000fe200000001ff */
[----:B------:R-:W-:Y:S02]  /*2d10*/  FSETP.NEU.FTZ.AND P1, PT, R12, RZ, PT ;  /* 0x000000ff0c00720b */ /* 0x000fe40003f3d000 */
[----:B------:R-:W-:-:S11]  /*2d20*/  LOP3.LUT R7, R5, 0x7ffffffc, RZ, 0xc0, !PT ;  /* 0x7ffffffc05077812 */ /* 0x000fd600078ec0ff */
.L_x_202:
[----:B------:R-:W-:Y:S04]  /*2d30*/  BSSY.RECONVERGENT B3, `(.L_x_200) ;  /* 0x000001a000037945 */ /* 0x000fe80003800200 */
[----:B0-----:R-:W-:Y:S05]  /*2d40*/  @!P1 BRA `(.L_x_201) ;  /* 0x0000000000609947 */ /* 0x001fea0003800000 */
[----:B------:R-:W-:Y:S01]  /*2d50*/  IMAD R14, R13, 0x2, R6 ;  /* 0x000000020d0e7824 */ /* 0x000fe200078e0206 */
[----:B------:R-:W-:-:S04]  /*2d60*/  F2FP.F16.F32.PACK_AB R15, RZ, R12 ;  /* 0x0000000cff0f723e */ /* 0x000fc800000000ff */
[----:B------:R-:W0:Y:S01]  /*2d70*/  LDS.U16 R16, [R14] ;  /* 0x000000000e107984 */ /* 0x000e220000000400 */
[----:B------:R-:W-:-:S03]  /*2d80*/  HADD2.F32 R15, -RZ, R15.H0_H0 ;  /* 0x2000000fff0f7230 */ /* 0x000fc60000004100 */
[----:B-1----:R-:W1:Y:S03]  /*2d90*/  LDS.U16 R17, [R14+0x2] ;  /* 0x000002000e117984 */ /* 0x002e660000000400 */
        /* <DEDUP_REMOVED lines=19> */
.L_x_201:
[----:B------:R-:W-:Y:S05]  /*2ed0*/  BSYNC.RECONVERGENT B3 ;  /* 0x0000000000037941 */ /* 0x000fea0003800200 */
.L_x_200:
[----:B------:R-:W-:-:S04]  /*2ee0*/  IADD3 R13, PT, PT, R13, 0x4, RZ ;  /* 0x000000040d0d7810 */ /* 0x000fc80007ffe0ff */
[----:B------:R-:W-:-:S13]  /*2ef0*/  ISETP.NE.AND P0, PT, R13, R7, PT ;  /* 0x000000070d00720c */ /* 0x000fda0003f05270 */
[----:B------:R-:W-:Y:S05]  /*2f00*/  @P0 BRA `(.L_x_202) ;  /* 0xfffffffc00880947 */ /* 0x000fea000383ffff */
.L_x_199:
[----:B------:R-:W-:Y:S05]  /*2f10*/  BSYNC.RECONVERGENT B1 ;  /* 0x0000000000017941 */ /* 0x000fea0003800200 */
.L_x_198:
[----:B------:R-:W-:-:S13]  /*2f20*/  ISETP.NE.AND P0, PT, R10, RZ, PT ;  /* 0x000000ff0a00720c */ /* 0x000fda0003f05270 */
[----:B------:R-:W-:Y:S05]  /*2f30*/  @!P0 BRA `(.L_x_197) ;  /* 0x0000000000488947 */ /* 0x000fea0003800000 */
[----:B------:R-:W-:Y:S01]  /*2f40*/  FSETP.NEU.FTZ.AND P1, PT, R12, RZ, PT ;  /* 0x000000ff0c00720b */ /* 0x000fe20003f3d000 */
[----:B------:R-:W-:-:S12]  /*2f50*/  IMAD.MOV.U32 R13, RZ, RZ, RZ ;  /* 0x000000ffff0d7224 */ /* 0x000fd800078e00ff */
.L_x_205:
[----:B------:R-:W-:Y:S01]  /*2f60*/  IADD3 R13, PT, PT, R13, 0x1, RZ ;  /* 0x000000010d0d7810 */ /* 0x000fe20007ffe0ff */
[----:B------:R-:W-:Y:S03]  /*2f70*/  BSSY.RECONVERGENT B1, `(.L_x_203) ;  /* 0x000000c000017945 */ /* 0x000fe60003800200 */
[----:B------:R-:W-:Y:S01]  /*2f80*/  ISETP.NE.AND P0, PT, R13, R10, PT ;  /* 0x0000000a0d00720c */ /* 0x000fe20003f05270 */
[----:B--2---:R-:W-:-:S12]  /*2f90*/  @!P1 BRA `(.L_x_204) ;  /* 0x0000000000249947 */ /* 0x004fd80003800000 */
[----:B0-----:R-:W-:Y:S01]  /*2fa0*/  IMAD R14, R7, 0x2, R6 ;  /* 0x00000002070e7824 */ /* 0x001fe200078e0206 */
[----:B------:R-:W-:-:S04]  /*2fb0*/  F2FP.F16.F32.PACK_AB R16, RZ, R12 ;  /* 0x0000000cff10723e */ /* 0x000fc800000000ff */
[----:B------:R-:W0:Y:S01]  /*2fc0*/  LDS.U16 R15, [R14] ;  /* 0x000000000e0f7984 */ /* 0x000e220000000400 */
[----:B------:R-:W-:-:S06]  /*2fd0*/  HADD2.F32 R16, -RZ, R16.H0_H0 ;  /* 0x20000010ff107230 */ /* 0x000fcc0000004100 */
[----:B------:R-:W2:Y:S01]  /*2fe0*/  MUFU.RCP R16, R16 ;  /* 0x0000001000107308 */ /* 0x000ea20000001000 */
[----:B0-----:R-:W-:-:S05]  /*2ff0*/  HADD2.F32 R15, -RZ, R15.H0_H0 ;  /* 0x2000000fff0f7230 */ /* 0x001fca0000004100 */
[----:B--2---:R-:W-:-:S05]  /*3000*/  FMUL.FTZ R15, R15, R16 ;  /* 0x000000100f0f7220 */ /* 0x004fca0000410000 */
[----:B------:R-:W-:-:S05]  /*3010*/  F2FP.F16.F32.PACK_AB R15, RZ, R15 ;  /* 0x0000000fff0f723e */ /* 0x000fca00000000ff */
[----:B------:R2:W-:Y:S02]  /*3020*/  STS.U16 [R14], R15 ;  /* 0x0000000f0e007388 */ /* 0x0005e40000000400 */
.L_x_204:
[----:B------:R-:W-:Y:S05]  /*3030*/  BSYNC.RECONVERGENT B1 ;  /* 0x0000000000017941 */ /* 0x000fea0003800200 */
.L_x_203:
[----:B------:R-:W-:Y:S01]  /*3040*/  IADD3 R7, PT, PT, R7, 0x1, RZ ;  /* 0x0000000107077810 */ /* 0x000fe20007ffe0ff */
[----:B------:R-:W-:Y:S06]  /*3050*/  @P0 BRA `(.L_x_205) ;  /* 0xfffffffc00c00947 */ /* 0x000fec000383ffff */
.L_x_197:
[----:B------:R-:W-:Y:S05]  /*3060*/  BSYNC.RECONVERGENT B0 ;  /* 0x0000000000007941 */ /* 0x000fea0003800200 */
.L_x_196:
[----:B------:R-:W-:-:S13]  /*3070*/  ISETP.GE.AND P0, PT, R11, R7, PT ;  /* 0x000000070b00720c */ /* 0x000fda0003f06270 */
[----:B------:R-:W-:Y:S05]  /*3080*/  @!P0 BRA `(.L_x_173) ;  /* 0x0000000400208947 */ /* 0x000fea0003800000 */
[----:B------:R-:W3:Y:S01]  /*3090*/  LDC R12, c[0x0][0x380] ;  /* 0x0000e000ff0c7b82 */ /* 0x000ee20000000800 */
[----:B------:R-:W-:Y:S01]  /*30a0*/  IADD3 R11, PT, PT, R11, -R7, RZ ;  /* 0x800000070b0b7210 */ /* 0x000fe20007ffe0ff */
        /* <DEDUP_REMOVED lines=11> */
[----:B------:R-:W-:Y:S01]  /*3160*/  LOP3.LUT R15, R12, 0xfffffff0, RZ, 0xc0, !PT ;  /* 0xfffffff00c0f7812 */ /* 0x000fe200078ec0ff */
[----:B------:R-:W-:-:S07]  /*3170*/  IMAD.MOV.U32 R10, RZ, RZ, RZ ;  /* 0x000000ffff0a7224 */ /* 0x000fce00078e00ff */
.L_x_208:
[C---:B0-----:R-:W-:Y:S01]  /*3180*/  LEA R11, R7.reuse, R6, 0x1 ;  /* 0x00000006070b7211 */ /* 0x041fe200078e08ff */
[----:B------:R-:W-:Y:S01]  /*3190*/  VIADD R10, R10, 0x10 ;  /* 0x000000100a0a7836 */ /* 0x000fe20000000000 */
[----:B------:R-:W-:-:S03]  /*31a0*/  IADD3 R7, PT, PT, R7, 0x10, RZ ;  /* 0x0000001007077810 */ /* 0x000fc60007ffe0ff */
        /* <DEDUP_REMOVED lines=18> */
.L_x_207:
[----:B------:R-:W-:Y:S05]  /*32d0*/  BSYNC.RECONVERGENT B0 ;  /* 0x0000000000007941 */ /* 0x000fea0003800200 */
.L_x_206:
        /* <DEDUP_REMOVED lines=16> */
.L_x_210:
[----:B------:R-:W-:Y:S05]  /*33e0*/  BSYNC.RECONVERGENT B0 ;  /* 0x0000000000007941 */ /* 0x000fea0003800200 */
.L_x_209:
        /* <DEDUP_REMOVED lines=11> */
[----:B---3--:R-:W-:-:S07]  /*34a0*/  IMAD.MOV.U32 R10, RZ, RZ, RZ ;  /* 0x000000ffff0a7224 */ /* 0x008fce00078e00ff */
.L_x_211:
[C---:B------:R-:W-:Y:S01]  /*34b0*/  LEA R12, R7.reuse, R6, 0x1 ;  /* 0x00000006070c7211 */ /* 0x040fe200078e08ff */
[----:B------:R-:W-:Y:S01]  /*34c0*/  VIADD R10, R10, 0x1 ;  /* 0x000000010a0a7836 */ /* 0x000fe20000000000 */
[----:B------:R-:W-:-:S03]  /*34d0*/  IADD3 R7, PT, PT, R7, 0x1, RZ ;  /* 0x0000000107077810 */ /* 0x000fc60007ffe0ff */
[----:B------:R4:W-:Y:S01]  /*34e0*/  STS.U16 [R12], RZ ;  /* 0x000000ff0c007388 */ /* 0x0009e20000000400 */
[----:B------:R-:W-:-:S13]  /*34f0*/  ISETP.NE.AND P0, PT, R10, R11, PT ;  /* 0x0000000b0a00720c */ /* 0x000fda0003f05270 */
[----:B----4-:R-:W-:Y:S05]  /*3500*/  @P0 BRA `(.L_x_211) ;  /* 0xfffffffc00e80947 */ /* 0x010fea000383ffff */
.L_x_173:
[----:B------:R-:W-:Y:S05]  /*3510*/  BSYNC.RECONVERGENT B2 ;  /* 0x0000000000027941 */ /* 0x000fea0003800200 */
.L_x_172:
        /* <DEDUP_REMOVED lines=12> */
[----:B------:R-:W-:Y:S02]  /*35e0*/  SHF.R.S32.HI R12, RZ, 0x1f, R18 ;  /* 0x0000001fff0c7819 */ /* 0x000fe40000011412 */
[----:B------:R-:W-:Y:S01]  /*35f0*/  IADD3 R13, PT, PT, R7, -0x1, RZ ;  /* 0xffffffff070d7810 */ /* 0x000fe20007ffe0ff */
[----:B------:R-:W4:Y:S03]  /*3600*/  LDCU UR5, c[0x0][0x3a0] ;  /* 0x00007400ff0577ac */ /* 0x000f260008000800 */
[----:B------:R-:W-:Y:S01]  /*3610*/  ISETP.GE.U32.AND P1, PT, R13, 0x3, PT ;  /* 0x000000030d00780c */ /* 0x000fe20003f26070 */
[----:B------:R-:W0:Y:S01]  /*3620*/  LDCU UR7, c[0x0][0x378] ;  /* 0x00006f00ff0777ac */ /* 0x000e220008000800 */
[----:B---3--:R-:W-:-:S04]  /*3630*/  IMAD.WIDE.U32 R10, R8, UR10, RZ ;  /* 0x0000000a080a7c25 */ /* 0x008fc8000f8e00ff */
[----:B------:R-:W-:Y:S02]  /*3640*/  IMAD R11, R8, UR11, R11 ;  /* 0x0000000b080b7c24 */ /* 0x000fe4000f8e020b */
[----:B------:R-:W-:Y:S02]  /*3650*/  IMAD.IADD R8, R2, 0x1, -R9 ;  /* 0x0000000102087824 */ /* 0x000fe400078e0a09 */
        /* <DEDUP_REMOVED lines=9> */
.L_x_254:
        /* <DEDUP_REMOVED lines=12> */
[----:B0-----:R-:W-:Y:S01]  /*37b0*/  IMAD.MOV.U32 R14, RZ, RZ, RZ ;  /* 0x000000ffff0e7224 */ /* 0x001fe200078e00ff */
[----:B---3--:R-:W-:-:S05]  /*37c0*/  IADD3 R10, PT, PT, RZ, -R15, RZ ;  /* 0x8000000fff0a7210 */ /* 0x008fca0007ffe0ff */
[----:B------:R-:W-:-:S04]  /*37d0*/  IMAD R21, R10, R17, RZ ;  /* 0x000000110a157224 */ /* 0x000fc800078e02ff */
[----:B------:R-:W-:-:S06]  /*37e0*/  IMAD.HI.U32 R21, R15, R21, R14 ;  /* 0x000000150f157227 */ /* 0x000fcc00078e000e */
[----:B------:R-:W-:-:S05]  /*37f0*/  IMAD.HI.U32 R10, R21, R12, RZ ;  /* 0x0000000c150a7227 */ /* 0x000fca00078e00ff */
[----:B------:R-:W-:-:S05]  /*3800*/  IADD3 R15, PT, PT, -R10, RZ, RZ ;  /* 0x000000ff0a0f7210 */ /* 0x000fca0007ffe1ff */
[----:B------:R-:W-:-:S05]  /*3810*/  IMAD R12, R17, R15, R12 ;  /* 0x0000000f110c7224 */ /* 0x000fca00078e020c */
[----:B------:R-:W-:-:S13]  /*3820*/  ISETP.GT.U32.AND P4, PT, R17, R12, PT ;  /* 0x0000000c1100720c */ /* 0x000fda0003f84070 */
[----:B------:R-:W-:Y:S01]  /*3830*/  @!P4 IMAD.IADD R12, R12, 0x1, -R17 ;  /* 0x000000010c0cc824 */ /* 0x000fe200078e0a11 */
[----:B------:R-:W-:Y:S02]  /*3840*/  @!P4 IADD3 R10, PT, PT, R10, 0x1, RZ ;  /* 0x000000010a0ac810 */ /* 0x000fe40007ffe0ff */
[----:B------:R-:W-:Y:S02]  /*3850*/  ISETP.NE.AND P4, PT, R20, RZ, PT ;  /* 0x000000ff1400720c */ /* 0x000fe40003f85270 */
[----:B------:R-:W-:Y:S02]  /*3860*/  ISETP.GE.U32.AND P3, PT, R12, R17, PT ;  /* 0x000000110c00720c */ /* 0x000fe40003f66070 */
[----:B------:R-:W-:-:S04]  /*3870*/  LOP3.LUT R12, R20, UR4, RZ, 0x3c, !PT ;  /* 0x00000004140c7c12 */ /* 0x000fc8000f8e3cff */
[----:B------:R-:W-:Y:S02]  /*3880*/  ISETP.GE.AND P2, PT, R12, RZ, PT ;  /* 0x000000ff0c00720c */ /* 0x000fe40003f46270 */
[----:B------:R-:W-:-:S05]  /*3890*/  MOV R12, R18 ;  /* 0x00000012000c7202 */ /* 0x000fca0000000f00 */
[----:B------:R-:W-:-:S06]  /*38a0*/  @P3 VIADD R10, R10, 0x1 ;  /* 0x000000010a0a3836 */ /* 0x000fcc0000000000 */
[----:B------:R-:W-:Y:S02]  /*38b0*/  @!P2 IADD3 R10, PT, PT, -R10, RZ, RZ ;  /* 0x000000ff0a0aa210 */ /* 0x000fe40007ffe1ff */
[----:B------:R-:W-:-:S04]  /*38c0*/  @!P4 LOP3.LUT R10, RZ, R20, RZ, 0x33, !PT ;  /* 0x00000014ff0ac212 */ /* 0x000fc800078e33ff */
[--C-:B------:R-:W-:Y:S01]  /*38d0*/  SHF.R.S32.HI R16, RZ, 0x1f, R10.reuse ;  /* 0x0000001fff107819 */ /* 0x100fe2000001140a */
[----:B------:R-:W-:Y:S02]  /*38e0*/  IMAD.MOV R17, RZ, RZ, -R10 ;  /* 0x000000ffff117224 */ /* 0x000fe400078e0a0a */
[----:B-1----:R-:W-:-:S04]  /*38f0*/  IMAD.WIDE.U32 R14, R10, UR10, R12 ;  /* 0x0000000a0a0e7c25 */ /* 0x002fc8000f8e000c */
        /* <DEDUP_REMOVED lines=21> */
[----:B------:R-:W-:Y:S02]  /*3a50*/  HFMA2 R15, -RZ, RZ, 0, 0 ;  /* 0x00000000ff0f7431 */ /* 0x000fe400000001ff */
[----:B------:R-:W-:Y:S02]  /*3a60*/  IMAD.IADD R29, R17, 0x1, R29 ;  /* 0x00000001111d7824 */ /* 0x000fe400078e021d */
[----:B--2---:R-:W-:-:S07]  /*3a70*/  HADD2.F32 R10, -RZ, R20.H0_H0 ;  /* 0x20000014ff0a7230 */ /* 0x004fce0000004100 */
.L_x_253:
[----:B------:R-:W-:Y:S01]  /*3a80*/  ISETP.GE.AND P2, PT, R4, 0x1, PT ;  /* 0x000000010400780c */ /* 0x000fe20003f46270 */
[----:B------:R-:W-:-:S12]  /*3a90*/  BSSY.RECONVERGENT B0, `(.L_x_214) ;  /* 0x00001f5000007945 */ /* 0x000fd80003800200 */
[----:B------:R-:W-:Y:S05]  /*3aa0*/  @!P2 BRA `(.L_x_215) ;  /* 0x0000001c00cca947 */ /* 0x000fea0003800000 */
[----:B------:R-:W0:Y:S01]  /*3ab0*/  LDCU.64 UR10, c[0x0][0x3c0] ;  /* 0x00007800ff0a77ac */ /* 0x000e220008000a00 */
[C---:B------:R-:W-:Y:S01]  /*3ac0*/  VIADDMNMX.RELU R27, R15.reuse, R0, UR5, PT ;  /* 0x000000050f1b7e46 */ /* 0x040fe2000b801100 */
[----:B------:R-:W-:Y:S01]  /*3ad0*/  BSSY.RECONVERGENT B3, `(.L_x_216) ;  /* 0x0000103000037945 */ /* 0x000fe20003800200 */
[----:B------:R-:W-:Y:S01]  /*3ae0*/  MOV R28, R16 ;  /* 0x00000010001c7202 */ /* 0x000fe20000000f00 */
[----:B------:R-:W-:Y:S02]  /*3af0*/  HFMA2 R14, -RZ, RZ, 0, 0 ;  /* 0x00000000ff0e7431 */ /* 0x000fe400000001ff */
[----:B------:R-:W-:Y:S02]  /*3b00*/  IMAD R12, R15, 0x2, R6 ;  /* 0x000000020f0c7824 */ /* 0x000fe400078e0206 */
[----:B0-----:R-:W-:-:S04]  /*3b10*/  IMAD.WIDE.U32 R20, R27, UR10, R28 ;  /* 0x0000000a1b147c25 */ /* 0x001fc8000f8e001c */
[----:B------:R-:W-:Y:S01]  /*3b20*/  IMAD R27, R27, UR11, R21 ;  /* 0x0000000b1b1b7c24 */ /* 0x000fe2000f8e0215 */
[----:B------:R-:W-:Y:S06]  /*3b30*/  @P0 BRA `(.L_x_217) ;  /* 0x0000000c00f00947 */ /* 0x000fec0003800000 */
[----:B------:R-:W-:Y:S01]  /*3b40*/  BSSY.RECONVERGENT B2, `(.L_x_218) ;  /* 0x00000fa000027945 */ /* 0x000fe20003800200 */
[----:B------:R-:W-:-:S07]  /*3b50*/  IMAD.MOV.U32 R14, RZ, RZ, RZ ;  /* 0x000000ffff0e7224 */ /* 0x000fce00078e00ff */
.L_x_235:
[----:B------:R-:W0:Y:S01]  /*3b60*/  LDC.64 R22, c[0x0][0x3c8] ;  /* 0x0000f200ff167b82 */ /* 0x000e220000000a00 */
[----:B------:R-:W-:Y:S01]  /*3b70*/  IADD3 R28, PT, PT, R2, R14, RZ ;  /* 0x0000000e021c7210 */ /* 0x000fe20007ffe0ff */
[----:B------:R-:W-:Y:S01]  /*3b80*/  IMAD.MOV.U32 R26, RZ, RZ, R20 ;  /* 0x000000ffff1a7224 */ /* 0x000fe200078e0014 */
[----:B------:R-:W-:Y:S01]  /*3b90*/  LEA R30, R14, R3, 0x1 ;  /* 0x000000030e1e7211 */ /* 0x000fe200078e08ff */
[----:B------:R-:W-:Y:S01]  /*3ba0*/  BSSY.RECONVERGENT B4, `(.L_x_219) ;  /* 0x000001e000047945 */ /* 0x000fe20003800200 */
        /* <DEDUP_REMOVED lines=12> */
[----:B0-----:R-:W-:Y:S02]  /*3c70*/  HADD2.F32 R31, -RZ, R31.H0_H0 ;  /* 0x2000001fff1f7230 */ /* 0x001fe40000004100 */
[----:B-1----:R-:W-:-:S05]  /*3c80*/  HADD2.F32 R26, -RZ, R26.H0_H0 ;  /* 0x2000001aff1a7230 */ /* 0x002fca0000004100 */
[----:B------:R-:W-:-:S05]  /*3c90*/  FMUL.FTZ R26, R26, R31 ;  /* 0x0000001f1a1a7220 */ /* 0x000fca0000410000 */
[----:B------:R-:W-:-:S05]  /*3ca0*/  F2FP.F16.F32.PACK_AB R26, RZ, R26 ;  /* 0x0000001aff1a723e */ /* 0x000fca00000000ff */
[----:B------:R-:W-:-:S05]  /*3cb0*/  HADD2.F32 R31, -RZ, R26.H0_H0 ;  /* 0x2000001aff1f7230 */ /* 0x000fca0000004100 */
[----:B------:R-:W-:-:S05]  /*3cc0*/  FMUL.FTZ R31, R10, R31 ;  /* 0x0000001f0a1f7220 */ /* 0x000fca0000410000 */
[----:B------:R-:W-:-:S05]  /*3cd0*/  F2FP.F16.F32.PACK_AB R31, RZ, R31 ;  /* 0x0000001fff1f723e */ /* 0x000fca00000000ff */
[----:B------:R-:W-:Y:S02]  /*3ce0*/  HADD2.F32 R34, -RZ, R31.H0_H0 ;  /* 0x2000001fff227230 */ /* 0x000fe40000004100 */
[----:B------:R-:W-:-:S03]  /*3cf0*/  IMAD.MOV.U32 R31, RZ, RZ, 0x3254 ;  /* 0x00003254ff1f7424 */ /* 0x000fc600078e00ff */
[----:B------:R-:W-:Y:S02]  /*3d00*/  F2FP.F16.F32.PACK_AB R34, RZ, R34 ;  /* 0x00000022ff22723e */ /* 0x000fe400000000ff */
[----:B--2---:R-:W-:-:S07]  /*3d10*/  SEL R26, R31, 0x7610, P2 ;  /* 0x000076101f1a7807 */ /* 0x004fce0001000000 */
.L_x_220:
[----:B-----5:R-:W-:-:S05]  /*3d20*/  HADD2 R36, R37, R34.H0_H0 ;  /* 0x2000002225247230 */ /* 0x020fca0000000000 */
[----:B------:R-:W-:-:S06]  /*3d30*/  PRMT R36, R37, R26, R36 ;  /* 0x0000001a25247216 */ /* 0x000fcc0000000024 */
[----:B------:R-:W2:Y:S02]  /*3d40*/  ATOM.E.CAS.STRONG.GPU PT, R36, [R32], R37, R36 ;  /* 0x000000252024738b */ /* 0x000ea400001ee124 */
[----:B--2---:R-:W-:Y:S02]  /*3d50*/  ISETP.NE.U32.AND P2, PT, R36, R37, PT ;  /* 0x000000252400720c */ /* 0x004fe40003f45070 */
[----:B------:R-:W-:-:S11]  /*3d60*/  MOV R37, R36 ;  /* 0x0000002400257202 */ /* 0x000fd60000000f00 */
[----:B------:R-:W-:Y:S05]  /*3d70*/  @P2 BRA `(.L_x_220) ;  /* 0xfffffffc00e82947 */ /* 0x000fea000383ffff */
[----:B------:R-:W-:Y:S05]  /*3d80*/  BSYNC.RECONVERGENT B4 ;  /* 0x0000000000047941 */ /* 0x000fea0003800200 */
.L_x_219:
        /* <DEDUP_REMOVED lines=9> */
[----:B0-----:R-:W-:Y:S02]  /*3e20*/  HADD2.F32 R26, -RZ, R26.H0_H0 ;  /* 0x2000001aff1a7230 */ /* 0x001fe40000004100 */
[----:B-1----:R-:W-:Y:S01]  /*3e30*/  HADD2.F32 R37, -RZ, R32.H0_H0 ;  /* 0x20000020ff257230 */ /* 0x002fe20000004100 */
[----:B------:R-:W-:-:S04]  /*3e40*/  LOP3.LUT R32, R35, 0x2, RZ, 0xc0, !PT ;  /* 0x0000000223207812 */ /* 0x000fc800078ec0ff */
[----:B------:R-:W-:Y:S01]  /*3e50*/  FMUL.FTZ R26, R26, R37 ;  /* 0x000000251a1a7220 */ /* 0x000fe20000410000 */
[----:B------:R-:W-:Y:S02]  /*3e60*/  ISETP.EQ.U32.AND P2, PT, R32, RZ, PT ;  /* 0x000000ff2000720c */ /* 0x000fe40003f42070 */
[----:B------:R-:W-:Y:S02]  /*3e70*/  LOP3.LUT R32, R35, 0xfffffffd, RZ, 0xc0, !PT ;  /* 0xfffffffd23207812 */ /* 0x000fe400078ec0ff */
[----:B------:R-:W-:-:S03]  /*3e80*/  F2FP.F16.F32.PACK_AB R26, RZ, R26 ;  /* 0x0000001aff1a723e */ /* 0x000fc600000000ff */
[----:B------:R0:W5:Y:S02]  /*3e90*/  LD.E R37, desc[UR8][R32.64] ;  /* 0x0000000820257980 */ /* 0x000164000c101900 */
[----:B------:R-:W-:-:S05]  /*3ea0*/  HADD2.F32 R26, -RZ, R26.H0_H0 ;  /* 0x2000001aff1a7230 */ /* 0x000fca0000004100 */
[----:B------:R-:W-:-:S05]  /*3eb0*/  FMUL.FTZ R26, R10, R26 ;  /* 0x0000001a0a1a7220 */ /* 0x000fca0000410000 */
[----:B------:R-:W-:-:S05]  /*3ec0*/  F2FP.F16.F32.PACK_AB R26, RZ, R26 ;  /* 0x0000001aff1a723e */ /* 0x000fca00000000ff */
[----:B------:R-:W-:Y:S01]  /*3ed0*/  HADD2.F32 R34, -RZ, R26.H0_H0 ;  /* 0x2000001aff227230 */ /* 0x000fe20000004100 */
[----:B------:R-:W-:-:S04]  /*3ee0*/  SEL R26, R31, 0x7610, P2 ;  /* 0x000076101f1a7807 */ /* 0x000fc80001000000 */
[----:B0-----:R-:W-:-:S07]  /*3ef0*/  F2FP.F16.F32.PACK_AB R34, RZ, R34 ;  /* 0x00000022ff22723e */ /* 0x001fce00000000ff */
.L_x_222:
[----:B-----5:R-:W-:-:S05]  /*3f00*/  HADD2 R36, R37, R34.H0_H0 ;  /* 0x2000002225247230 */ /* 0x020fca0000000000 */
[----:B------:R-:W-:-:S06]  /*3f10*/  PRMT R36, R37, R26, R36 ;  /* 0x0000001a25247216 */ /* 0x000fcc0000000024 */
[----:B------:R-:W2:Y:S02]  /*3f20*/  ATOM.E.CAS.STRONG.GPU PT, R36, [R32], R37, R36 ;  /* 0x000000252024738b */ /* 0x000ea400001ee124 */
[----:B--2---:R-:W-:Y:S02]  /*3f30*/  ISETP.NE.U32.AND P2, PT, R36, R37, PT ;  /* 0x000000252400720c */ /* 0x004fe40003f45070 */
[----:B------:R-:W-:-:S11]  /*3f40*/  MOV R37, R36 ;  /* 0x0000002400257202 */ /* 0x000fd60000000f00 */
[----:B------:R-:W-:Y:S05]  /*3f50*/  @P2 BRA `(.L_x_222) ;  /* 0xfffffffc00e82947 */ /* 0x000fea000383ffff */
[----:B------:R-:W-:Y:S05]  /*3f60*/  BSYNC.RECONVERGENT B4 ;  /* 0x0000000000047941 */ /* 0x000fea0003800200 */
.L_x_221:
        /* <DEDUP_REMOVED lines=23> */
.L_x_224:
[----:B-----5:R-:W-:-:S05]  /*40e0*/  HADD2 R36, R37, R34.H0_H0 ;  /* 0x2000002225247230 */ /* 0x020fca0000000000 */
[----:B------:R-:W-:-:S06]  /*40f0*/  PRMT R36, R37, R26, R36 ;  /* 0x0000001a25247216 */ /* 0x000fcc0000000024 */
[----:B------:R-:W2:Y:S02]  /*4100*/  ATOM.E.CAS.STRONG.GPU PT, R36, [R32], R37, R36 ;  /* 0x000000252024738b */ /* 0x000ea400001ee124 */
[----:B--2---:R-:W-:Y:S02]  /*4110*/  ISETP.NE.U32.AND P2, PT, R36, R37, PT ;  /* 0x000000252400720c */ /* 0x004fe40003f45070 */
[----:B------:R-:W-:-:S11]  /*4120*/  MOV R37, R36 ;  /* 0x0000002400257202 */ /* 0x000fd60000000f00 */
[----:B------:R-:W-:Y:S05]  /*4130*/  @P2 BRA `(.L_x_224) ;  /* 0xfffffffc00e82947 */ /* 0x000fea000383ffff */
[----:B------:R-:W-:Y:S05]  /*4140*/  BSYNC.RECONVERGENT B4 ;  /* 0x0000000000047941 */ /* 0x000fea0003800200 */
.L_x_223:
        /* <DEDUP_REMOVED lines=23> */
.L_x_226:
[----:B-----5:R-:W-:-:S05]  /*42c0*/  HADD2 R36, R37, R34.H0_H0 ;  /* 0x2000002225247230 */ /* 0x020fca0000000000 */
[----:B------:R-:W-:-:S06]  /*42d0*/  PRMT R36, R37, R26, R36 ;  /* 0x0000001a25247216 */ /* 0x000fcc0000000024 */
[----:B------:R-:W2:Y:S02]  /*42e0*/  ATOM.E.CAS.STRONG.GPU PT, R36, [R32], R37, R36 ;  /* 0x000000252024738b */ /* 0x000ea400001ee124 */
[----:B--2---:R-:W-:Y:S02]  /*42f0*/  ISETP.NE.U32.AND P2, PT, R36, R37, PT ;  /* 0x000000252400720c */ /* 0x004fe40003f45070 */
[----:B------:R-:W-:-:S11]  /*4300*/  MOV R37, R36 ;  /* 0x0000002400257202 */ /* 0x000fd60000000f00 */
[----:B------:R-:W-:Y:S05]  /*4310*/  @P2 BRA `(.L_x_226) ;  /* 0xfffffffc00e82947 */ /* 0x000fea000383ffff */
[----:B------:R-:W-:Y:S05]  /*4320*/  BSYNC.RECONVERGENT B4 ;  /* 0x0000000000047941 */ /* 0x000fea0003800200 */
.L_x_225:
        /* <DEDUP_REMOVED lines=23> */
.L_x_228:
[----:B-----5:R-:W-:-:S05]  /*44a0*/  HADD2 R36, R37, R34.H0_H0 ;  /* 0x2000002225247230 */ /* 0x020fca0000000000 */
[----:B------:R-:W-:-:S06]  /*44b0*/  PRMT R36, R37, R26, R36 ;  /* 0x0000001a25247216 */ /* 0x000fcc0000000024 */
[----:B------:R-:W2:Y:S02]  /*44c0*/  ATOM.E.CAS.STRONG.GPU PT, R36, [R32], R37, R36 ;  /* 0x000000252024738b */ /* 0x000ea400001ee124 */
[----:B--2---:R-:W-:Y:S02]  /*44d0*/  ISETP.NE.U32.AND P2, PT, R36, R37, PT ;  /* 0x000000252400720c */ /* 0x004fe40003f45070 */
[----:B------:R-:W-:-:S11]  /*44e0*/  MOV R37, R36 ;  /* 0x0000002400257202 */ /* 0x000fd60000000f00 */
[----:B------:R-:W-:Y:S05]  /*44f0*/  @P2 BRA `(.L_x_228) ;  /* 0xfffffffc00e82947 */ /* 0x000fea000383ffff */
[----:B------:R-:W-:Y:S05]  /*4500*/  BSYNC.RECONVERGENT B4 ;  /* 0x0000000000047941 */ /* 0x000fea0003800200 */
.L_x_227:
        /* <DEDUP_REMOVED lines=23> */
.L_x_230:
[----:B-----5:R-:W-:-:S05]  /*4680*/  HADD2 R36, R37, R34.H0_H0 ;  /* 0x2000002225247230 */ /* 0x020fca0000000000 */
[----:B------:R-:W-:-:S06]  /*4690*/  PRMT R36, R37, R26, R36 ;  /* 0x0000001a25247216 */ /* 0x000fcc0000000024 */
[----:B------:R-:W2:Y:S02]  /*46a0*/  ATOM.E.CAS.STRONG.GPU PT, R36, [R32], R37, R36 ;  /* 0x000000252024738b */ /* 0x000ea400001ee124 */
[----:B--2---:R-:W-:Y:S02]  /*46b0*/  ISETP.NE.U32.AND P2, PT, R36, R37, PT ;  /* 0x000000252400720c */ /* 0x004fe40003f45070 */
[----:B------:R-:W-:-:S11]  /*46c0*/  MOV R37, R36 ;  /* 0x0000002400257202 */ /* 0x000fd60000000f00 */
[----:B------:R-:W-:Y:S05]  /*46d0*/  @P2 BRA `(.L_x_230) ;  /* 0xfffffffc00e82947 */ /* 0x000fea000383ffff */
[----:B------:R-:W-:Y:S05]  /*46e0*/  BSYNC.RECONVERGENT B4 ;  /* 0x0000000000047941 */ /* 0x000fea0003800200 */
.L_x_229:
        /* <DEDUP_REMOVED lines=23> */
.L_x_232:
[----:B-----5:R-:W-:-:S05]  /*4860*/  HADD2 R36, R37, R34.H0_H0 ;  /* 0x2000002225247230 */ /* 0x020fca0000000000 */
[----:B------:R-:W-:-:S06]  /*4870*/  PRMT R36, R37, R26, R36 ;  /* 0x0000001a25247216 */ /* 0x000fcc0000000024 */
[----:B------:R-:W2:Y:S02]  /*4880*/  ATOM.E.CAS.STRONG.GPU PT, R36, [R32], R37, R36 ;  /* 0x000000252024738b */ /* 0x000ea400001ee124 */
[----:B--2---:R-:W-:Y:S02]  /*4890*/  ISETP.NE.U32.AND P2, PT, R36, R37, PT ;  /* 0x000000252400720c */ /* 0x004fe40003f45070 */
[----:B------:R-:W-:-:S11]  /*48a0*/  MOV R37, R36 ;  /* 0x0000002400257202 */ /* 0x000fd60000000f00 */
[----:B------:R-:W-:Y:S05]  /*48b0*/  @P2 BRA `(.L_x_232) ;  /* 0xfffffffc00e82947 */ /* 0x000fea000383ffff */
[----:B------:R-:W-:Y:S05]  /*48c0*/  BSYNC.RECONVERGENT B4 ;  /* 0x0000000000047941 */ /* 0x000fea0003800200 */
.L_x_231:
        /* <DEDUP_REMOVED lines=11> */
[----:B0-----:R-:W-:Y:S02]  /*4980*/  HADD2.F32 R22, -RZ, R30.H0_H0 ;  /* 0x2000001eff167230 */ /* 0x001fe40000004100 */
[----:B-1----:R-:W-:-:S05]  /*4990*/  HADD2.F32 R35, -RZ, R24.H0_H0 ;  /* 0x20000018ff237230 */ /* 0x002fca0000004100 */
[----:B------:R-:W-:-:S05]  /*49a0*/  FMUL.FTZ R22, R22, R35 ;  /* 0x0000002316167220 */ /* 0x000fca0000410000 */
[----:B------:R-:W-:-:S05]  /*49b0*/  F2FP.F16.F32.PACK_AB R22, RZ, R22 ;  /* 0x00000016ff16723e */ /* 0x000fca00000000ff */
[----:B------:R-:W-:Y:S01]  /*49c0*/  HADD2.F32 R35, -RZ, R22.H0_H0 ;  /* 0x20000016ff237230 */ /* 0x000fe20000004100 */
[----:B------:R-:W-:-:S04]  /*49d0*/  LOP3.LUT R22, R23, 0x2, RZ, 0xc0, !PT ;  /* 0x0000000217167812 */ /* 0x000fc800078ec0ff */
[----:B------:R-:W-:Y:S01]  /*49e0*/  FMUL.FTZ R35, R10, R35 ;  /* 0x000000230a237220 */ /* 0x000fe20000410000 */
[----:B------:R-:W-:-:S04]  /*49f0*/  ISETP.EQ.U32.AND P2, PT, R22, RZ, PT ;  /* 0x000000ff1600720c */ /* 0x000fc80003f42070 */
[----:B------:R-:W-:Y:S02]  /*4a00*/  F2FP.F16.F32.PACK_AB R35, RZ, R35 ;  /* 0x00000023ff23723e */ /* 0x000fe400000000ff */
[----:B------:R-:W-:-:S03]  /*4a10*/  SEL R31, R31, 0x7610, P2 ;  /* 0x000076101f1f7807 */ /* 0x000fc60001000000 */
[----:B------:R-:W-:-:S05]  /*4a20*/  HADD2.F32 R35, -RZ, R35.H0_H0 ;  /* 0x20000023ff237230 */ /* 0x000fca0000004100 */
[----:B--2---:R-:W-:-:S07]  /*4a30*/  F2FP.F16.F32.PACK_AB R35, RZ, R35 ;  /* 0x00000023ff23723e */ /* 0x004fce00000000ff */
.L_x_234:
[----:B-----5:R-:W-:-:S05]  /*4a40*/  HADD2 R22, R25, R35.H0_H0 ;  /* 0x2000002319167230 */ /* 0x020fca0000000000 */
[----:B------:R-:W-:-:S06]  /*4a50*/  PRMT R22, R25, R31, R22 ;  /* 0x0000001f19167216 */ /* 0x000fcc0000000016 */
[----:B------:R-:W2:Y:S02]  /*4a60*/  ATOM.E.CAS.STRONG.GPU PT, R22, [R32], R25, R22 ;  /* 0x000000192016738b */ /* 0x000ea400001ee116 */
[----:B--2---:R-:W-:Y:S02]  /*4a70*/  ISETP.NE.U32.AND P2, PT, R22, R25, PT ;  /* 0x000000191600720c */ /* 0x004fe40003f45070 */
[----:B------:R-:W-:-:S11]  /*4a80*/  MOV R25, R22 ;  /* 0x0000001600197202 */ /* 0x000fd60000000f00 */
[----:B------:R-:W-:Y:S05]  /*4a90*/  @P2 BRA `(.L_x_234) ;  /* 0xfffffffc00e82947 */ /* 0x000fea000383ffff */
[----:B------:R-:W-:Y:S05]  /*4aa0*/  BSYNC.RECONVERGENT B4 ;  /* 0x0000000000047941 */ /* 0x000fea0003800200 */
.L_x_233:
[----:B------:R-:W-:-:S05]  /*4ab0*/  VIADD R14, R14, 0x8 ;  /* 0x000000080e0e7836 */ /* 0x000fca0000000000 */
[----:B------:R-:W-:-:S13]  /*4ac0*/  ISETP.NE.AND P2, PT, R14, R9, PT ;  /* 0x000000090e00720c */ /* 0x000fda0003f45270 */
[----:B------:R-:W-:Y:S05]  /*4ad0*/  @P2 BRA `(.L_x_235) ;  /* 0xfffffff000202947 */ /* 0x000fea000383ffff */
[----:B------:R-:W-:Y:S05]  /*4ae0*/  BSYNC.RECONVERGENT B2 ;  /* 0x0000000000027941 */ /* 0x000fea0003800200 */
.L_x_218:
[----:B------:R-:W-:-:S07]  /*4af0*/  MOV R14, R9 ;  /* 0x00000009000e7202 */ /* 0x000fce0000000f00 */
.L_x_217:
[----:B------:R-:W-:Y:S05]  /*4b00*/  BSYNC.RECONVERGENT B3 ;  /* 0x0000000000037941 */ /* 0x000fea0003800200 */
.L_x_216:
        /* <DEDUP_REMOVED lines=19> */
[----:B------:R-:W-:Y:S01]  /*4c40*/  LOP3.LUT R30, R33, 0xfffffffd, RZ, 0xc0, !PT ;  /* 0xfffffffd211e7812 */ /* 0x000fe200078ec0ff */
[----:B-1----:R-:W-:Y:S02]  /*4c50*/  HADD2.F32 R37, -RZ, R28.H0_H0 ;  /* 0x2000001cff257230 */ /* 0x002fe40000004100 */
[----:B------:R-:W-:-:S02]  /*4c60*/  HFMA2 R28, -RZ, RZ, 0, 0.19775390625 ;  /* 0x00003254ff1c7431 */ /* 0x000fc400000001ff */
[----:B------:R1:W5:Y:S01]  /*4c70*/  LD.E R35, desc[UR8][R30.64] ;  /* 0x000000081e237980 */ /* 0x000362000c101900 */
[----:B0-----:R-:W-:-:S05]  /*4c80*/  HADD2.F32 R26, -RZ, R26.H0_H0 ;  /* 0x2000001aff1a7230 */ /* 0x001fca0000004100 */
[----:B------:R-:W-:-:S05]  /*4c90*/  FMUL.FTZ R26, R26, R37 ;  /* 0x000000251a1a7220 */ /* 0x000fca0000410000 */
[----:B------:R-:W-:-:S05]  /*4ca0*/  F2FP.F16.F32.PACK_AB R26, RZ, R26 ;  /* 0x0000001aff1a723e */ /* 0x000fca00000000ff */
[----:B------:R-:W-:Y:S01]  /*4cb0*/  HADD2.F32 R37, -RZ, R26.H0_H0 ;  /* 0x2000001aff257230 */ /* 0x000fe20000004100 */
[----:B------:R-:W-:-:S04]  /*4cc0*/  SEL R26, R28, 0x7610, P2 ;  /* 0x000076101c1a7807 */ /* 0x000fc80001000000 */
[----:B------:R-:W-:-:S05]  /*4cd0*/  FMUL.FTZ R37, R10, R37 ;  /* 0x000000250a257220 */ /* 0x000fca0000410000 */
[----:B------:R-:W-:-:S05]  /*4ce0*/  F2FP.F16.F32.PACK_AB R37, RZ, R37 ;  /* 0x00000025ff25723e */ /* 0x000fca00000000ff */
[----:B------:R-:W-:-:S05]  /*4cf0*/  HADD2.F32 R36, -RZ, R37.H0_H0 ;  /* 0x20000025ff247230 */ /* 0x000fca0000004100 */
[----:B-1----:R-:W-:-:S07]  /*4d00*/  F2FP.F16.F32.PACK_AB R36, RZ, R36 ;  /* 0x00000024ff24723e */ /* 0x002fce00000000ff */
.L_x_239:
[----:B-----5:R-:W-:-:S05]  /*4d10*/  HADD2 R37, R35, R36.H0_H0 ;  /* 0x2000002423257230 */ /* 0x020fca0000000000 */
[----:B------:R-:W-:-:S06]  /*4d20*/  PRMT R37, R35, R26, R37 ;  /* 0x0000001a23257216 */ /* 0x000fcc0000000025 */
[----:B------:R-:W2:Y:S02]  /*4d30*/  ATOM.E.CAS.STRONG.GPU PT, R37, [R30], R35, R37 ;  /* 0x000000231e25738b */ /* 0x000ea400001ee125 */
[----:B--2---:R-:W-:Y:S01]  /*4d40*/  ISETP.NE.U32.AND P2, PT, R37, R35, PT ;  /* 0x000000232500720c */ /* 0x004fe20003f45070 */
[----:B------:R-:W-:-:S12]  /*4d50*/  IMAD.MOV.U32 R35, RZ, RZ, R37 ;  /* 0x000000ffff237224 */ /* 0x000fd800078e0025 */
[----:B------:R-:W-:Y:S05]  /*4d60*/  @P2 BRA `(.L_x_239) ;  /* 0xfffffffc00e82947 */ /* 0x000fea000383ffff */
[----:B------:R-:W-:Y:S05]  /*4d70*/  BSYNC.RECONVERGENT B3 ;  /* 0x0000000000037941 */ /* 0x000fea0003800200 */
.L_x_238:
        /* <DEDUP_REMOVED lines=17> */
[----:B------:R-:W-:Y:S01]  /*4e90*/  HADD2.F32 R37, -RZ, R26.H0_H0 ;  /* 0x2000001aff257230 */ /* 0x000fe20000004100 */
[----:B------:R-:W-:-:S04]  /*4ea0*/  SEL R26, R28, 0x7610, P2 ;  /* 0x000076101c1a7807 */ /* 0x000fc80001000000 */
[----:B------:R-:W-:-:S05]  /*4eb0*/  FMUL.FTZ R37, R10, R37 ;  /* 0x000000250a257220 */ /* 0x000fca0000410000 */
[----:B------:R-:W-:-:S05]  /*4ec0*/  F2FP.F16.F32.PACK_AB R37, RZ, R37 ;  /* 0x00000025ff25723e */ /* 0x000fca00000000ff */
[----:B------:R-:W-:-:S05]  /*4ed0*/  HADD2.F32 R36, -RZ, R37.H0_H0 ;  /* 0x20000025ff247230 */ /* 0x000fca0000004100 */
[----:B0-----:R-:W-:-:S07]  /*4ee0*/  F2FP.F16.F32.PACK_AB R36, RZ, R36 ;  /* 0x00000024ff24723e */ /* 0x001fce00000000ff */
.L_x_241:
[----:B-----5:R-:W-:-:S05]  /*4ef0*/  HADD2 R37, R35, R36.H0_H0 ;  /* 0x2000002423257230 */ /* 0x020fca0000000000 */
[----:B------:R-:W-:-:S06]  /*4f00*/  PRMT R37, R35, R26, R37 ;  /* 0x0000001a23257216 */ /* 0x000fcc0000000025 */
[----:B------:R-:W2:Y:S02]  /*4f10*/  ATOM.E.CAS.STRONG.GPU PT, R37, [R30], R35, R37 ;  /* 0x000000231e25738b */ /* 0x000ea400001ee125 */
[----:B--2---:R-:W-:Y:S01]  /*4f20*/  ISETP.NE.U32.AND P2, PT, R37, R35, PT ;  /* 0x000000232500720c */ /* 0x004fe20003f45070 */
[----:B------:R-:W-:-:S12]  /*4f30*/  IMAD.MOV.U32 R35, RZ, RZ, R37 ;  /* 0x000000ffff237224 */ /* 0x000fd800078e0025 */
[----:B------:R-:W-:Y:S05]  /*4f40*/  @P2 BRA `(.L_x_241) ;  /* 0xfffffffc00e82947 */ /* 0x000fea000383ffff */
[----:B------:R-:W-:Y:S05]  /*4f50*/  BSYNC.RECONVERGENT B3 ;  /* 0x0000000000037941 */ /* 0x000fea0003800200 */
.L_x_240:
        /* <DEDUP_REMOVED lines=23> */
.L_x_243:
[----:B-----5:R-:W-:-:S05]  /*50d0*/  HADD2 R37, R35, R36.H0_H0 ;  /* 0x2000002423257230 */ /* 0x020fca0000000000 */
[----:B------:R-:W-:-:S06]  /*50e0*/  PRMT R37, R35, R26, R37 ;  /* 0x0000001a23257216 */ /* 0x000fcc0000000025 */
[----:B------:R-:W2:Y:S02]  /*50f0*/  ATOM.E.CAS.STRONG.GPU PT, R37, [R30], R35, R37 ;  /* 0x000000231e25738b */ /* 0x000ea400001ee125 */
[----:B--2---:R-:W-:Y:S01]  /*5100*/  ISETP.NE.U32.AND P2, PT, R37, R35, PT ;  /* 0x000000232500720c */ /* 0x004fe20003f45070 */
[----:B------:R-:W-:-:S12]  /*5110*/  IMAD.MOV.U32 R35, RZ, RZ, R37 ;  /* 0x000000ffff237224 */ /* 0x000fd800078e0025 */
[----:B------:R-:W-:Y:S05]  /*5120*/  @P2 BRA `(.L_x_243) ;  /* 0xfffffffc00e82947 */ /* 0x000fea000383ffff */
[----:B------:R-:W-:Y:S05]  /*5130*/  BSYNC.RECONVERGENT B3 ;  /* 0x0000000000037941 */ /* 0x000fea0003800200 */
.L_x_242:
        /* <DEDUP_REMOVED lines=23> */
.L_x_245:
[----:B-----5:R-:W-:-:S05]  /*52b0*/  HADD2 R22, R25, R33.H0_H0 ;  /* 0x2000002119167230 */ /* 0x020fca0000000000 */
[----:B------:R-:W-:-:S06]  /*52c0*/  PRMT R22, R25, R28, R22 ;  /* 0x0000001c19167216 */ /* 0x000fcc0000000016 */
[----:B------:R-:W2:Y:S02]  /*52d0*/  ATOM.E.CAS.STRONG.GPU PT, R22, [R30], R25, R22 ;  /* 0x000000191e16738b */ /* 0x000ea400001ee116 */
[----:B--2---:R-:W-:Y:S01]  /*52e0*/  ISETP.NE.U32.AND P2, PT, R22, R25, PT ;  /* 0x000000191600720c */ /* 0x004fe20003f45070 */
[----:B------:R-:W-:-:S12]  /*52f0*/  IMAD.MOV.U32 R25, RZ, RZ, R22 ;  /* 0x000000ffff197224 */ /* 0x000fd800078e0016 */
[----:B------:R-:W-:Y:S05]  /*5300*/  @P2 BRA `(.L_x_245) ;  /* 0xfffffffc00e82947 */ /* 0x000fea000383ffff */
[----:B------:R-:W-:Y:S05]  /*5310*/  BSYNC.RECONVERGENT B3 ;  /* 0x0000000000037941 */ /* 0x000fea0003800200 */
.L_x_244:
[----:B------:R-:W-:-:S07]  /*5320*/  IADD3 R14, PT, PT, R14, 0x4, RZ ;  /* 0x000000040e0e7810 */ /* 0x000fce0007ffe0ff */
.L_x_237:
[----:B------:R-:W-:Y:S05]  /*5330*/  BSYNC.RECONVERGENT B2 ;  /* 0x0000000000027941 */ /* 0x000fea0003800200 */
.L_x_236:
        /* <DEDUP_REMOVED lines=33> */
.L_x_249:
[----:B-----5:R-:W-:-:S05]  /*5550*/  HADD2 R37, R35, R36.H0_H0 ;  /* 0x2000002423257230 */ /* 0x020fca0000000000 */
[----:B------:R-:W-:-:S06]  /*5560*/  PRMT R37, R35, R26, R37 ;  /* 0x0000001a23257216 */ /* 0x000fcc0000000025 */
[----:B------:R-:W2:Y:S02]  /*5570*/  ATOM.E.CAS.STRONG.GPU PT, R37, [R30], R35, R37 ;  /* 0x000000231e25738b */ /* 0x000ea400001ee125 */
[----:B--2---:R-:W-:Y:S01]  /*5580*/  ISETP.NE.U32.AND P2, PT, R37, R35, PT ;  /* 0x000000232500720c */ /* 0x004fe20003f45070 */
[----:B------:R-:W-:-:S12]  /*5590*/  IMAD.MOV.U32 R35, RZ, RZ, R37 ;  /* 0x000000ffff237224 */ /* 0x000fd800078e0025 */
[----:B------:R-:W-:Y:S05]  /*55a0*/  @P2 BRA `(.L_x_249) ;  /* 0xfffffffc00e82947 */ /* 0x000fea000383ffff */
[----:B------:R-:W-:Y:S05]  /*55b0*/  BSYNC.RECONVERGENT B3 ;  /* 0x0000000000037941 */ /* 0x000fea0003800200 */
.L_x_248:
        /* <DEDUP_REMOVED lines=23> */
.L_x_251:
[----:B-----5:R-:W-:-:S05]  /*5730*/  HADD2 R22, R25, R33.H0_H0 ;  /* 0x2000002119167230 */ /* 0x020fca0000000000 */
[----:B------:R-:W-:-:S06]  /*5740*/  PRMT R22, R25, R32, R22 ;  /* 0x0000002019167216 */ /* 0x000fcc0000000016 */
[----:B------:R-:W2:Y:S02]  /*5750*/  ATOM.E.CAS.STRONG.GPU PT, R22, [R30], R25, R22 ;  /* 0x000000191e16738b */ /* 0x000ea400001ee116 */
[----:B--2---:R-:W-:Y:S01]  /*5760*/  ISETP.NE.U32.AND P2, PT, R22, R25, PT ;  /* 0x000000191600720c */ /* 0x004fe20003f45070 */
[----:B------:R-:W-:-:S12]  /*5770*/  IMAD.MOV.U32 R25, RZ, RZ, R22 ;  /* 0x000000ffff197224 */ /* 0x000fd800078e0016 */
[----:B------:R-:W-:Y:S05]  /*5780*/  @P2 BRA `(.L_x_251) ;  /* 0xfffffffc00e82947 */ /* 0x000fea000383ffff */
[----:B------:R-:W-:Y:S05]  /*5790*/  BSYNC.RECONVERGENT B3 ;  /* 0x0000000000037941 */ /* 0x000fea0003800200 */
.L_x_250:
[----:B------:R-:W-:-:S07]  /*57a0*/  IADD3 R14, PT, PT, R14, 0x2, RZ ;  /* 0x000000020e0e7810 */ /* 0x000fce0007ffe0ff */
.L_x_247:
[----:B------:R-:W-:Y:S05]  /*57b0*/  BSYNC.RECONVERGENT B2 ;  /* 0x0000000000027941 */ /* 0x000fea0003800200 */
.L_x_246:
[----:B------:R-:W-:-:S13]  /*57c0*/  LOP3.LUT P2, RZ, R4, 0x1, RZ, 0xc0, !PT ;  /* 0x0000000104ff7812 */ /* 0x000fda000784c0ff */
[----:B------:R-:W-:Y:S05]  /*57d0*/  @!P2 BRA `(.L_x_215) ;  /* 0x000000000080a947 */ /* 0x000fea0003800000 */
[C---:B------:R-:W-:Y:S01]  /*57e0*/  VIADDMNMX.RELU R21, R14.reuse, R2, R11, PT ;  /* 0x000000020e157246 */ /* 0x040fe2000380110b */
[----:B------:R-:W0:Y:S01]  /*57f0*/  LDS.U16 R12, [R12] ;  /* 0x000000000c0c7984 */ /* 0x000e220000000400 */
[----:B------:R-:W-:Y:S01]  /*5800*/  LEA R14, R14, R3, 0x1 ;  /* 0x000000030e0e7211 */ /* 0x000fe200078e08ff */
[----:B------:R-:W1:Y:S01]  /*5810*/  LDCU.64 UR10, c[0x0][0x3c8] ;  /* 0x00007900ff0a77ac */ /* 0x000e620008000a00 */
[----:B------:R-:W-:Y:S01]  /*5820*/  IMAD.MOV.U32 R26, RZ, RZ, R20 ;  /* 0x000000ffff1a7224 */ /* 0x000fe200078e0014 */
[----:B------:R-:W2:Y:S03]  /*5830*/  LDCU.64 UR12, c[0x0][0x388] ;  /* 0x00007100ff0c77ac */ /* 0x000ea60008000a00 */
[----:B------:R-:W3:Y:S01]  /*5840*/  LDS.U16 R14, [R14] ;  /* 0x000000000e0e7984 */ /* 0x000ee20000000400 */
[----:B-1----:R-:W-:-:S04]  /*5850*/  IMAD.WIDE.U32 R26, R21, UR10, R26 ;  /* 0x0000000a151a7c25 */ /* 0x002fc8000f8e001a */
[----:B------:R-:W-:Y:S01]  /*5860*/  IMAD R27, R21, UR11, R27 ;  /* 0x0000000b151b7c24 */ /* 0x000fe2000f8e021b */
[----:B--2---:R-:W-:-:S04]  /*5870*/  LEA R21, P2, R26, UR12, 0x1 ;  /* 0x0000000c1a157c11 */ /* 0x004fc8000f8408ff */
[----:B------:R-:W-:Y:S02]  /*5880*/  LEA.HI.X R27, R26, UR13, R27, 0x1, P2 ;  /* 0x0000000d1a1b7c11 */ /* 0x000fe400090f0c1b */
[----:B------:R-:W-:-:S05]  /*5890*/  LOP3.LUT R26, R21, 0xfffffffd, RZ, 0xc0, !PT ;  /* 0xfffffffd151a7812 */ /* 0x000fca00078ec0ff */
[----:B------:R1:W5:Y:S01]  /*58a0*/  LD.E R23, desc[UR8][R26.64] ;  /* 0x000000081a177980 */ /* 0x000362000c101900 */
[----:B0-----:R-:W-:Y:S02]  /*58b0*/  HADD2.F32 R25, -RZ, R12.H0_H0 ;  /* 0x2000000cff197230 */ /* 0x001fe40000004100 */
[----:B---3--:R-:W-:Y:S02]  /*58c0*/  HADD2.F32 R20, -RZ, R14.H0_H0 ;  /* 0x2000000eff147230 */ /* 0x008fe40000004100 */
[----:B------:R-:W-:-:S03]  /*58d0*/  IMAD.MOV.U32 R14, RZ, RZ, 0x3254 ;  /* 0x00003254ff0e7424 */ /* 0x000fc600078e00ff */
        /* <DEDUP_REMOVED lines=9> */
[----:B-1----:R-:W-:-:S07]  /*5970*/  F2FP.F16.F32.PACK_AB R25, RZ, R25 ;  /* 0x00000019ff19723e */ /* 0x002fce00000000ff */
.L_x_252:
[----:B-----5:R-:W-:-:S05]  /*5980*/  HADD2 R12, R23, R25.H0_H0 ;  /* 0x20000019170c7230 */ /* 0x020fca0000000000 */
[----:B------:R-:W-:-:S06]  /*5990*/  PRMT R12, R23, R14, R12 ;  /* 0x0000000e170c7216 */ /* 0x000fcc000000000c */
[----:B------:R-:W2:Y:S02]  /*59a0*/  ATOM.E.CAS.STRONG.GPU PT, R12, [R26], R23, R12 ;  /* 0x000000171a0c738b */ /* 0x000ea400001ee10c */
[----:B--2---:R-:W-:Y:S02]  /*59b0*/  ISETP.NE.U32.AND P2, PT, R12, R23, PT ;  /* 0x000000170c00720c */ /* 0x004fe40003f45070 */
[----:B------:R-:W-:-:S11]  /*59c0*/  MOV R23, R12 ;  /* 0x0000000c00177202 */ /* 0x000fd60000000f00 */
[----:B------:R-:W-:Y:S05]  /*59d0*/  @P2 BRA `(.L_x_252) ;  /* 0xfffffffc00e82947 */ /* 0x000fea000383ffff */
.L_x_215:
[----:B------:R-:W-:Y:S05]  /*59e0*/  BSYNC.RECONVERGENT B0 ;  /* 0x0000000000007941 */ /* 0x000fea0003800200 */
.L_x_214:
[----:B------:R-:W-:-:S05]  /*59f0*/  VIADD R15, R15, 0x1 ;  /* 0x000000010f0f7836 */ /* 0x000fca0000000000 */
[----:B------:R-:W-:-:S13]  /*5a00*/  ISETP.NE.AND P2, PT, R15, R5, PT ;  /* 0x000000050f00720c */ /* 0x000fda0003f45270 */
[----:B------:R-:W-:Y:S05]  /*5a10*/  @P2 BRA `(.L_x_253) ;  /* 0xffffffe000182947 */ /* 0x000fea000383ffff */
.L_x_213:
[----:B------:R-:W-:Y:S05]  /*5a20*/  BSYNC.RECONVERGENT B1 ;  /* 0x0000000000017941 */ /* 0x000fea0003800200 */
.L_x_212:
[----:B------:R-:W-:-:S04]  /*5a30*/  UIADD3 UR4, UPT, UPT, UR7, UR4, URZ ;  /* 0x0000000407047290 */ /* 0x000fc8000fffe0ff */
[----:B------:R-:W-:-:S09]  /*5a40*/  UISETP.GE.AND UP0, UPT, UR4, UR6, UPT ;  /* 0x000000060400728c */ /* 0x000fd2000bf06270 */
[----:B------:R-:W-:Y:S05]  /*5a50*/  BRA.U !UP0, `(.L_x_254) ;  /* 0xffffffdd08247547 */ /* 0x000fea000b83ffff */
[----:B------:R-:W-:Y:S05]  /*5a60*/  EXIT ;  /* 0x000000000000794d */ /* 0x000fea0003800000 */
        .weak           $__internal_1_$__cuda_sm20_dblrcp_rn_slowpath_v3
        .type           $__internal_1_$__cuda_sm20_dblrcp_rn_slowpath_v3,@function
        .size           $__internal_1_$__cuda_sm20_dblrcp_rn_slowpath_v3,(.L_x_1947 - $__internal_1_$__cuda_sm20_dblrcp_rn_slowpath_v3)
$__internal_1_$__cuda_sm20_dblrcp_rn_slowpath_v3:
        /* <DEDUP_REMOVED lines=57> */
.L_x_258:
        /* <DEDUP_REMOVED lines=34> */
.L_x_256:
[----:B------:R-:W-:Y:S02]  /*6020*/  LOP3.LUT R21, R15, 0x80000, RZ, 0xfc, !PT ;  /* 0x000800000f157812 */ /* 0x000fe400078efcff */
[----:B------:R-:W-:-:S07]  /*6030*/  MOV R20, R14 ;  /* 0x0000000e00147202 */ /* 0x000fce0000000f00 */
.L_x_257:
[----:B------:R-:W-:Y:S05]  /*6040*/  BSYNC.RECONVERGENT B0 ;  /* 0x0000000000007941 */ /* 0x000fea0003800200 */
.L_x_255:
[----:B------:R-:W-:Y:S01]  /*6050*/  IMAD.MOV.U32 R14, RZ, RZ, R10 ;  /* 0x000000ffff0e7224 */ /* 0x000fe200078e000a */
[----:B------:R-:W-:-:S04]  /*6060*/  MOV R15, 0x0 ;  /* 0x00000000000f7802 */ /* 0x000fc80000000f00 */
[----:B------:R-:W-:Y:S05]  /*6070*/  RET.REL.NODEC R14 `(_ZN2at6native54_GLOBAL__N__aa9a477a_21_UpSampleBilinear2d_cu_607db5e336upsample_gen2d_aa_backward_out_frameIN3c104HalfEfNS0_18upsample_antialias20BicubicFilterFunctorEEEvT0_S7_NS_27GenericPackedTensorAccessorIT_Lm4ENS_16DefaultPtrTraitsElEENS8_IKS9_Lm4ESA_lEERKT1_) ;  /* 0xffffff9c0ee07950 */ /* 0x000fea0003c3ffff */
.L_x_259:
        /* <DEDUP_REMOVED lines=16> */
.L_x_1947:


//--------------------- .text._ZN2at6native54_GLOBAL__N__aa9a477a_21_UpSampleBilinear2d_cu_607db5e336upsample_gen2d_aa_backward_out_frameIffNS0_18upsample_antialias20BicubicFilterFunctorEEEvT0_S5_NS_27GenericPackedTensorAccessorIT_Lm4ENS_16DefaultPtrTraitsElEENS6_IKS7_Lm4ES8_lEERKT1_ --------------------------
	.section	.text._ZN2at6native54_GLOBAL__N__aa9a477a_21_UpSampleBilinear2d_cu_607db5e336upsample_gen2d_aa_backward_out_frameIffNS0_18upsample_antialias20BicubicFilterFunctorEEEvT0_S5_NS_27GenericPackedTensorAccessorIT_Lm4ENS_16DefaultPtrTraitsElEENS6_IKS7_Lm4ES8_lEERKT1_,"ax",@progbits
	.align	128
.text._ZN2at6native54_GLOBAL__N__aa9a477a_21_UpSampleBilinear2d_cu_607db5e336upsample_gen2d_aa_backward_out_frameIffNS0_18upsample_antialias20BicubicFilterFunctorEEEvT0_S5_NS_27GenericPackedTensorAccessorIT_Lm4ENS_16DefaultPtrTraitsElEENS6_IKS7_Lm4ES8_lEERKT1_:
        .type           _ZN2at6native54_GLOBAL__N__aa9a477a_21_UpSampleBilinear2d_cu_607db5e336upsample_gen2d_aa_backward_out_frameIffNS0_18upsample_antialias20BicubicFilterFunctorEEEvT0_S5_NS_27GenericPackedTensorAccessorIT_Lm4ENS_16DefaultPtrTraitsElEENS6_IKS7_Lm4ES8_lEERKT1_,@function
        .size           _ZN2at6native54_GLOBAL__N__aa9a477a_21_UpSampleBilinear2d_cu_607db5e336upsample_gen2d_aa_backward_out_frameIffNS0_18upsample_antialias20BicubicFilterFunctorEEEvT0_S5_NS_27GenericPackedTensorAccessorIT_Lm4ENS_16DefaultPtrTraitsElEENS6_IKS7_Lm4ES8_lEERKT1_,(.L_x_1949 - _ZN2at6native54_GLOBAL__N__aa9a477a_21_UpSampleBilinear2d_cu_607db5e336upsample_gen2d_aa_backward_out_frameIffNS0_18upsample_antialias20BicubicFilterFunctorEEEvT0_S5_NS_27GenericPackedTensorAccessorIT_Lm4ENS_16DefaultPtrTraitsElEENS6_IKS7_Lm4ES8_lEERKT1_)
        .other          _ZN2at6native54_GLOBAL__N__aa9a477a_21_UpSampleBilinear2d_cu_607db5e336upsample_gen2d_aa_backward_out_frameIffNS0_18upsample_antialias20BicubicFilterFunctorEEEvT0_S5_NS_27GenericPackedTensorAccessorIT_Lm4ENS_16DefaultPtrTraitsElEENS6_IKS7_Lm4ES8_lEERKT1_,@"STO_CUDA_ENTRY STV_DEFAULT"
_ZN2at6native54_GLOBAL__N__aa9a477a_21_UpSampleBilinear2d_cu_607db5e336upsample_gen2d_aa_backward_out_frameIffNS0_18upsample_antialias20BicubicFilterFunctorEEEvT0_S5_NS_27GenericPackedTensorAccessorIT_Lm4ENS_16DefaultPtrTraitsElEENS6_IKS7_Lm4ES8_lEERKT1_:
        /* <DEDUP_REMOVED lines=27> */
[----:B------:R-:W0:Y:S01]  /*01b0*/  LDCU.64 UR8, c[0x0][0x408] ;  /* 0x00008100ff0877ac */ /* 0x000e220008000a00 */
[----:B------:R-:W-:Y:S02]  /*01c0*/  ISETP.NE.AND P0, PT, R12, RZ, PT ;  /* 0x000000ff0c00720c */ /* 0x000fe40003f05270 */
[----:B------:R-:W1:Y:S01]  /*01d0*/  I2F.RP R5, R4 ;  /* 0x0000000400057306 */ /* 0x000e620000209400 */
[----:B------:R-:W2:Y:S01]  /*01e0*/  LDCU.128 UR12, c[0x0][0x3c0] ;  /* 0x00007800ff0c77ac */ /* 0x000ea20008000c00 */
[----:B------:R-:W3:Y:S01]  /*01f0*/  LDCU.64 UR10, c[0x0][0x410] ;  /* 0x00008200ff0a77ac */ /* 0x000ee20008000a00 */
[----:B------:R-:W4:Y:S01]  /*0200*/  LDCU.64 UR18, c[0x0][0x388] ;  /* 0x00007100ff1277ac */ /* 0x000f220008000a00 */
[----:B------:R-:W3:Y:S04]  /*0210*/  LDCU.64 UR16, c[0x0][0x3d0] ;  /* 0x00007a00ff1077ac */ /* 0x000ee80008000a00 */
[----:B-1----:R-:W1:Y:S01]  /*0220*/  MUFU.RCP R5, R5 ;  /* 0x0000000500057308 */ /* 0x002e620000001000 */
[C---:B0-----:R-:W-:Y:S01]  /*0230*/  IMAD.WIDE.U32 R2, R10.reuse, UR8, RZ ;  /* 0x000000080a027c25 */ /* 0x041fe2000f8e00ff */
[----:B------:R-:W0:Y:S03]  /*0240*/  LDCU.128 UR20, c[0x0][0x3b0] ;  /* 0x00007600ff1477ac */ /* 0x000e260008000c00 */
[----:B--2---:R-:W-:-:S04]  /*0250*/  IMAD.WIDE.U32 R6, R10, UR12, RZ ;  /* 0x0000000c0a067c25 */ /* 0x004fc8000f8e00ff */
[C---:B------:R-:W-:Y:S01]  /*0260*/  IMAD R3, R10.reuse, UR9, R3 ;  /* 0x000000090a037c24 */ /* 0x040fe2000f8e0203 */
[----:B------:R-:W2:Y:S01]  /*0270*/  LDCU.64 UR8, c[0x0][0x3f8] ;  /* 0x00007f00ff0877ac */ /* 0x000ea20008000a00 */
[----:B------:R-:W-:Y:S01]  /*0280*/  IMAD R11, R10, UR13, R7 ;  /* 0x0000000d0a0b7c24 */ /* 0x000fe2000f8e0207 */
[----:B------:R-:W-:Y:S01]  /*0290*/  SHF.R.S32.HI R7, RZ, 0x1f, R16 ;  /* 0x0000001fff077819 */ /* 0x000fe20000011410 */
[----:B------:R-:W-:Y:S01]  /*02a0*/  IMAD.MOV.U32 R10, RZ, RZ, R6 ;  /* 0x000000ffff0a7224 */ /* 0x000fe200078e0006 */
[----:B------:R-:W0:Y:S01]  /*02b0*/  LDCU.64 UR12, c[0x0][0x400] ;  /* 0x00008000ff0c77ac */ /* 0x000e220008000a00 */
[----:B------:R-:W0:Y:S01]  /*02c0*/  LDC R6, c[0x0][0x398] ;  /* 0x0000e600ff067b82 */ /* 0x000e220000000800 */
[----:B---3--:R-:W-:Y:S01]  /*02d0*/  IMAD.WIDE.U32 R2, R16, UR10, R2 ;  /* 0x0000000a10027c25 */ /* 0x008fe2000f8e0002 */
[----:B-1----:R-:W-:-:S03]  /*02e0*/  IADD3 R8, PT, PT, R5, 0xffffffe, RZ ;  /* 0x0ffffffe05087810 */ /* 0x002fc60007ffe0ff */
[C---:B------:R-:W-:Y:S01]  /*02f0*/  IMAD R13, R7.reuse, UR10, RZ ;  /* 0x0000000a070d7c24 */ /* 0x040fe2000f8e02ff */
[----:B------:R1:W3:Y:S02]  /*0300*/  F2I.FTZ.U32.TRUNC.NTZ R9, R8 ;  /* 0x0000000800097305 */ /* 0x0002e4000021f000 */
[----:B------:R-:W0:Y:S01]  /*0310*/  LDC R5, c[0x0][0x378] ;  /* 0x0000de00ff057b82 */ /* 0x000e220000000800 */
[----:B------:R-:W-:Y:S02]  /*0320*/  IMAD R7, R7, UR14, RZ ;  /* 0x0000000e07077c24 */ /* 0x000fe4000f8e02ff */
[C---:B------:R-:W-:Y:S02]  /*0330*/  IMAD R13, R16.reuse, UR11, R13 ;  /* 0x0000000b100d7c24 */ /* 0x040fe4000f8e020d */
[----:B------:R-:W-:Y:S02]  /*0340*/  IMAD R15, R16, UR15, R7 ;  /* 0x0000000f100f7c24 */ /* 0x000fe4000f8e0207 */
[----:B-1----:R-:W-:Y:S01]  /*0350*/  IMAD.MOV.U32 R8, RZ, RZ, RZ ;  /* 0x000000ffff087224 */ /* 0x002fe200078e00ff */
[----:B---3--:R-:W-:-:S05]  /*0360*/  IADD3 R17, PT, PT, RZ, -R9, RZ ;  /* 0x80000009ff117210 */ /* 0x008fca0007ffe0ff */
[----:B------:R-:W-:Y:S02]  /*0370*/  IMAD R7, R17, R4, RZ ;  /* 0x0000000411077224 */ /* 0x000fe400078e02ff */
[----:B------:R-:W-:-:S04]  /*0380*/  IMAD.WIDE.U32 R16, R16, UR14, R10 ;  /* 0x0000000e10107c25 */ /* 0x000fc8000f8e000a */
[----:B------:R-:W-:Y:S01]  /*0390*/  IMAD.HI.U32 R7, R9, R7, R8 ;  /* 0x0000000709077227 */ /* 0x000fe200078e0008 */
[----:B------:R-:W-:Y:S02]  /*03a0*/  LOP3.LUT R8, RZ, R12, RZ, 0x33, !PT ;  /* 0x0000000cff087212 */ /* 0x000fe400078e33ff */
[----:B------:R-:W-:Y:S01]  /*03b0*/  MOV R9, UR4 ;  /* 0x0000000400097c02 */ /* 0x000fe20008000f00 */
[----:B------:R-:W-:Y:S01]  /*03c0*/  IMAD.IADD R11, R3, 0x1, R13 ;  /* 0x00000001030b7824 */ /* 0x000fe200078e020d */
[----:B--2-4-:R-:W-:-:S07]  /*03d0*/  IADD3 R13, PT, PT, R17, R15, RZ ;  /* 0x0000000f110d7210 */ /* 0x014fce0007ffe0ff */
.L_x_261:
        /* <DEDUP_REMOVED lines=9> */
[----:B------:R-:W-:-:S03]  /*0470*/  @!P2 VIADD R10, R10, 0x1 ;  /* 0x000000010a0aa836 */ /* 0x000fc60000000000 */
[----:B------:R-:W-:-:S13]  /*0480*/  ISETP.GE.U32.AND P1, PT, R15, R4, PT ;  /* 0x000000040f00720c */ /* 0x000fda0003f26070 */
[----:B------:R-:W-:-:S05]  /*0490*/  @P1 IADD3 R10, PT, PT, R10, 0x1, RZ ;  /* 0x000000010a0a1810 */ /* 0x000fca0007ffe0ff */
[----:B------:R-:W-:-:S05]  /*04a0*/  @!P3 IMAD.MOV R10, RZ, RZ, -R10 ;  /* 0x000000ffff0ab224 */ /* 0x000fca00078e0a0a */
[----:B------:R-:W-:Y:S01]  /*04b0*/  SEL R21, R8, R10, !P0 ;  /* 0x0000000a08157207 */ /* 0x000fe20004000000 */
[----:B------:R-:W-:-:S03]  /*04c0*/  IMAD.MOV.U32 R10, RZ, RZ, R2 ;  /* 0x000000ffff0a7224 */ /* 0x000fc600078e0002 */
[----:B------:R-:W-:Y:S01]  /*04d0*/  SHF.R.S32.HI R12, RZ, 0x1f, R21 ;  /* 0x0000001fff0c7819 */ /* 0x000fe20000011415 */
[C---:B------:R-:W-:Y:S01]  /*04e0*/  IMAD.WIDE.U32 R14, R21.reuse, UR8, R10 ;  /* 0x00000008150e7c25 */ /* 0x040fe2000f8e000a */
[----:B------:R-:W-:-:S03]  /*04f0*/  IADD3 R23, PT, PT, -R21, RZ, RZ ;  /* 0x000000ff15177210 */ /* 0x000fc60007ffe1ff */
[----:B-1----:R-:W-:Y:S02]  /*0500*/  IMAD R18, R12, UR8, RZ ;  /* 0x000000080c127c24 */ /* 0x002fe4000f8e02ff */
[----:B------:R-:W-:Y:S02]  /*0510*/  IMAD R23, R6, R23, R9 ;  /* 0x0000001706177224 */ /* 0x000fe400078e0209 */
[----:B------:R-:W-:-:S03]  /*0520*/  IMAD R19, R21, UR9, R18 ;  /* 0x0000000915137c24 */ /* 0x000fc6000f8e0212 */
[----:B------:R-:W-:Y:S02]  /*0530*/  SHF.R.S32.HI R10, RZ, 0x1f, R23 ;  /* 0x0000001fff0a7819 */ /* 0x000fe40000011417 */
[----:B------:R-:W-:-:S03]  /*0540*/  IADD3 R15, PT, PT, R15, R19, RZ ;  /* 0x000000130f0f7210 */ /* 0x000fc60007ffe0ff */
[----:B------:R-:W-:Y:S02]  /*0550*/  IMAD R18, R10, UR12, RZ ;  /* 0x0000000c0a127c24 */ /* 0x000fe4000f8e02ff */
[----:B------:R-:W-:-:S04]  /*0560*/  IMAD.WIDE.U32 R14, R23, UR12, R14 ;  /* 0x0000000c170e7c25 */ /* 0x000fc8000f8e000e */
[----:B------:R-:W-:Y:S01]  /*0570*/  IMAD R19, R23, UR13, R18 ;  /* 0x0000000d17137c24 */ /* 0x000fe2000f8e0212 */
[----:B------:R-:W-:-:S03]  /*0580*/  LEA R18, P1, R14, UR16, 0x2 ;  /* 0x000000100e127c11 */ /* 0x000fc6000f8210ff */
[----:B------:R-:W-:-:S05]  /*0590*/  IMAD.IADD R15, R15, 0x1, R19 ;  /* 0x000000010f0f7824 */ /* 0x000fca00078e0213 */
[----:B------:R-:W-:-:S05]  /*05a0*/  LEA.HI.X R19, R14, UR17, R15, 0x2, P1 ;  /* 0x000000110e137c11 */ /* 0x000fca00088f140f */
[----:B------:R0:W2:Y:S01]  /*05b0*/  LDG.E R25, desc[UR6][R18.64] ;  /* 0x0000000612197981 */ /* 0x0000a2000c1e1900 */
[----:B------:R-:W-:Y:S01]  /*05c0*/  IMAD R20, R12, UR20, RZ ;  /* 0x000000140c147c24 */ /* 0x000fe2000f8e02ff */
[----:B------:R-:W-:Y:S01]  /*05d0*/  MOV R12, R16 ;  /* 0x00000010000c7202 */ /* 0x000fe20000000f00 */
[----:B------:R-:W-:Y:S02]  /*05e0*/  IMAD R10, R10, UR22, RZ ;  /* 0x000000160a0a7c24 */ /* 0x000fe4000f8e02ff */
[----:B------:R-:W-:Y:S02]  /*05f0*/  IMAD.IADD R9, R5, 0x1, R9 ;  /* 0x0000000105097824 */ /* 0x000fe400078e0209 */
[----:B------:R-:W-:-:S04]  /*0600*/  IMAD.WIDE.U32 R14, R21, UR20, R12 ;  /* 0x00000014150e7c25 */ /* 0x000fc8000f8e000c */
[----:B------:R-:W-:-:S04]  /*0610*/  IMAD R21, R21, UR21, R20 ;  /* 0x0000001515157c24 */ /* 0x000fc8000f8e0214 */
[----:B------:R-:W-:Y:S02]  /*0620*/  IMAD.IADD R15, R15, 0x1, R21 ;  /* 0x000000010f0f7824 */ /* 0x000fe400078e0215 */
[C---:B------:R-:W-:Y:S02]  /*0630*/  IMAD R21, R23.reuse, UR23, R10 ;  /* 0x0000001717157c24 */ /* 0x040fe4000f8e020a */
[----:B------:R-:W-:-:S05]  /*0640*/  IMAD.WIDE.U32 R14, R23, UR22, R14 ;  /* 0x00000016170e7c25 */ /* 0x000fca000f8e000e */
[----:B------:R-:W-:Y:S02]  /*0650*/  IADD3 R15, PT, PT, R15, R21, RZ ;  /* 0x000000150f0f7210 */ /* 0x000fe40007ffe0ff */
[----:B0-----:R-:W-:-:S04]  /*0660*/  LEA R18, P1, R14, UR18, 0x2 ;  /* 0x000000120e127c11 */ /* 0x001fc8000f8210ff */
[----:B------:R-:W-:Y:S02]  /*0670*/  LEA.HI.X R19, R14, UR19, R15, 0x2, P1 ;  /* 0x000000130e137c11 */ /* 0x000fe400088f140f */
[----:B------:R-:W-:-:S03]  /*0680*/  ISETP.GE.AND P1, PT, R9, R0, PT ;  /* 0x000000000900720c */ /* 0x000fc60003f26270 */
[----:B--2---:R1:W-:Y:S10]  /*0690*/  STG.E desc[UR6][R18.64], R25 ;  /* 0x0000001912007986 */ /* 0x0043f4000c101906 */
[----:B------:R-:W-:Y:S05]  /*06a0*/  @!P1 BRA `(.L_x_261) ;  /* 0xfffffffc004c9947 */ /* 0x000fea000383ffff */
[----:B------:R-:W-:Y:S05]  /*06b0*/  EXIT ;  /* 0x000000000000794d */ /* 0x000fea0003800000 */
.L_x_260:
        /* <DEDUP_REMOVED lines=15> */
[-C--:B------:R-:W-:Y:S01]  /*07b0*/  FFMA.FTZ R4, R9, R14.reuse, -R0 ;  /* 0x0000000e09047223 */ /* 0x080fe20000010800 */
[----:B------:R-:W-:Y:S01]  /*07c0*/  ISETP.NE.AND P0, PT, R17, RZ, PT ;  /* 0x000000ff1100720c */ /* 0x000fe20003f05270 */
[CCC-:B------:R-:W-:Y:S01]  /*07d0*/  FFMA.FTZ R3, R19.reuse, R15.reuse, -R2.reuse ;  /* 0x0000000f13037223 */ /* 0x1c0fe20000010802 */
[----:B-1----:R-:W-:Y:S01]  /*07e0*/  ULEA UR4, UR5, UR4, 0x18 ;  /* 0x0000000405047291 */ /* 0x002fe2000f8ec0ff */
[----:B------:R-:W-:Y:S01]  /*07f0*/  FADD.FTZ R5, R4, 0.5 ;  /* 0x3f00000004057421 */ /* 0x000fe20000010000 */
[----:B------:R-:W-:Y:S01]  /*0800*/  FFMA.FTZ R4, R19, R15, R2 ;  /* 0x0000000f13047223 */ /* 0x000fe20000010002 */
[----:B------:R-:W-:Y:S01]  /*0810*/  FADD.FTZ R3, R3, 0.5 ;  /* 0x3f00000003037421 */ /* 0x000fe20000010000 */
[----:B------:R-:W1:Y:S01]  /*0820*/  F2I.FTZ.CEIL.NTZ R13, R2 ;  /* 0x00000002000d7305 */ /* 0x000e62000021b100 */
[----:B0-----:R-:W-:Y:S01]  /*0830*/  FFMA.FTZ R0, R9, R14, R0 ;  /* 0x0000000e09007223 */ /* 0x001fe20000010000 */
[----:B------:R-:W-:-:S03]  /*0840*/  FADD.FTZ R4, R4, 0.5 ;  /* 0x3f00000004047421 */ /* 0x000fc60000010000 */
[----:B------:R-:W-:Y:S01]  /*0850*/  FADD.FTZ R11, R0, 0.5 ;  /* 0x3f000000000b7421 */ /* 0x000fe20000010000 */
[----:B--2---:R-:W-:Y:S02]  /*0860*/  IMAD.SHL.U32 R8, R8, 0x2, RZ ;  /* 0x0000000208087824 */ /* 0x004fe400078e00ff */
[----:B------:R0:W2:Y:S01]  /*0870*/  F2I.FTZ.TRUNC.NTZ R7, R5 ;  /* 0x0000000500077305 */ /* 0x0000a2000021f100 */
[----:B-1----:R-:W-:-:S07]  /*0880*/  SHF.L.U32 R13, R13, 0x1, RZ ;  /* 0x000000010d0d7819 */ /* 0x002fce00000006ff */
[----:B------:R1:W3:Y:S01]  /*0890*/  F2I.FTZ.TRUNC.NTZ R2, R3 ;  /* 0x0000000300027305 */ /* 0x0002e2000021f100 */
[----:B0-----:R-:W-:Y:S02]  /*08a0*/  IMAD R5, R8, R17, R17 ;  /* 0x0000001108057224 */ /* 0x001fe400078e0211 */
[----:B------:R-:W-:Y:S01]  /*08b0*/  IMAD R12, R13, R12, R12 ;  /* 0x0000000c0d0c7224 */ /* 0x000fe200078e020c */
[----:B--2---:R-:W-:-:S04]  /*08c0*/  VIMNMX R0, PT, PT, RZ, R7, !PT ;  /* 0x00000007ff007248 */ /* 0x004fc80007fe0100 */
[----:B------:R-:W0:Y:S01]  /*08d0*/  F2I.FTZ.TRUNC.NTZ R4, R4 ;  /* 0x0000000400047305 */ /* 0x000e22000021f100 */
[----:B-1----:R-:W-:Y:S01]  /*08e0*/  IMAD R3, R13, R6, R6 ;  /* 0x000000060d037224 */ /* 0x002fe200078e0206 */
[----:B------:R-:W-:-:S04]  /*08f0*/  IADD3 R12, PT, PT, R12, R5, RZ ;  /* 0x000000050c0c7210 */ /* 0x000fc80007ffe0ff */
[----:B------:R-:W-:Y:S02]  /*0900*/  LEA R3, R3, UR4, 0x2 ;  /* 0x0000000403037c11 */ /* 0x000fe4000f8e10ff */
[----:B------:R0:W1:Y:S01]  /*0910*/  F2I.FTZ.TRUNC.NTZ R14, R11 ;  /* 0x0000000b000e7305 */ /* 0x000062000021f100 */
[----:B---3--:R-:W-:Y:S02]  /*0920*/  VIMNMX R2, PT, PT, RZ, R2, !PT ;  /* 0x00000002ff027248 */ /* 0x008fe40007fe0100 */
        /* <DEDUP_REMOVED lines=11> */
[----:B0-----:R-:W-:-:S04]  /*09e0*/  IADD3 R20, PT, PT, R19, 0x300402, RZ ;  /* 0x0030040213147810 */ /* 0x001fc80007ffe0ff */
[----:B------:R-:W-:Y:S01]  /*09f0*/  FSETP.GEU.AND P0, PT, |R20|, 5.8789094863358348022e-39, PT ;  /* 0x004004021400780b */ /* 0x000fe20003f0e200 */
[----:B------:R-:W0:-:S15]  /*0a00*/  MUFU.RCP64H R21, R19 ;  /* 0x0000001300157308 */ /* 0x000e1e0000001800 */
        /* <DEDUP_REMOVED lines=25> */
[----:B------:R-:W-:Y:S02]  /*0ba0*/  LOP3.LUT R15, R19, 0x7fffffff, RZ, 0xc0, !PT ;  /* 0x7fffffff130f7812 */ /* 0x000fe400078ec0ff */
[----:B------:R-:W-:-:S03]  /*0bb0*/  MOV R24, 0xbe0 ;  /* 0x00000be000187802 */ /* 0x000fc60000000f00 */
[----:B------:R-:W-:-:S07]  /*0bc0*/  VIADD R22, R15, 0xfff00000 ;  /* 0xfff000000f167836 */ /* 0x000fce0000000000 */
[----:B------:R-:W-:Y:S05]  /*0bd0*/  CALL.REL.NOINC `($__internal_2_$__cuda_sm20_dblrcp_rn_slowpath_v3) ;  /* 0x0000003800207944 */ /* 0x000fea0003c00000 */
[----:B------:R-:W-:Y:S01]  /*0be0*/  MOV R22, R18 ;  /* 0x0000001200167202 */ /* 0x000fe20000000f00 */
[----:B------:R-:W-:-:S07]  /*0bf0*/  IMAD.MOV.U32 R23, RZ, RZ, R19 ;  /* 0x000000ffff177224 */ /* 0x000fce00078e0013 */
.L_x_265:
        /* <DEDUP_REMOVED lines=9> */
.L_x_264:
        /* <DEDUP_REMOVED lines=12> */
[----:B------:R-:W-:Y:S01]  /*0d50*/  BSSY.RECONVERGENT B0, `(.L_x_269) ;  /* 0x0000068000007945 */ /* 0x000fe20003800200 */
[----:B------:R-:W-:Y:S01]  /*0d60*/  IMAD.MOV.U32 R20, RZ, RZ, RZ ;  /* 0x000000ffff147224 */ /* 0x000fe200078e00ff */
[----:B------:R-:W-:-:S07]  /*0d70*/  LOP3.LUT R19, R4, 0x7ffffffc, RZ, 0xc0, !PT ;  /* 0x7ffffffc04137812 */ /* 0x000fce00078ec0ff */
.L_x_281:
[----:B------:R-:W-:Y:S01]  /*0d80*/  I2FP.F32.U32 R21, R20 ;  /* 0x0000001400157245 */ /* 0x000fe20000201000 */
[----:B------:R-:W-:Y:S04]  /*0d90*/  BSSY.RECONVERGENT B4, `(.L_x_270) ;  /* 0x0000019000047945 */ /* 0x000fe80003800200 */
[----:B------:R-:W-:-:S04]  /*0da0*/  FADD.FTZ R21, R14, R21 ;  /* 0x000000150e157221 */ /* 0x000fc80000010000 */
[----:B------:R-:W-:Y:S01]  /*0db0*/  FADD.FTZ R22, R21, 0.5 ;  /* 0x3f00000015167421 */ /* 0x000fe20000010000 */
[----:B------:R-:W-:-:S03]  /*0dc0*/  IADD3 R21, PT, PT, R20, 0x1, RZ ;  /* 0x0000000114157810 */ /* 0x000fc60007ffe0ff */
[----:B------:R-:W-:Y:S01]  /*0dd0*/  FMUL.FTZ R22, R22, R17 ;  /* 0x0000001116167220 */ /* 0x000fe20000410000 */
[----:B------:R-:W-:-:S04]  /*0de0*/  I2FP.F32.U32 R21, R21 ;  /* 0x0000001500157245 */ /* 0x000fc80000201000 */
[----:B------:R-:W-:Y:S01]  /*0df0*/  FSETP.GEU.FTZ.AND P1, PT, R22, RZ, PT ;  /* 0x000000ff1600720b */ /* 0x000fe20003f3e000 */
[----:B------:R-:W-:-:S04]  /*0e00*/  FADD.FTZ R21, R14, R21 ;  /* 0x000000150e157221 */ /* 0x000fc80000010000 */
[----:B------:R-:W-:-:S04]  /*0e10*/  FADD.FTZ R24, R21, 0.5 ;  /* 0x3f00000015187421 */ /* 0x000fc80000010000 */
[----:B------:R-:W-:-:S04]  /*0e20*/  FMUL.FTZ R25, R24, R17 ;  /* 0x0000001118197220 */ /* 0x000fc80000410000 */
[----:B------:R-:W-:Y:S01]  /*0e30*/  @!P1 FADD.FTZ R22, -R22, -RZ ;  /* 0x800000ff16169221 */ /* 0x000fe20000010100 */
[----:B------:R-:W-:-:S04]  /*0e40*/  FSETP.GEU.FTZ.AND P2, PT, R25, RZ, PT ;  /* 0x000000ff1900720b */ /* 0x000fc80003f5e000 */
[----:B------:R-:W-:-:S13]  /*0e50*/  FSETP.GEU.FTZ.AND P1, PT, R22, 1, PT ;  /* 0x3f8000001600780b */ /* 0x000fda0003f3e000 */
[----:B------:R-:W-:-:S04]  /*0e60*/  @!P1 IMAD.MOV.U32 R21, RZ, RZ, 0x3fc00000 ;  /* 0x3fc00000ff159424 */ /* 0x000fc800078e00ff */
[----:B------:R-:W-:-:S04]  /*0e70*/  @!P1 FFMA.FTZ R21, R22, R21, -2.5 ;  /* 0xc020000016159423 */ /* 0x000fc80000010015 */
[----:B------:R-:W-:Y:S01]  /*0e80*/  @!P1 FMUL.FTZ R23, R22, R21 ;  /* 0x0000001516179220 */ /* 0x000fe20000410000 */
[----:B------:R-:W-:-:S03]  /*0e90*/  LEA R21, R20, R3, 0x2 ;  /* 0x0000000314157211 */ /* 0x000fc600078e10ff */
        /* <DEDUP_REMOVED lines=8> */
.L_x_271:
[----:B------:R-:W-:Y:S05]  /*0f20*/  BSYNC.RECONVERGENT B4 ;  /* 0x0000000000047941 */ /* 0x000fea0003800200 */
.L_x_270:
[----:B------:R0:W-:Y:S01]  /*0f30*/  STS [R21], R24 ;  /* 0x0000001815007388 */ /* 0x0001e20000000800 */
[----:B------:R-:W-:Y:S01]  /*0f40*/  @!P2 FADD.FTZ R25, -R25, -RZ ;  /* 0x800000ff1919a221 */ /* 0x000fe20000010100 */
[----:B------:R-:W-:Y:S01]  /*0f50*/  BSSY.RECONVERGENT B4, `(.L_x_272) ;  /* 0x0000010000047945 */ /* 0x000fe20003800200 */
[----:B------:R-:W-:-:S03]  /*0f60*/  FADD.FTZ R23, R24, R15 ;  /* 0x0000000f18177221 */ /* 0x000fc60000010000 */
        /* <DEDUP_REMOVED lines=10> */
.L_x_273:
[----:B------:R-:W-:-:S04]  /*1010*/  IMAD.MOV.U32 R22, RZ, RZ, 0x3fc00000 ;  /* 0x3fc00000ff167424 */ /* 0x000fc800078e00ff */
[----:B------:R-:W-:-:S04]  /*1020*/  FFMA.FTZ R22, R25, R22, -2.5 ;  /* 0xc020000019167423 */ /* 0x000fc80000010016 */
[----:B------:R-:W-:-:S04]  /*1030*/  FMUL.FTZ R22, R25, R22 ;  /* 0x0000001619167220 */ /* 0x000fc80000410000 */
[----:B------:R-:W-:-:S07]  /*1040*/  FFMA.FTZ R22, R25, R22, 1 ;  /* 0x3f80000019167423 */ /* 0x000fce0000010016 */
.L_x_274:
[----:B------:R-:W-:Y:S05]  /*1050*/  BSYNC.RECONVERGENT B4 ;  /* 0x0000000000047941 */ /* 0x000fea0003800200 */
.L_x_272:
[----:B------:R-:W-:Y:S01]  /*1060*/  IADD3 R15, PT, PT, R20, 0x2, RZ ;  /* 0x00000002140f7810 */ /* 0x000fe20007ffe0ff */
[----:B------:R0:W-:Y:S01]  /*1070*/  STS [R21+0x4], R22 ;  /* 0x0000041615007388 */ /* 0x0001e20000000800 */
[----:B------:R-:W-:Y:S01]  /*1080*/  BSSY.RECONVERGENT B4, `(.L_x_275) ;  /* 0x0000016000047945 */ /* 0x000fe20003800200 */
[----:B------:R-:W-:Y:S01]  /*1090*/  FADD.FTZ R23, R23, R22 ;  /* 0x0000001617177221 */ /* 0x000fe20000010000 */
[----:B------:R-:W-:-:S05]  /*10a0*/  I2FP.F32.U32 R15, R15 ;  /* 0x0000000f000f7245 */ /* 0x000fca0000201000 */
[----:B------:R-:W-:-:S04]  /*10b0*/  FADD.FTZ R15, R14, R15 ;  /* 0x0000000f0e0f7221 */ /* 0x000fc80000010000 */
[----:B------:R-:W-:-:S04]  /*10c0*/  FADD.FTZ R24, R15, 0.5 ;  /* 0x3f0000000f187421 */ /* 0x000fc80000010000 */
[----:B------:R-:W-:-:S05]  /*10d0*/  FMUL.FTZ R24, R24, R17 ;  /* 0x0000001118187220 */ /* 0x000fca0000410000 */
[----:B------:R-:W-:-:S13]  /*10e0*/  FSETP.GEU.FTZ.AND P1, PT, R24, RZ, PT ;  /* 0x000000ff1800720b */ /* 0x000fda0003f3e000 */
        /* <DEDUP_REMOVED lines=11> */
.L_x_276:
[----:B------:R-:W-:-:S05]  /*11a0*/  HFMA2 R15, -RZ, RZ, 1.9375, 0 ;  /* 0x3fc00000ff0f7431 */ /* 0x000fca00000001ff */
[----:B------:R-:W-:-:S04]  /*11b0*/  FFMA.FTZ R15, R24, R15, -2.5 ;  /* 0xc0200000180f7423 */ /* 0x000fc8000001000f */
[----:B------:R-:W-:-:S04]  /*11c0*/  FMUL.FTZ R15, R24, R15 ;  /* 0x0000000f180f7220 */ /* 0x000fc80000410000 */
[----:B------:R-:W-:-:S07]  /*11d0*/  FFMA.FTZ R22, R24, R15, 1 ;  /* 0x3f80000018167423 */ /* 0x000fce000001000f */
.L_x_277:
[----:B------:R-:W-:Y:S05]  /*11e0*/  BSYNC.RECONVERGENT B4 ;  /* 0x0000000000047941 */ /* 0x000fea0003800200 */
.L_x_275:
[----:B------:R-:W-:Y:S01]  /*11f0*/  VIADD R15, R20, 0x3 ;  /* 0x00000003140f7836 */ /* 0x000fe20000000000 */
[----:B------:R0:W-:Y:S01]  /*1200*/  STS [R21+0x8], R22 ;  /* 0x0000081615007388 */ /* 0x0001e20000000800 */
[----:B------:R-:W-:Y:S01]  /*1210*/  BSSY.RECONVERGENT B4, `(.L_x_278) ;  /* 0x0000016000047945 */ /* 0x000fe20003800200 */
[----:B------:R-:W-:Y:S02]  /*1220*/  FADD.FTZ R23, R23, R22 ;  /* 0x0000001617177221 */ /* 0x000fe40000010000 */
        /* <DEDUP_REMOVED lines=16> */
.L_x_279:
[----:B------:R-:W-:-:S04]  /*1330*/  IMAD.MOV.U32 R15, RZ, RZ, 0x3fc00000 ;  /* 0x3fc00000ff0f7424 */ /* 0x000fc800078e00ff */
[----:B------:R-:W-:-:S04]  /*1340*/  FFMA.FTZ R15, R24, R15, -2.5 ;  /* 0xc0200000180f7423 */ /* 0x000fc8000001000f */
[----:B------:R-:W-:-:S04]  /*1350*/  FMUL.FTZ R15, R24, R15 ;  /* 0x0000000f180f7220 */ /* 0x000fc80000410000 */
[----:B------:R-:W-:-:S07]  /*1360*/  FFMA.FTZ R22, R24, R15, 1 ;  /* 0x3f80000018167423 */ /* 0x000fce000001000f */
.L_x_280:
[----:B------:R-:W-:Y:S05]  /*1370*/  BSYNC.RECONVERGENT B4 ;  /* 0x0000000000047941 */ /* 0x000fea0003800200 */
.L_x_278:
[----:B------:R0:W-:Y:S01]  /*1380*/  STS [R21+0xc], R22 ;  /* 0x00000c1615007388 */ /* 0x0001e20000000800 */
[----:B------:R-:W-:Y:S01]  /*1390*/  IADD3 R20, PT, PT, R20, 0x4, RZ ;  /* 0x0000000414147810 */ /* 0x000fe20007ffe0ff */
[----:B------:R-:W-:-:S03]  /*13a0*/  FADD.FTZ R15, R23, R22 ;  /* 0x00000016170f7221 */ /* 0x000fc60000010000 */
[----:B------:R-:W-:-:S13]  /*13b0*/  ISETP.NE.AND P1, PT, R20, R19, PT ;  /* 0x000000131400720c */ /* 0x000fda0003f25270 */
[----:B0-----:R-:W-:Y:S05]  /*13c0*/  @P1 BRA `(.L_x_281) ;  /* 0xfffffff8006c1947 */ /* 0x001fea000383ffff */
[----:B------:R-:W-:Y:S05]  /*13d0*/  BSYNC.RECONVERGENT B0 ;  /* 0x0000000000007941 */ /* 0x000fea0003800200 */
.L_x_269:
[----:B------:R-:W-:Y:S05]  /*13e0*/  BSYNC.RECONVERGENT B1 ;  /* 0x0000000000017941 */ /* 0x000fea0003800200 */
.L_x_268:
[----:B------:R-:W-:-:S13]  /*13f0*/  ISETP.NE.AND P1, PT, R18, RZ, PT ;  /* 0x000000ff1200720c */ /* 0x000fda0003f25270 */
[----:B------:R-:W-:Y:S05]  /*1400*/  @!P1 BRA `(.L_x_267) ;  /* 0x0000000000789947 */ /* 0x000fea0003800000 */
[----:B------:R-:W-:-:S07]  /*1410*/  IMAD.MOV.U32 R21, RZ, RZ, RZ ;  /* 0x000000ffff157224 */ /* 0x000fce00078e00ff */
.L_x_285:
        /* <DEDUP_REMOVED lines=17> */
.L_x_283:
[----:B------:R-:W-:-:S04]  /*1530*/  IMAD.MOV.U32 R23, RZ, RZ, 0x3fc00000 ;  /* 0x3fc00000ff177424 */ /* 0x000fc800078e00ff */
[----:B------:R-:W-:-:S04]  /*1540*/  FFMA.FTZ R23, R20, R23, -2.5 ;  /* 0xc020000014177423 */ /* 0x000fc80000010017 */
[----:B------:R-:W-:-:S04]  /*1550*/  FMUL.FTZ R23, R20, R23 ;  /* 0x0000001714177220 */ /* 0x000fc80000410000 */
[----:B------:R-:W-:-:S07]  /*1560*/  FFMA.FTZ R22, R20, R23, 1 ;  /* 0x3f80000014167423 */ /* 0x000fce0000010017 */
.L_x_284:
[----:B------:R-:W-:Y:S05]  /*1570*/  BSYNC.RECONVERGENT B0 ;  /* 0x0000000000007941 */ /* 0x000fea0003800200 */
.L_x_282:
[----:B------:R-:W-:Y:S01]  /*1580*/  LEA R23, R19, R3, 0x2 ;  /* 0x0000000313177211 */ /* 0x000fe200078e10ff */
[----:B------:R-:W-:Y:S02]  /*1590*/  VIADD R21, R21, 0x1 ;  /* 0x0000000115157836 */ /* 0x000fe40000000000 */
[----:B------:R-:W-:Y:S01]  /*15a0*/  FADD.FTZ R15, R22, R15 ;  /* 0x0000000f160f7221 */ /* 0x000fe20000010000 */
[----:B------:R-:W-:Y:S01]  /*15b0*/  IADD3 R19, PT, PT, R19, 0x1, RZ ;  /* 0x0000000113137810 */ /* 0x000fe20007ffe0ff */
[----:B------:R0:W-:Y:S01]  /*15c0*/  STS [R23], R22 ;  /* 0x0000001617007388 */ /* 0x0001e20000000800 */
[----:B------:R-:W-:-:S13]  /*15d0*/  ISETP.NE.AND P1, PT, R21, R18, PT ;  /* 0x000000121500720c */ /* 0x000fda0003f25270 */
[----:B0-----:R-:W-:Y:S05]  /*15e0*/  @P1 BRA `(.L_x_285) ;  /* 0xfffffffc008c1947 */ /* 0x001fea000383ffff */
.L_x_267:
[----:B------:R-:W-:Y:S05]  /*15f0*/  BSYNC.RECONVERGENT B2 ;  /* 0x0000000000027941 */ /* 0x000fea0003800200 */
.L_x_266:
[----:B------:R-:W-:Y:S01]  /*1600*/  BSSY.RECONVERGENT B0, `(.L_x_286) ;  /* 0x000002e000007945 */ /* 0x000fe20003800200 */
[----:B------:R-:W-:-:S03]  /*1610*/  IMAD.MOV.U32 R14, RZ, RZ, RZ ;  /* 0x000000ffff0e7224 */ /* 0x000fc600078e00ff */
[----:B------:R-:W-:Y:S05]  /*1620*/  @!P0 BRA `(.L_x_287) ;  /* 0x0000000000ac8947 */ /* 0x000fea0003800000 */
[----:B------:R-:W-:Y:S01]  /*1630*/  IADD3 R14, PT, PT, R2, -R11, RZ ;  /* 0x8000000b020e7210 */ /* 0x000fe20007ffe0ff */
[----:B------:R-:W-:Y:S01]  /*1640*/  BSSY.RECONVERGENT B1, `(.L_x_288) ;  /* 0x000001c000017945 */ /* 0x000fe20003800200 */
[----:B------:R-:W-:Y:S02]  /*1650*/  LOP3.LUT R26, R4, 0x3, RZ, 0xc0, !PT ;  /* 0x00000003041a7812 */ /* 0x000fe400078ec0ff */
[----:B------:R-:W-:Y:S01]  /*1660*/  ISETP.GT.U32.AND P0, PT, R14, -0x4, PT ;  /* 0xfffffffc0e00780c */ /* 0x000fe20003f04070 */
[----:B------:R-:W-:-:S12]  /*1670*/  IMAD.MOV.U32 R14, RZ, RZ, RZ ;  /* 0x000000ffff0e7224 */ /* 0x000fd800078e00ff */
[----:B------:R-:W-:Y:S05]  /*1680*/  @P0 BRA `(.L_x_289) ;  /* 0x00000000005c0947 */ /* 0x000fea0003800000 */
[----:B------:R-:W-:Y:S02]  /*1690*/  FSETP.NEU.FTZ.AND P1, PT, R15, RZ, PT ;  /* 0x000000ff0f00720b */ /* 0x000fe40003f3d000 */
[----:B------:R-:W-:Y:S02]  /*16a0*/  LOP3.LUT R14, R4, 0x7ffffffc, RZ, 0xc0, !PT ;  /* 0x7ffffffc040e7812 */ /* 0x000fe400078ec0ff */
[----:B------:R-:W-:-:S09]  /*16b0*/  MOV R17, RZ ;  /* 0x000000ff00117202 */ /* 0x000fd20000000f00 */
.L_x_292:
[----:B------:R-:W-:Y:S04]  /*16c0*/  BSSY.RECONVERGENT B2, `(.L_x_290) ;  /* 0x0000010000027945 */ /* 0x000fe80003800200 */
[----:B0-----:R-:W-:Y:S05]  /*16d0*/  @!P1 BRA `(.L_x_291) ;  /* 0x0000000000389947 */ /* 0x001fea0003800000 */
[----:B------:R-:W-:Y:S01]  /*16e0*/  IMAD R18, R17, 0x4, R3 ;  /* 0x0000000411127824 */ /* 0x000fe200078e0203 */
[----:B------:R-:W0:Y:S04]  /*16f0*/  MUFU.RCP R25, R15 ;  /* 0x0000000f00197308 */ /* 0x000e280000001000 */
[----:B------:R-:W0:Y:S04]  /*1700*/  LDS R19, [R18] ;  /* 0x0000000012137984 */ /* 0x000e280000000800 */
[----:B------:R-:W1:Y:S04]  /*1710*/  LDS R20, [R18+0x4] ;  /* 0x0000040012147984 */ /* 0x000e680000000800 */
[----:B------:R-:W2:Y:S04]  /*1720*/  LDS R22, [R18+0x8] ;  /* 0x0000080012167984 */ /* 0x000ea80000000800 */
[----:B------:R-:W3:Y:S01]  /*1730*/  LDS R24, [R18+0xc] ;  /* 0x00000c0012187984 */ /* 0x000ee20000000800 */
[-C--:B0-----:R-:W-:Y:S01]  /*1740*/  FMUL.FTZ R19, R19, R25.reuse ;  /* 0x0000001913137220 */ /* 0x081fe20000410000 */
[----:B-1----:R-:W-:-:S04]  /*1750*/  FMUL.FTZ R21, R20, R25 ;  /* 0x0000001914157220 */ /* 0x002fc80000410000 */
[----:B------:R0:W-:Y:S01]  /*1760*/  STS [R18], R19 ;  /* 0x0000001312007388 */ /* 0x0001e20000000800 */
[----:B--2---:R-:W-:-:S03]  /*1770*/  FMUL.FTZ R23, R22, R25 ;  /* 0x0000001916177220 */ /* 0x004fc60000410000 */
[----:B------:R0:W-:Y:S01]  /*1780*/  STS [R18+0x4], R21 ;  /* 0x0000041512007388 */ /* 0x0001e20000000800 */
[----:B---3--:R-:W-:-:S03]  /*1790*/  FMUL.FTZ R25, R24, R25 ;  /* 0x0000001918197220 */ /* 0x008fc60000410000 */
[----:B------:R0:W-:Y:S04]  /*17a0*/  STS [R18+0x8], R23 ;  /* 0x0000081712007388 */ /* 0x0001e80000000800 */
[----:B------:R0:W-:Y:S02]  /*17b0*/  STS [R18+0xc], R25 ;  /* 0x00000c1912007388 */ /* 0x0001e40000000800 */
.L_x_291:
[----:B------:R-:W-:Y:S05]  /*17c0*/  BSYNC.RECONVERGENT B2 ;  /* 0x0000000000027941 */ /* 0x000fea0003800200 */
.L_x_290:
[----:B------:R-:W-:-:S04]  /*17d0*/  IADD3 R17, PT, PT, R17, 0x4, RZ ;  /* 0x0000000411117810 */ /* 0x000fc80007ffe0ff */
[----:B------:R-:W-:-:S13]  /*17e0*/  ISETP.NE.AND P0, PT, R17, R14, PT ;  /* 0x0000000e1100720c */ /* 0x000fda0003f05270 */
[----:B------:R-:W-:Y:S05]  /*17f0*/  @P0 BRA `(.L_x_292) ;  /* 0xfffffffc00b00947 */ /* 0x000fea000383ffff */
.L_x_289:
[----:B------:R-:W-:Y:S05]  /*1800*/  BSYNC.RECONVERGENT B1 ;  /* 0x0000000000017941 */ /* 0x000fea0003800200 */
.L_x_288:
[----:B------:R-:W-:-:S13]  /*1810*/  ISETP.NE.AND P0, PT, R26, RZ, PT ;  /* 0x000000ff1a00720c */ /* 0x000fda0003f05270 */
[----:B------:R-:W-:Y:S05]  /*1820*/  @!P0 BRA `(.L_x_287) ;  /* 0x00000000002c8947 */ /* 0x000fea0003800000 */
[----:B------:R-:W-:Y:S01]  /*1830*/  FSETP.NEU.FTZ.AND P1, PT, R15, RZ, PT ;  /* 0x000000ff0f00720b */ /* 0x000fe20003f3d000 */
[----:B------:R-:W-:-:S12]  /*1840*/  IMAD.MOV.U32 R17, RZ, RZ, RZ ;  /* 0x000000ffff117224 */ /* 0x000fd800078e00ff */
[----:B0-----:R0:W1:Y:S02]  /*1850*/  @P1 MUFU.RCP R19, R15 ;  /* 0x0000000f00131308 */ /* 0x0010640000001000 */
.L_x_293:
[C---:B0-2---:R-:W-:Y:S01]  /*1860*/  @P1 LEA R15, R14.reuse, R3, 0x2 ;  /* 0x000000030e0f1211 */ /* 0x045fe200078e10ff */
[----:B------:R-:W-:Y:S01]  /*1870*/  VIADD R17, R17, 0x1 ;  /* 0x0000000111117836 */ /* 0x000fe20000000000 */
[----:B------:R-:W-:-:S03]  /*1880*/  IADD3 R14, PT, PT, R14, 0x1, RZ ;  /* 0x000000010e0e7810 */ /* 0x000fc60007ffe0ff */
[----:B------:R-:W1:Y:S01]  /*1890*/  @P1 LDS R18, [R15] ;  /* 0x000000000f121984 */ /* 0x000e620000000800 */
[----:B------:R-:W-:Y:S01]  /*18a0*/  ISETP.NE.AND P0, PT, R17, R26, PT ;  /* 0x0000001a1100720c */ /* 0x000fe20003f05270 */
[----:B-1----:R-:W-:-:S05]  /*18b0*/  @P1 FMUL.FTZ R18, R18, R19 ;  /* 0x0000001312121220 */ /* 0x002fca0000410000 */
[----:B------:R2:W-:Y:S07]  /*18c0*/  @P1 STS [R15], R18 ;  /* 0x000000120f001388 */ /* 0x0005ee0000000800 */
[----:B------:R-:W-:Y:S05]  /*18d0*/  @P0 BRA `(.L_x_293) ;  /* 0xfffffffc00e00947 */ /* 0x000fea000383ffff */
.L_x_287:
[----:B------:R-:W-:Y:S05]  /*18e0*/  BSYNC.RECONVERGENT B0 ;  /* 0x0000000000007941 */ /* 0x000fea0003800200 */
.L_x_286:
[----:B------:R-:W-:-:S13]  /*18f0*/  ISETP.GE.AND P0, PT, R13, R14, PT ;  /* 0x0000000e0d00720c */ /* 0x000fda0003f06270 */
[----:B------:R-:W-:Y:S05]  /*1900*/  @!P0 BRA `(.L_x_263) ;  /* 0x0000000400208947 */ /* 0x000fea0003800000 */
[----:B------:R-:W2:Y:S01]  /*1910*/  LDC R17, c[0x0][0x384] ;  /* 0x0000e100ff117b82 */ /* 0x000ea20000000800 */
[----:B------:R-:W-:Y:S01]  /*1920*/  IMAD.IADD R13, R13, 0x1, -R14 ;  /* 0x000000010d0d7824 */ /* 0x000fe200078e0a0e */
[----:B------:R-:W-:Y:S01]  /*1930*/  BSSY.RECONVERGENT B0, `(.L_x_294) ;  /* 0x0000022000007945 */ /* 0x000fe20003800200 */
[C---:B--2---:R-:W-:Y:S01]  /*1940*/  FADD.FTZ R15, R17.reuse, R17 ;  /* 0x00000011110f7221 */ /* 0x044fe20000010000 */
[----:B------:R-:W-:-:S04]  /*1950*/  FSETP.GE.FTZ.AND P0, PT, R17, 1, PT ;  /* 0x3f8000001100780b */ /* 0x000fc80003f16000 */
[----:B0-----:R-:W-:Y:S02]  /*1960*/  FSEL R19, R15, 2, P0 ;  /* 0x400000000f137808 */ /* 0x001fe40000000000 */
[----:B------:R-:W-:Y:S02]  /*1970*/  ISETP.GE.U32.AND P0, PT, R13, 0xf, PT ;  /* 0x0000000f0d00780c */ /* 0x000fe40003f06070 */
[----:B------:R-:W0:Y:S02]  /*1980*/  F2I.FTZ.CEIL.NTZ R15, R19 ;  /* 0x00000013000f7305 */ /* 0x000e24000021b100 */
[----:B0-----:R-:W-:-:S04]  /*1990*/  LEA R15, R15, 0x1, 0x1 ;  /* 0x000000010f0f7811 */ /* 0x001fc800078e08ff */
[----:B------:R-:W-:-:S04]  /*19a0*/  IADD3 R17, PT, PT, -R14, R15, RZ ;  /* 0x0000000f0e117210 */ /* 0x000fc80007ffe1ff */
[----:B------:R-:W-:-:S04]  /*19b0*/  LOP3.LUT R18, R17, 0xf, RZ, 0xc0, !PT ;  /* 0x0000000f11127812 */ /* 0x000fc800078ec0ff */
[----:B------:R-:W-:Y:S01]  /*19c0*/  ISETP.NE.AND P1, PT, R18, RZ, PT ;  /* 0x000000ff1200720c */ /* 0x000fe20003f25270 */
[----:B------:R-:W-:-:S12]  /*19d0*/  @!P0 BRA `(.L_x_295) ;  /* 0x00000000005c8947 */ /* 0x000fd80003800000 */
[----:B------:R-:W-:Y:S01]  /*19e0*/  HFMA2 R13, -RZ, RZ, 0, 0 ;  /* 0x00000000ff0d7431 */ /* 0x000fe200000001ff */
[----:B------:R-:W-:-:S07]  /*19f0*/  LOP3.LUT R20, R17, 0xfffffff0, RZ, 0xc0, !PT ;  /* 0xfffffff011147812 */ /* 0x000fce00078ec0ff */
.L_x_296:
[C---:B0-----:R-:W-:Y:S01]  /*1a00*/  LEA R15, R14.reuse, R3, 0x2 ;  /* 0x000000030e0f7211 */ /* 0x041fe200078e10ff */
[----:B------:R-:W-:Y:S01]  /*1a10*/  VIADD R13, R13, 0x10 ;  /* 0x000000100d0d7836 */ /* 0x000fe20000000000 */
[----:B------:R-:W-:-:S03]  /*1a20*/  IADD3 R14, PT, PT, R14, 0x10, RZ ;  /* 0x000000100e0e7810 */ /* 0x000fc60007ffe0ff */
[----:B------:R0:W-:Y:S01]  /*1a30*/  STS [R15], RZ ;  /* 0x000000ff0f007388 */ /* 0x0001e20000000800 */
[----:B------:R-:W-:-:S03]  /*1a40*/  ISETP.NE.AND P0, PT, R13, R20, PT ;  /* 0x000000140d00720c */ /* 0x000fc60003f05270 */
[----:B------:R0:W-:Y:S04]  /*1a50*/  STS [R15+0x4], RZ ;  /* 0x000004ff0f007388 */ /* 0x0001e80000000800 */
        /* <DEDUP_REMOVED lines=13> */
[----:B------:R0:W-:Y:S01]  /*1b30*/  STS [R15+0x3c], RZ ;  /* 0x00003cff0f007388 */ /* 0x0001e20000000800 */
[----:B------:R-:W-:Y:S05]  /*1b40*/  @P0 BRA `(.L_x_296) ;  /* 0xfffffffc00ac0947 */ /* 0x000fea000383ffff */
.L_x_295:
[----:B------:R-:W-:Y:S05]  /*1b50*/  BSYNC.RECONVERGENT B0 ;  /* 0x0000000000007941 */ /* 0x000fea0003800200 */
.L_x_294:
[----:B------:R-:W-:Y:S05]  /*1b60*/  @!P1 BRA `(.L_x_263) ;  /* 0x0000000000889947 */ /* 0x000fea0003800000 */
[----:B------:R-:W-:Y:S01]  /*1b70*/  ISETP.GE.U32.AND P0, PT, R18, 0x8, PT ;  /* 0x000000081200780c */ /* 0x000fe20003f06070 */
[----:B------:R-:W-:Y:S01]  /*1b80*/  BSSY.RECONVERGENT B0, `(.L_x_297) ;  /* 0x000000e000007945 */ /* 0x000fe20003800200 */
[----:B0-----:R-:W-:-:S04]  /*1b90*/  LOP3.LUT R15, R17, 0x7, RZ, 0xc0, !PT ;  /* 0x00000007110f7812 */ /* 0x001fc800078ec0ff */
[----:B------:R-:W-:-:S07]  /*1ba0*/  ISETP.NE.AND P1, PT, R15, RZ, PT ;  /* 0x000000ff0f00720c */ /* 0x000fce0003f25270 */
[----:B------:R-:W-:Y:S06]  /*1bb0*/  @!P0 BRA `(.L_x_298) ;  /* 0x0000000000288947 */ /* 0x000fec0003800000 */
[C---:B------:R-:W-:Y:S01]  /*1bc0*/  LEA R13, R14.reuse, R3, 0x2 ;  /* 0x000000030e0d7211 */ /* 0x040fe200078e10ff */
[----:B------:R-:W-:-:S04]  /*1bd0*/  VIADD R14, R14, 0x8 ;  /* 0x000000080e0e7836 */ /* 0x000fc80000000000 */
[----:B------:R0:W-:Y:S04]  /*1be0*/  STS [R13], RZ ;  /* 0x000000ff0d007388 */ /* 0x0001e80000000800 */
[----:B------:R0:W-:Y:S04]  /*1bf0*/  STS [R13+0x4], RZ ;  /* 0x000004ff0d007388 */ /* 0x0001e80000000800 */
[----:B------:R0:W-:Y:S04]  /*1c00*/  STS [R13+0x8], RZ ;  /* 0x000008ff0d007388 */ /* 0x0001e80000000800 */
[----:B------:R0:W-:Y:S04]  /*1c10*/  STS [R13+0xc], RZ ;  /* 0x00000cff0d007388 */ /* 0x0001e80000000800 */
[----:B------:R0:W-:Y:S04]  /*1c20*/  STS [R13+0x10], RZ ;  /* 0x000010ff0d007388 */ /* 0x0001e80000000800 */
[----:B------:R0:W-:Y:S04]  /*1c30*/  STS [R13+0x14], RZ ;  /* 0x000014ff0d007388 */ /* 0x0001e80000000800 */
[----:B------:R0:W-:Y:S04]  /*1c40*/  STS [R13+0x18], RZ ;  /* 0x000018ff0d007388 */ /* 0x0001e80000000800 */
[----:B------:R0:W-:Y:S02]  /*1c50*/  STS [R13+0x1c], RZ ;  /* 0x00001cff0d007388 */ /* 0x0001e40000000800 */
.L_x_298:
[----:B------:R-:W-:Y:S05]  /*1c60*/  BSYNC.RECONVERGENT B0 ;  /* 0x0000000000007941 */ /* 0x000fea0003800200 */
.L_x_297:
[----:B------:R-:W-:Y:S05]  /*1c70*/  @!P1 BRA `(.L_x_263) ;  /* 0x0000000000449947 */ /* 0x000fea0003800000 */
[----:B------:R-:W-:Y:S02]  /*1c80*/  ISETP.GE.U32.AND P0, PT, R15, 0x4, PT ;  /* 0x000000040f00780c */ /* 0x000fe40003f06070 */
[----:B------:R-:W-:-:S04]  /*1c90*/  LOP3.LUT R18, R17, 0x3, RZ, 0xc0, !PT ;  /* 0x0000000311127812 */ /* 0x000fc800078ec0ff */
[----:B------:R-:W-:-:S07]  /*1ca0*/  ISETP.NE.AND P1, PT, R18, RZ, PT ;  /* 0x000000ff1200720c */ /* 0x000fce0003f25270 */
[C---:B0-----:R-:W-:Y:S02]  /*1cb0*/  @P0 LEA R13, R14.reuse, R3, 0x2 ;  /* 0x000000030e0d0211 */ /* 0x041fe400078e10ff */
[----:B------:R-:W-:-:S03]  /*1cc0*/  @P0 IADD3 R14, PT, PT, R14, 0x4, RZ ;  /* 0x000000040e0e0810 */ /* 0x000fc60007ffe0ff */
[----:B------:R1:W-:Y:S04]  /*1cd0*/  @P0 STS [R13], RZ ;  /* 0x000000ff0d000388 */ /* 0x0003e80000000800 */
[----:B------:R1:W-:Y:S04]  /*1ce0*/  @P0 STS [R13+0x4], RZ ;  /* 0x000004ff0d000388 */ /* 0x0003e80000000800 */
[----:B------:R1:W-:Y:S04]  /*1cf0*/  @P0 STS [R13+0x8], RZ ;  /* 0x000008ff0d000388 */ /* 0x0003e80000000800 */
[----:B------:R1:W-:Y:S01]  /*1d00*/  @P0 STS [R13+0xc], RZ ;  /* 0x00000cff0d000388 */ /* 0x0003e20000000800 */
[----:B------:R-:W-:Y:S05]  /*1d10*/  @!P1 BRA `(.L_x_263) ;  /* 0x00000000001c9947 */ /* 0x000fea0003800000 */
[----:B-1----:R-:W-:-:S07]  /*1d20*/  IMAD.MOV.U32 R13, RZ, RZ, RZ ;  /* 0x000000ffff0d7224 */ /* 0x002fce00078e00ff */
.L_x_299:
[C---:B------:R-:W-:Y:S01]  /*1d30*/  LEA R15, R14.reuse, R3, 0x2 ;  /* 0x000000030e0f7211 */ /* 0x040fe200078e10ff */
[----:B------:R-:W-:Y:S01]  /*1d40*/  VIADD R14, R14, 0x1 ;  /* 0x000000010e0e7836 */ /* 0x000fe20000000000 */
[----:B------:R-:W-:-:S03]  /*1d50*/  IADD3 R13, PT, PT, R13, 0x1, RZ ;  /* 0x000000010d0d7810 */ /* 0x000fc60007ffe0ff */
[----:B------:R3:W-:Y:S01]  /*1d60*/  STS [R15], RZ ;  /* 0x000000ff0f007388 */ /* 0x0007e20000000800 */
[----:B------:R-:W-:-:S13]  /*1d70*/  ISETP.NE.AND P0, PT, R13, R18, PT ;  /* 0x000000120d00720c */ /* 0x000fda0003f05270 */
[----:B---3--:R-:W-:Y:S05]  /*1d80*/  @P0 BRA `(.L_x_299) ;  /* 0xfffffffc00e80947 */ /* 0x008fea000383ffff */
.L_x_263:
[----:B------:R-:W-:Y:S05]  /*1d90*/  BSYNC.RECONVERGENT B3 ;  /* 0x0000000000037941 */ /* 0x000fea0003800200 */
.L_x_262:
[----:B------:R-:W3:Y:S01]  /*1da0*/  S2UR UR5, SR_CgaCtaId ;  /* 0x00000000000579c3 */ /* 0x000ee20000008800 */
[----:B------:R-:W-:Y:S01]  /*1db0*/  ISETP.NE.AND P0, PT, R6, RZ, PT ;  /* 0x000000ff0600720c */ /* 0x000fe20003f05270 */
[----:B------:R-:W-:Y:S01]  /*1dc0*/  UMOV UR4, 0x400 ;  /* 0x0000040000047882 */ /* 0x000fe20000000000 */
[----:B------:R-:W-:Y:S01]  /*1dd0*/  BSSY.RECONVERGENT B2, `(.L_x_300) ;  /* 0x0000146000027945 */ /* 0x000fe20003800200 */
[----:B---3--:R-:W-:-:S06]  /*1de0*/  ULEA UR4, UR5, UR4, 0x18 ;  /* 0x0000000405047291 */ /* 0x008fcc000f8ec0ff */
[----:B------:R-:W-:-:S04]  /*1df0*/  LEA R6, R12, UR4, 0x2 ;  /* 0x000000040c067c11 */ /* 0x000fc8000f8e10ff */
[----:B------:R-:W-:Y:S05]  /*1e00*/  @P0 BRA `(.L_x_301) ;  /* 0x0000001400080947 */ /* 0x000fea0003800000 */
[----:B------:R-:W3:Y:S01]  /*1e10*/  LDC R14, c[0x0][0x380] ;  /* 0x0000e000ff0e7b82 */ /* 0x000ee20000000800 */
[----:B------:R-:W-:Y:S02]  /*1e20*/  I2FP.F32.U32 R12, R0 ;  /* 0x00000000000c7245 */ /* 0x000fe40000201000 */
[----:B01----:R-:W-:Y:S02]  /*1e30*/  MOV R13, 0x3f800000 ;  /* 0x3f800000000d7802 */ /* 0x003fe40000000f00 */
[----:B---3--:R-:W-:Y:S01]  /*1e40*/  FSETP.GE.FTZ.AND P0, PT, R14, 1, PT ;  /* 0x3f8000000e00780b */ /* 0x008fe20003f16000 */
[----:B------:R-:W-:-:S12]  /*1e50*/  FFMA.FTZ R9, -R9, R14, R12 ;  /* 0x0000000e09097223 */ /* 0x000fd8000001010c */
[----:B------:R-:W-:Y:S05]  /*1e60*/  @!P0 BRA `(.L_x_302) ;  /* 0x0000000000b48947 */ /* 0x000fea0003800000 */
[----:B------:R-:W-:-:S06]  /*1e70*/  FMUL.FTZ R12, R14, 1 ;  /* 0x3f8000000e0c7820 */ /* 0x000fcc0000410000 */
[----:B------:R-:W0:Y:S02]  /*1e80*/  F2F.F64.F32 R12, R12 ;  /* 0x0000000c000c7310 */ /* 0x000e240000201800 */
[----:B0-----:R-:W-:-:S04]  /*1e90*/  IADD3 R14, PT, PT, R13, 0x300402, RZ ;  /* 0x003004020d0e7810 */ /* 0x001fc80007ffe0ff */
[----:B------:R-:W-:Y:S01]  /*1ea0*/  FSETP.GEU.AND P0, PT, |R14|, 5.8789094863358348022e-39, PT ;  /* 0x004004020e00780b */ /* 0x000fe20003f0e200 */
[----:B--2---:R-:W0:-:S15]  /*1eb0*/  MUFU.RCP64H R15, R13 ;  /* 0x0000000d000f7308 */ /* 0x004e1e0000001800 */
        /* <DEDUP_REMOVED lines=27> */
[----:B------:R-:W-:Y:S02]  /*2070*/  MOV R19, R13 ;  /* 0x0000000d00137202 */ /* 0x000fe40000000f00 */
[----:B------:R-:W-:Y:S02]  /*2080*/  IADD3 R22, PT, PT, R14, -0x100000, RZ ;  /* 0xfff000000e167810 */ /* 0x000fe40007ffe0ff */
[----:B------:R-:W-:-:S07]  /*2090*/  MOV R24, 0x20b0 ;  /* 0x000020b000187802 */ /* 0x000fce0000000f00 */
[----:B------:R-:W-:Y:S05]  /*20a0*/  CALL.REL.NOINC `($__internal_2_$__cuda_sm20_dblrcp_rn_slowpath_v3) ;  /* 0x0000002000ec7944 */ /* 0x000fea0003c00000 */
.L_x_303:
        /* <DEDUP_REMOVED lines=9> */
.L_x_302:
[----:B------:R-:W-:Y:S01]  /*2140*/  ISETP.GE.AND P0, PT, R5, 0x1, PT ;  /* 0x000000010500780c */ /* 0x000fe20003f06270 */
[----:B------:R-:W-:Y:S01]  /*2150*/  BSSY.RECONVERGENT B1, `(.L_x_304) ;  /* 0x0000093000017945 */ /* 0x000fe20003800200 */
[----:B------:R-:W-:-:S11]  /*2160*/  IMAD.MOV.U32 R12, RZ, RZ, RZ ;  /* 0x000000ffff0c7224 */ /* 0x000fd600078e00ff */
[----:B------:R-:W-:Y:S05]  /*2170*/  @!P0 BRA `(.L_x_305) ;  /* 0x0000000800408947 */ /* 0x000fea0003800000 */
[----:B------:R-:W-:Y:S01]  /*2180*/  IADD3 R12, PT, PT, R0, -R7, RZ ;  /* 0x80000007000c7210 */ /* 0x000fe20007ffe0ff */
[----:B------:R-:W-:Y:S01]  /*2190*/  BSSY.RECONVERGENT B0, `(.L_x_306) ;  /* 0x000006e000007945 */ /* 0x000fe20003800200 */
[----:B------:R-:W-:Y:S01]  /*21a0*/  LOP3.LUT R14, R5, 0x3, RZ, 0xc0, !PT ;  /* 0x00000003050e7812 */ /* 0x000fe200078ec0ff */
[----:B--2---:R-:W-:Y:S01]  /*21b0*/  IMAD.MOV.U32 R15, RZ, RZ, RZ ;  /* 0x000000ffff0f7224 */ /* 0x004fe200078e00ff */
[----:B------:R-:W-:Y:S02]  /*21c0*/  ISETP.GT.U32.AND P0, PT, R12, -0x4, PT ;  /* 0xfffffffc0c00780c */ /* 0x000fe40003f04070 */
[----:B------:R-:W-:-:S11]  /*21d0*/  MOV R12, RZ ;  /* 0x000000ff000c7202 */ /* 0x000fd60000000f00 */
[----:B------:R-:W-:Y:S05]  /*21e0*/  @P0 BRA `(.L_x_307) ;  /* 0x0000000400a00947 */ /* 0x000fea0003800000 */
[----:B------:R-:W-:Y:S01]  /*21f0*/  HFMA2 R12, -RZ, RZ, 0, 0 ;  /* 0x00000000ff0c7431 */ /* 0x000fe200000001ff */
[----:B------:R-:W-:Y:S02]  /*2200*/  LOP3.LUT R15, R5, 0x7ffffffc, RZ, 0xc0, !PT ;  /* 0x7ffffffc050f7812 */ /* 0x000fe400078ec0ff */
[----:B------:R-:W-:-:S07]  /*2210*/  MOV R17, RZ ;  /* 0x000000ff00117202 */ /* 0x000fce0000000f00 */
.L_x_319:
[----:B------:R-:W-:Y:S01]  /*2220*/  I2FP.F32.U32 R18, R17 ;  /* 0x0000001100127245 */ /* 0x000fe20000201000 */
[----:B------:R-:W-:Y:S04]  /*2230*/  BSSY.RECONVERGENT B3, `(.L_x_308) ;  /* 0x0000019000037945 */ /* 0x000fe80003800200 */
[----:B------:R-:W-:-:S04]  /*2240*/  FADD.FTZ R18, R9, R18 ;  /* 0x0000001209127221 */ /* 0x000fc80000010000 */
[----:B------:R-:W-:-:S04]  /*2250*/  FADD.FTZ R18, R18, 0.5 ;  /* 0x3f00000012127421 */ /* 0x000fc80000010000 */
[----:B------:R-:W-:Y:S01]  /*2260*/  FMUL.FTZ R19, R18, R13 ;  /* 0x0000000d12137220 */ /* 0x000fe20000410000 */
[----:B------:R-:W-:-:S04]  /*2270*/  VIADD R18, R17, 0x1 ;  /* 0x0000000111127836 */ /* 0x000fc80000000000 */
[----:B------:R-:W-:Y:S02]  /*2280*/  FSETP.GEU.FTZ.AND P0, PT, R19, RZ, PT ;  /* 0x000000ff1300720b */ /* 0x000fe40003f1e000 */
[----:B------:R-:W-:-:S05]  /*2290*/  I2FP.F32.U32 R18, R18 ;  /* 0x0000001200127245 */ /* 0x000fca0000201000 */
[----:B------:R-:W-:-:S04]  /*22a0*/  FADD.FTZ R18, R9, R18 ;  /* 0x0000001209127221 */ /* 0x000fc80000010000 */
[----:B------:R-:W-:Y:S02]  /*22b0*/  FADD.FTZ R18, R18, 0.5 ;  /* 0x3f00000012127421 */ /* 0x000fe40000010000 */
[----:B------:R-:W-:Y:S02]  /*22c0*/  @!P0 FADD.FTZ R19, -R19, -RZ ;  /* 0x800000ff13138221 */ /* 0x000fe40000010100 */
[----:B------:R-:W-:-:S03]  /*22d0*/  FMUL.FTZ R22, R18, R13 ;  /* 0x0000000d12167220 */ /* 0x000fc60000410000 */
[----:B------:R-:W-:Y:S02]  /*22e0*/  FSETP.GEU.FTZ.AND P0, PT, R19, 1, PT ;  /* 0x3f8000001300780b */ /* 0x000fe40003f1e000 */
[----:B------:R-:W-:-:S11]  /*22f0*/  FSETP.GEU.FTZ.AND P1, PT, R22, RZ, PT ;  /* 0x000000ff1600720b */ /* 0x000fd60003f3e000 */
[----:B------:R-:W-:-:S05]  /*2300*/  @!P0 MOV R20, 0x3fc00000 ;  /* 0x3fc0000000148802 */ /* 0x000fca0000000f00 */
        /* <DEDUP_REMOVED lines=11> */
.L_x_309:
[----:B------:R-:W-:Y:S05]  /*23c0*/  BSYNC.RECONVERGENT B3 ;  /* 0x0000000000037941 */ /* 0x000fea0003800200 */
.L_x_308:
[----:B------:R0:W-:Y:S01]  /*23d0*/  STS [R18], R21 ;  /* 0x0000001512007388 */ /* 0x0001e20000000800 */
[----:B------:R-:W-:Y:S01]  /*23e0*/  @!P1 FADD.FTZ R22, -R22, -RZ ;  /* 0x800000ff16169221 */ /* 0x000fe20000010100 */
[----:B------:R-:W-:Y:S01]  /*23f0*/  BSSY.RECONVERGENT B3, `(.L_x_310) ;  /* 0x0000010000037945 */ /* 0x000fe20003800200 */
[----:B------:R-:W-:-:S03]  /*2400*/  FADD.FTZ R20, R21, R12 ;  /* 0x0000000c15147221 */ /* 0x000fc60000010000 */
        /* <DEDUP_REMOVED lines=10> */
.L_x_311:
[----:B------:R-:W-:-:S05]  /*24b0*/  MOV R19, 0x3fc00000 ;  /* 0x3fc0000000137802 */ /* 0x000fca0000000f00 */
[----:B------:R-:W-:-:S04]  /*24c0*/  FFMA.FTZ R19, R22, R19, -2.5 ;  /* 0xc020000016137423 */ /* 0x000fc80000010013 */
[----:B------:R-:W-:-:S04]  /*24d0*/  FMUL.FTZ R19, R22, R19 ;  /* 0x0000001316137220 */ /* 0x000fc80000410000 */
[----:B------:R-:W-:-:S07]  /*24e0*/  FFMA.FTZ R19, R22, R19, 1 ;  /* 0x3f80000016137423 */ /* 0x000fce0000010013 */
.L_x_312:
[----:B------:R-:W-:Y:S05]  /*24f0*/  BSYNC.RECONVERGENT B3 ;  /* 0x0000000000037941 */ /* 0x000fea0003800200 */
.L_x_310:
        /* <DEDUP_REMOVED lines=20> */
.L_x_314:
[----:B------:R-:W-:-:S05]  /*2640*/  MOV R19, 0x3fc00000 ;  /* 0x3fc0000000137802 */ /* 0x000fca0000000f00 */
[----:B------:R-:W-:-:S04]  /*2650*/  FFMA.FTZ R19, R12, R19, -2.5 ;  /* 0xc02000000c137423 */ /* 0x000fc80000010013 */
[----:B------:R-:W-:-:S04]  /*2660*/  FMUL.FTZ R19, R12, R19 ;  /* 0x000000130c137220 */ /* 0x000fc80000410000 */
[----:B------:R-:W-:-:S07]  /*2670*/  FFMA.FTZ R19, R12, R19, 1 ;  /* 0x3f8000000c137423 */ /* 0x000fce0000010013 */
.L_x_315:
[----:B------:R-:W-:Y:S05]  /*2680*/  BSYNC.RECONVERGENT B3 ;  /* 0x0000000000037941 */ /* 0x000fea0003800200 */
.L_x_313:
        /* <DEDUP_REMOVED lines=20> */
.L_x_317:
[----:B------:R-:W-:-:S05]  /*27d0*/  MOV R19, 0x3fc00000 ;  /* 0x3fc0000000137802 */ /* 0x000fca0000000f00 */
[----:B------:R-:W-:-:S04]  /*27e0*/  FFMA.FTZ R19, R12, R19, -2.5 ;  /* 0xc02000000c137423 */ /* 0x000fc80000010013 */
[----:B------:R-:W-:-:S04]  /*27f0*/  FMUL.FTZ R19, R12, R19 ;  /* 0x000000130c137220 */ /* 0x000fc80000410000 */
[----:B------:R-:W-:-:S07]  /*2800*/  FFMA.FTZ R19, R12, R19, 1 ;  /* 0x3f8000000c137423 */ /* 0x000fce0000010013 */
.L_x_318:
[----:B------:R-:W-:Y:S05]  /*2810*/  BSYNC.RECONVERGENT B3 ;  /* 0x0000000000037941 */ /* 0x000fea0003800200 */
.L_x_316:
[----:B------:R0:W-:Y:S01]  /*2820*/  STS [R18+0xc], R19 ;  /* 0x00000c1312007388 */ /* 0x0001e20000000800 */
[----:B------:R-:W-:Y:S02]  /*2830*/  VIADD R17, R17, 0x4 ;  /* 0x0000000411117836 */ /* 0x000fe40000000000 */
[----:B------:R-:W-:-:S03]  /*2840*/  FADD.FTZ R12, R20, R19 ;  /* 0x00000013140c7221 */ /* 0x000fc60000010000 */
[----:B------:R-:W-:-:S13]  /*2850*/  ISETP.NE.AND P0, PT, R17, R15, PT ;  /* 0x0000000f1100720c */ /* 0x000fda0003f05270 */
[----:B0-----:R-:W-:Y:S05]  /*2860*/  @P0 BRA `(.L_x_319) ;  /* 0xfffffff8006c0947 */ /* 0x001fea000383ffff */
.L_x_307:
[----:B------:R-:W-:Y:S05]  /*2870*/  BSYNC.RECONVERGENT B0 ;  /* 0x0000000000007941 */ /* 0x000fea0003800200 */
.L_x_306:
[----:B------:R-:W-:-:S13]  /*2880*/  ISETP.NE.AND P0, PT, R14, RZ, PT ;  /* 0x000000ff0e00720c */ /* 0x000fda0003f05270 */
[----:B------:R-:W-:Y:S05]  /*2890*/  @!P0 BRA `(.L_x_305) ;  /* 0x0000000000788947 */ /* 0x000fea0003800000 */
[----:B------:R-:W-:-:S07]  /*28a0*/  HFMA2 R17, -RZ, RZ, 0, 0 ;  /* 0x00000000ff117431 */ /* 0x000fce00000001ff */
.L_x_323:
        /* <DEDUP_REMOVED lines=17> */
.L_x_321:
[----:B------:R-:W-:-:S04]  /*29c0*/  IMAD.MOV.U32 R19, RZ, RZ, 0x3fc00000 ;  /* 0x3fc00000ff137424 */ /* 0x000fc800078e00ff */
[----:B------:R-:W-:-:S04]  /*29d0*/  FFMA.FTZ R19, R18, R19, -2.5 ;  /* 0xc020000012137423 */ /* 0x000fc80000010013 */
[----:B------:R-:W-:-:S04]  /*29e0*/  FMUL.FTZ R19, R18, R19 ;  /* 0x0000001312137220 */ /* 0x000fc80000410000 */
[----:B------:R-:W-:-:S07]  /*29f0*/  FFMA.FTZ R19, R18, R19, 1 ;  /* 0x3f80000012137423 */ /* 0x000fce0000010013 */
.L_x_322:
[----:B------:R-:W-:Y:S05]  /*2a00*/  BSYNC.RECONVERGENT B0 ;  /* 0x0000000000007941 */ /* 0x000fea0003800200 */
.L_x_320:
[----:B------:R-:W-:Y:S01]  /*2a10*/  LEA R18, R15, R6, 0x2 ;  /* 0x000000060f127211 */ /* 0x000fe200078e10ff */
[----:B------:R-:W-:Y:S01]  /*2a20*/  FADD.FTZ R12, R19, R12 ;  /* 0x0000000c130c7221 */ /* 0x000fe20000010000 */
[----:B------:R-:W-:Y:S01]  /*2a30*/  IADD3 R17, PT, PT, R17, 0x1, RZ ;  /* 0x0000000111117810 */ /* 0x000fe20007ffe0ff */
[----:B------:R-:W-:Y:S02]  /*2a40*/  VIADD R15, R15, 0x1 ;  /* 0x000000010f0f7836 */ /* 0x000fe40000000000 */
[----:B------:R0:W-:Y:S01]  /*2a50*/  STS [R18], R19 ;  /* 0x0000001312007388 */ /* 0x0001e20000000800 */
[----:B------:R-:W-:-:S13]  /*2a60*/  ISETP.NE.AND P0, PT, R17, R14, PT ;  /* 0x0000000e1100720c */ /* 0x000fda0003f05270 */
[----:B0-----:R-:W-:Y:S05]  /*2a70*/  @P0 BRA `(.L_x_323) ;  /* 0xfffffffc008c0947 */ /* 0x001fea000383ffff */
.L_x_305:
[----:B------:R-:W-:Y:S05]  /*2a80*/  BSYNC.RECONVERGENT B1 ;  /* 0x0000000000017941 */ /* 0x000fea0003800200 */
.L_x_304:
[----:B------:R-:W-:Y:S01]  /*2a90*/  ISETP.GE.AND P0, PT, R5, 0x1, PT ;  /* 0x000000010500780c */ /* 0x000fe20003f06270 */
[----:B------:R-:W-:Y:S01]  /*2aa0*/  BSSY.RECONVERGENT B0, `(.L_x_324) ;  /* 0x000002e000007945 */ /* 0x000fe20003800200 */
[----:B------:R-:W-:-:S11]  /*2ab0*/  HFMA2 R9, -RZ, RZ, 0, 0 ;  /* 0x00000000ff097431 */ /* 0x000fd600000001ff */
[----:B------:R-:W-:Y:S05]  /*2ac0*/  @!P0 BRA `(.L_x_325) ;  /* 0x0000000000ac8947 */ /* 0x000fea0003800000 */
[----:B------:R-:W-:Y:S01]  /*2ad0*/  IADD3 R7, PT, PT, R0, -R7, RZ ;  /* 0x8000000700077210 */ /* 0x000fe20007ffe0ff */
[----:B------:R-:W-:Y:S01]  /*2ae0*/  BSSY.RECONVERGENT B1, `(.L_x_326) ;  /* 0x000001c000017945 */ /* 0x000fe20003800200 */
[----:B------:R-:W-:Y:S01]  /*2af0*/  LOP3.LUT R24, R5, 0x3, RZ, 0xc0, !PT ;  /* 0x0000000305187812 */ /* 0x000fe200078ec0ff */
[----:B------:R-:W-:Y:S01]  /*2b00*/  IMAD.MOV.U32 R9, RZ, RZ, RZ ;  /* 0x000000ffff097224 */ /* 0x000fe200078e00ff */
[----:B------:R-:W-:-:S13]  /*2b10*/  ISETP.GT.U32.AND P0, PT, R7, -0x4, PT ;  /* 0xfffffffc0700780c */ /* 0x000fda0003f04070 */
[----:B------:R-:W-:Y:S05]  /*2b20*/  @P0 BRA `(.L_x_327) ;  /* 0x00000000005c0947 */ /* 0x000fea0003800000 */
[----:B------:R-:W-:Y:S02]  /*2b30*/  FSETP.NEU.FTZ.AND P1, PT, R12, RZ, PT ;  /* 0x000000ff0c00720b */ /* 0x000fe40003f3d000 */
[----:B------:R-:W-:Y:S02]  /*2b40*/  LOP3.LUT R9, R5, 0x7ffffffc, RZ, 0xc0, !PT ;  /* 0x7ffffffc05097812 */ /* 0x000fe400078ec0ff */
[----:B------:R-:W-:-:S09]  /*2b50*/  MOV R7, RZ ;  /* 0x000000ff00077202 */ /* 0x000fd20000000f00 */
.L_x_330:
[----:B------:R-:W-:Y:S04]  /*2b60*/  BSSY.RECONVERGENT B3, `(.L_x_328) ;  /* 0x0000010000037945 */ /* 0x000fe80003800200 */
[----:B0-----:R-:W-:Y:S05]  /*2b70*/  @!P1 BRA `(.L_x_329) ;  /* 0x0000000000389947 */ /* 0x001fea0003800000 */
[----:B------:R-:W-:Y:S01]  /*2b80*/  LEA R13, R7, R6, 0x2 ;  /* 0x00000006070d7211 */ /* 0x000fe200078e10ff */
[----:B------:R-:W0:Y:S04]  /*2b90*/  MUFU.RCP R22, R12 ;  /* 0x0000000c00167308 */ /* 0x000e280000001000 */
[----:B------:R-:W0:Y:S04]  /*2ba0*/  LDS R14, [R13] ;  /* 0x000000000d0e7984 */ /* 0x000e280000000800 */
[----:B--2---:R-:W1:Y:S04]  /*2bb0*/  LDS R15, [R13+0x4] ;  /* 0x000004000d0f7984 */ /* 0x004e680000000800 */
        /* <DEDUP_REMOVED lines=10> */
.L_x_329:
[----:B------:R-:W-:Y:S05]  /*2c60*/  BSYNC.RECONVERGENT B3 ;  /* 0x0000000000037941 */ /* 0x000fea0003800200 */
.L_x_328:
[----:B------:R-:W-:-:S05]  /*2c70*/  VIADD R7, R7, 0x4 ;  /* 0x0000000407077836 */ /* 0x000fca0000000000 */
[----:B------:R-:W-:-:S13]  /*2c80*/  ISETP.NE.AND P0, PT, R7, R9, PT ;  /* 0x000000090700720c */ /* 0x000fda0003f05270 */
[----:B------:R-:W-:Y:S05]  /*2c90*/  @P0 BRA `(.L_x_330) ;  /* 0xfffffffc00b00947 */ /* 0x000fea000383ffff */
.L_x_327:
[----:B------:R-:W-:Y:S05]  /*2ca0*/  BSYNC.RECONVERGENT B1 ;  /* 0x0000000000017941 */ /* 0x000fea0003800200 */
.L_x_326:
[----:B------:R-:W-:-:S13]  /*2cb0*/  ISETP.NE.AND P0, PT, R24, RZ, PT ;  /* 0x000000ff1800720c */ /* 0x000fda0003f05270 */
[----:B------:R-:W-:Y:S05]  /*2cc0*/  @!P0 BRA `(.L_x_325) ;  /* 0x00000000002c8947 */ /* 0x000fea0003800000 */
[----:B------:R-:W-:Y:S01]  /*2cd0*/  FSETP.NEU.FTZ.AND P1, PT, R12, RZ, PT ;  /* 0x000000ff0c00720b */ /* 0x000fe20003f3d000 */
[----:B------:R-:W-:-:S12]  /*2ce0*/  HFMA2 R7, -RZ, RZ, 0, 0 ;  /* 0x00000000ff077431 */ /* 0x000fd800000001ff */
[----:B0-----:R0:W1:Y:S02]  /*2cf0*/  @P1 MUFU.RCP R14, R12 ;  /* 0x0000000c000e1308 */ /* 0x0010640000001000 */
.L_x_331:
[----:B0--3--:R-:W-:Y:S01]  /*2d00*/  @P1 LEA R12, R9, R6, 0x2 ;  /* 0x00000006090c1211 */ /* 0x009fe200078e10ff */
[----:B------:R-:W-:Y:S01]  /*2d10*/  VIADD R7, R7, 0x1 ;  /* 0x0000000107077836 */ /* 0x000fe20000000000 */
[----:B------:R-:W-:-:S03]  /*2d20*/  IADD3 R9, PT, PT, R9, 0x1, RZ ;  /* 0x0000000109097810 */ /* 0x000fc60007ffe0ff */
[----:B------:R-:W1:Y:S01]  /*2d30*/  @P1 LDS R13, [R12] ;  /* 0x000000000c0d1984 */ /* 0x000e620000000800 */
[----:B------:R-:W-:Y:S01]  /*2d40*/  ISETP.NE.AND P0, PT, R7, R24, PT ;  /* 0x000000180700720c */ /* 0x000fe20003f05270 */
[----:B-1----:R-:W-:-:S05]  /*2d50*/  @P1 FMUL.FTZ R13, R13, R14 ;  /* 0x0000000e0d0d1220 */ /* 0x002fca0000410000 */
[----:B------:R3:W-:Y:S07]  /*2d60*/  @P1 STS [R12], R13 ;  /* 0x0000000d0c001388 */ /* 0x0007ee0000000800 */
[----:B------:R-:W-:Y:S05]  /*2d70*/  @P0 BRA `(.L_x_331) ;  /* 0xfffffffc00e00947 */ /* 0x000fea000383ffff */
.L_x_325:
[----:B------:R-:W-:Y:S05]  /*2d80*/  BSYNC.RECONVERGENT B0 ;  /* 0x0000000000007941 */ /* 0x000fea0003800200 */
.L_x_324:
[----:B------:R-:W-:-:S13]  /*2d90*/  ISETP.GE.AND P0, PT, R8, R9, PT ;  /* 0x000000090800720c */ /* 0x000fda0003f06270 */
[----:B------:R-:W-:Y:S05]  /*2da0*/  @!P0 BRA `(.L_x_301) ;  /* 0x0000000400208947 */ /* 0x000fea0003800000 */
[----:B---3--:R-:W1:Y:S01]  /*2db0*/  LDC R12, c[0x0][0x380] ;  /* 0x0000e000ff0c7b82 */ /* 0x008e620000000800 */
[----:B------:R-:W-:Y:S01]  /*2dc0*/  IMAD.IADD R8, R8, 0x1, -R9 ;  /* 0x0000000108087824 */ /* 0x000fe200078e0a09 */
[----:B------:R-:W-:Y:S01]  /*2dd0*/  BSSY.RECONVERGENT B0, `(.L_x_332) ;  /* 0x0000022000007945 */ /* 0x000fe20003800200 */
[C---:B-1----:R-:W-:Y:S01]  /*2de0*/  FADD.FTZ R7, R12.reuse, R12 ;  /* 0x0000000c0c077221 */ /* 0x042fe20000010000 */
[----:B------:R-:W-:-:S04]  /*2df0*/  FSETP.GE.FTZ.AND P0, PT, R12, 1, PT ;  /* 0x3f8000000c00780b */ /* 0x000fc80003f16000 */
[----:B------:R-:W-:Y:S02]  /*2e00*/  FSEL R7, R7, 2, P0 ;  /* 0x4000000007077808 */ /* 0x000fe40000000000 */
[----:B------:R-:W-:-:S04]  /*2e10*/  ISETP.GE.U32.AND P0, PT, R8, 0xf, PT ;  /* 0x0000000f0800780c */ /* 0x000fc80003f06070 */
[----:B------:R-:W1:Y:S02]  /*2e20*/  F2I.FTZ.CEIL.NTZ R7, R7 ;  /* 0x0000000700077305 */ /* 0x000e64000021b100 */
[----:B-1----:R-:W-:-:S04]  /*2e30*/  LEA R12, R7, 0x1, 0x1 ;  /* 0x00000001070c7811 */ /* 0x002fc800078e08ff */
[----:B------:R-:W-:-:S04]  /*2e40*/  IADD3 R12, PT, PT, -R9, R12, RZ ;  /* 0x0000000c090c7210 */ /* 0x000fc80007ffe1ff */
[----:B0-----:R-:W-:-:S04]  /*2e50*/  LOP3.LUT R13, R12, 0xf, RZ, 0xc0, !PT ;  /* 0x0000000f0c0d7812 */ /* 0x001fc800078ec0ff */
[----:B------:R-:W-:Y:S01]  /*2e60*/  ISETP.NE.AND P1, PT, R13, RZ, PT ;  /* 0x000000ff0d00720c */ /* 0x000fe20003f25270 */
[----:B------:R-:W-:-:S12]  /*2e70*/  @!P0 BRA `(.L_x_333) ;  /* 0x00000000005c8947 */ /* 0x000fd80003800000 */
[----:B------:R-:W-:Y:S02]  /*2e80*/  LOP3.LUT R14, R12, 0xfffffff0, RZ, 0xc0, !PT ;  /* 0xfffffff00c0e7812 */ /* 0x000fe400078ec0ff */
[----:B------:R-:W-:-:S07]  /*2e90*/  MOV R7, RZ ;  /* 0x000000ff00077202 */ /* 0x000fce0000000f00 */
.L_x_334:
[----:B0-----:R-:W-:Y:S01]  /*2ea0*/  LEA R8, R9, R6, 0x2 ;  /* 0x0000000609087211 */ /* 0x001fe200078e10ff */
        /* <DEDUP_REMOVED lines=20> */
.L_x_333:
[----:B------:R-:W-:Y:S05]  /*2ff0*/  BSYNC.RECONVERGENT B0 ;  /* 0x0000000000007941 */ /* 0x000fea0003800200 */
.L_x_332:
        /* <DEDUP_REMOVED lines=16> */
.L_x_336:
[----:B------:R-:W-:Y:S05]  /*3100*/  BSYNC.RECONVERGENT B0 ;  /* 0x0000000000007941 */ /* 0x000fea0003800200 */
.L_x_335:
        /* <DEDUP_REMOVED lines=11> */
[----:B----4-:R-:W-:-:S07]  /*31c0*/  IMAD.MOV.U32 R7, RZ, RZ, RZ ;  /* 0x000000ffff077224 */ /* 0x010fce00078e00ff */
.L_x_337:
[C---:B------:R-:W-:Y:S01]  /*31d0*/  LEA R8, R9.reuse, R6, 0x2 ;  /* 0x0000000609087211 */ /* 0x040fe200078e10ff */
[----:B------:R-:W-:Y:S01]  /*31e0*/  VIADD R9, R9, 0x1 ;  /* 0x0000000109097836 */ /* 0x000fe20000000000 */
[----:B------:R-:W-:-:S03]  /*31f0*/  IADD3 R7, PT, PT, R7, 0x1, RZ ;  /* 0x0000000107077810 */ /* 0x000fc60007ffe0ff */
[----:B------:R0:W-:Y:S01]  /*3200*/  STS [R8], RZ ;  /* 0x000000ff08007388 */ /* 0x0001e20000000800 */
[----:B------:R-:W-:-:S13]  /*3210*/  ISETP.NE.AND P0, PT, R7, R12, PT ;  /* 0x0000000c0700720c */ /* 0x000fda0003f05270 */
[----:B0-----:R-:W-:Y:S05]  /*3220*/  @P0 BRA `(.L_x_337) ;  /* 0xfffffffc00e80947 */ /* 0x001fea000383ffff */
.L_x_301:
[----:B------:R-:W-:Y:S05]  /*3230*/  BSYNC.RECONVERGENT B2 ;  /* 0x0000000000027941 */ /* 0x000fea0003800200 */
.L_x_300:
[----:B0---4-:R-:W0:Y:S01]  /*3240*/  LDC R7, c[0x0][0x398] ;  /* 0x0000e600ff077b82 */ /* 0x011e220000000800 */
[----:B------:R-:W0:Y:S07]  /*3250*/  LDCU UR4, c[0x0][0x390] ;  /* 0x00007200ff0477ac */ /* 0x000e2e0008000800 */
[----:B------:R-:W4:Y:S01]  /*3260*/  S2UR UR5, SR_CTAID.Z ;  /* 0x00000000000579c3 */ /* 0x000f220000002700 */
[----:B0-----:R-:W-:-:S07]  /*3270*/  IMAD R7, R7, UR4, RZ ;  /* 0x0000000407077c24 */ /* 0x001fce000f8e02ff */
[----:B------:R-:W-:Y:S01]  /*3280*/  BAR.SYNC.DEFER_BLOCKING 0x0 ;  /* 0x0000000000007b1d */ /* 0x000fe20000010000 */
[----:B----4-:R-:W-:-:S13]  /*3290*/  ISETP.LE.AND P0, PT, R7, UR5, PT ;  /* 0x0000000507007c0c */ /* 0x010fda000bf03270 */
[----:B------:R-:W-:Y:S05]  /*32a0*/  @P0 EXIT ;  /* 0x000000000000094d */ /* 0x000fea0003800000 */
[----:B------:R-:W1:Y:S01]  /*32b0*/  LDCU.64 UR8, c[0x0][0x408] ;  /* 0x00008100ff0877ac */ /* 0x000e620008000a00 */
[----:B--2---:R-:W0:Y:S01]  /*32c0*/  LDC R18, c[0x0][0x3a8] ;  /* 0x0000ea00ff127b82 */ /* 0x004e220000000800 */
[----:B------:R-:W-:Y:S01]  /*32d0*/  LOP3.LUT R8, R4, 0x7, RZ, 0xc0, !PT ;  /* 0x0000000704087812 */ /* 0x000fe200078ec0ff */
[----:B------:R-:W2:Y:S01]  /*32e0*/  LDCU.64 UR10, c[0x0][0x410] ;  /* 0x00008200ff0a77ac */ /* 0x000ea20008000a00 */
[----:B------:R-:W-:Y:S02]  /*32f0*/  SHF.R.S32.HI R14, RZ, 0x1f, R16 ;  /* 0x0000001fff0e7819 */ /* 0x000fe40000011410 */
[----:B------:R-:W-:Y:S01]  /*3300*/  IADD3 R15, PT, PT, R8, -0x1, RZ ;  /* 0xffffffff080f7810 */ /* 0x000fe20007ffe0ff */
[----:B------:R-:W4:Y:S02]  /*3310*/  LDCU UR4, c[0x0][0x3a0] ;  /* 0x00007400ff0477ac */ /* 0x000f240008000800 */
[----:B------:R-:W0:Y:S01]  /*3320*/  LDC R9, c[0x0][0x378] ;  /* 0x0000de00ff097b82 */ /* 0x000e220000000800 */
[----:B------:R-:W-:Y:S01]  /*3330*/  ISETP.GE.U32.AND P0, PT, R15, 0x3, PT ;  /* 0x000000030f00780c */ /* 0x000fe20003f06070 */
[----:B-1-3--:R-:W-:-:S04]  /*3340*/  IMAD.WIDE.U32 R12, R10, UR8, RZ ;  /* 0x000000080a0c7c25 */ /* 0x00afc8000f8e00ff */
        /* <DEDUP_REMOVED lines=8> */
[----:B------:R-:W-:Y:S02]  /*33d0*/  LOP3.LUT R12, R4, 0x7ffffff8, RZ, 0xc0, !PT ;  /* 0x7ffffff8040c7812 */ /* 0x000fe400078ec0ff */
[----:B0-----:R-:W-:Y:S01]  /*33e0*/  IADD3 R13, PT, PT, R18, -0x1, RZ ;  /* 0xffffffff120d7810 */ /* 0x001fe20007ffe0ff */
[----:B------:R-:W-:Y:S01]  /*33f0*/  IMAD.U32 R10, RZ, RZ, UR5 ;  /* 0x00000005ff0a7e24 */ /* 0x000fe2000f8e00ff */
[----:B------:R-:W-:-:S07]  /*3400*/  IADD3 R15, PT, PT, R17, R15, RZ ;  /* 0x0000000f110f7210 */ /* 0x000fce0007ffe0ff */
.L_x_351:
[----:B0123--:R-:W0:Y:S01]  /*3410*/  LDC R25, c[0x0][0x398] ;  /* 0x0000e600ff197b82 */ /* 0x00fe220000000800 */
[----:B------:R-:W-:Y:S01]  /*3420*/  HFMA2 R18, -RZ, RZ, 0, 0 ;  /* 0x00000000ff127431 */ /* 0x000fe200000001ff */
[----:B------:R-:W1:Y:S01]  /*3430*/  LDCU.64 UR8, c[0x0][0x3f8] ;  /* 0x00007f00ff0877ac */ /* 0x000e620008000a00 */
[----:B------:R-:W-:Y:S01]  /*3440*/  BSSY.RECONVERGENT B1, `(.L_x_338) ;  /* 0x00000fd000017945 */ /* 0x000fe20003800200 */
[----:B------:R-:W2:Y:S01]  /*3450*/  LDCU.64 UR10, c[0x0][0x400] ;  /* 0x00008000ff0a77ac */ /* 0x000ea20008000a00 */
[----:B------:R-:W3:Y:S01]  /*3460*/  LDCU.64 UR14, c[0x0][0x388] ;  /* 0x00007100ff0e77ac */ /* 0x000ee20008000a00 */
[----:B----4-:R-:W4:Y:S01]  /*3470*/  LDCU.64 UR12, c[0x0][0x3c8] ;  /* 0x00007900ff0c77ac */ /* 0x010f220008000a00 */
[----:B0-----:R-:W-:-:S04]  /*3480*/  IABS R21, R25 ;  /* 0x0000001900157213 */ /* 0x001fc80000000000 */
[----:B------:R-:W0:Y:S08]  /*3490*/  I2F.RP R20, R21 ;  /* 0x0000001500147306 */ /* 0x000e300000209400 */
[----:B0-----:R-:W0:Y:S02]  /*34a0*/  MUFU.RCP R20, R20 ;  /* 0x0000001400147308 */ /* 0x001e240000001000 */
[----:B0-----:R-:W-:-:S06]  /*34b0*/  VIADD R22, R20, 0xffffffe ;  /* 0x0ffffffe14167836 */ /* 0x001fcc0000000000 */
[----:B------:R-:W0:Y:S02]  /*34c0*/  F2I.FTZ.U32.TRUNC.NTZ R19, R22 ;  /* 0x0000001600137305 */ /* 0x000e24000021f000 */
[----:B0----5:R-:W-:-:S05]  /*34d0*/  IADD3 R14, PT, PT, RZ, -R19, RZ ;  /* 0x80000013ff0e7210 */ /* 0x021fca0007ffe0ff */
[----:B------:R-:W-:Y:S01]  /*34e0*/  IMAD R23, R14, R21, RZ ;  /* 0x000000150e177224 */ /* 0x000fe200078e02ff */
[----:B------:R-:W-:-:S03]  /*34f0*/  IABS R14, R10 ;  /* 0x0000000a000e7213 */ /* 0x000fc60000000000 */
[----:B------:R-:W-:-:S04]  /*3500*/  IMAD.HI.U32 R23, R19, R23, R18 ;  /* 0x0000001713177227 */ /* 0x000fc800078e0012 */
[----:B------:R-:W-:-:S04]  /*3510*/  IMAD.MOV.U32 R18, RZ, RZ, R14 ;  /* 0x000000ffff127224 */ /* 0x000fc800078e000e */
[----:B------:R-:W-:-:S05]  /*3520*/  IMAD.HI.U32 R14, R23, R18, RZ ;  /* 0x00000012170e7227 */ /* 0x000fca00078e00ff */
[----:B------:R-:W-:-:S05]  /*3530*/  IADD3 R19, PT, PT, -R14, RZ, RZ ;  /* 0x000000ff0e137210 */ /* 0x000fca0007ffe1ff */
[----:B------:R-:W-:-:S05]  /*3540*/  IMAD R18, R21, R19, R18 ;  /* 0x0000001315127224 */ /* 0x000fca00078e0212 */
[----:B------:R-:W-:-:S13]  /*3550*/  ISETP.GT.U32.AND P4, PT, R21, R18, PT ;  /* 0x000000121500720c */ /* 0x000fda0003f84070 */
[-C--:B------:R-:W-:Y:S01]  /*3560*/  @!P4 IADD3 R18, PT, PT, R18, -R21.reuse, RZ ;  /* 0x800000151212c210 */ /* 0x080fe20007ffe0ff */
[----:B------:R-:W-:Y:S01]  /*3570*/  @!P4 VIADD R14, R14, 0x1 ;  /* 0x000000010e0ec836 */ /* 0x000fe20000000000 */
[----:B------:R-:W-:Y:S02]  /*3580*/  ISETP.NE.AND P4, PT, R25, RZ, PT ;  /* 0x000000ff1900720c */ /* 0x000fe40003f85270 */
[----:B------:R-:W-:Y:S02]  /*3590*/  ISETP.GE.U32.AND P3, PT, R18, R21, PT ;  /* 0x000000151200720c */ /* 0x000fe40003f66070 */
[----:B------:R-:W-:-:S04]  /*35a0*/  LOP3.LUT R18, R10, R25, RZ, 0x3c, !PT ;  /* 0x000000190a127212 */ /* 0x000fc800078e3cff */
[----:B------:R-:W-:-:S07]  /*35b0*/  ISETP.GE.AND P2, PT, R18, RZ, PT ;  /* 0x000000ff1200720c */ /* 0x000fce0003f46270 */
[----:B------:R-:W-:Y:S02]  /*35c0*/  @P3 IADD3 R14, PT, PT, R14, 0x1, RZ ;  /* 0x000000010e0e3810 */ /* 0x000fe40007ffe0ff */
[----:B------:R-:W-:Y:S02]  /*35d0*/  ISETP.GE.AND P3, PT, R5, 0x1, PT ;  /* 0x000000010500780c */ /* 0x000fe40003f66270 */
[----:B------:R-:W-:Y:S02]  /*35e0*/  MOV R23, R14 ;  /* 0x0000000e00177202 */ /* 0x000fe40000000f00 */
[----:B------:R-:W-:-:S03]  /*35f0*/  MOV R14, R16 ;  /* 0x00000010000e7202 */ /* 0x000fc60000000f00 */
[----:B------:R-:W-:Y:S01]  /*3600*/  @!P2 IMAD.MOV R23, RZ, RZ, -R23 ;  /* 0x000000ffff17a224 */ /* 0x000fe200078e0a17 */
[----:B------:R-:W-:-:S04]  /*3610*/  @!P4 LOP3.LUT R23, RZ, R25, RZ, 0x33, !PT ;  /* 0x00000019ff17c212 */ /* 0x000fc800078e33ff */
[----:B------:R-:W-:Y:S02]  /*3620*/  SHF.R.S32.HI R22, RZ, 0x1f, R23 ;  /* 0x0000001fff167819 */ /* 0x000fe40000011417 */
[----:B------:R-:W-:-:S03]  /*3630*/  IADD3 R19, PT, PT, -R23, RZ, RZ ;  /* 0x000000ff17137210 */ /* 0x000fc60007ffe1ff */
[----:B-1----:R-:W-:Y:S02]  /*3640*/  IMAD R20, R22, UR8, RZ ;  /* 0x0000000816147c24 */ /* 0x002fe4000f8e02ff */
[----:B------:R-:W-:Y:S02]  /*3650*/  IMAD R25, R25, R19, R10 ;  /* 0x0000001319197224 */ /* 0x000fe400078e020a */
[----:B------:R-:W-:-:S03]  /*3660*/  IMAD.WIDE.U32 R18, R23, UR8, R14 ;  /* 0x0000000817127c25 */ /* 0x000fc6000f8e000e */
[----:B------:R-:W-:Y:S01]  /*3670*/  SHF.R.S32.HI R24, RZ, 0x1f, R25 ;  /* 0x0000001fff187819 */ /* 0x000fe20000011419 */
[----:B------:R-:W-:Y:S01]  /*3680*/  IMAD R21, R23, UR9, R20 ;  /* 0x0000000917157c24 */ /* 0x000fe2000f8e0214 */
[----:B------:R-:W0:Y:S03]  /*3690*/  LDCU.64 UR8, c[0x0][0x3d0] ;  /* 0x00007a00ff0877ac */ /* 0x000e260008000a00 */
[----:B------:R-:W-:Y:S02]  /*36a0*/  IMAD.IADD R19, R19, 0x1, R21 ;  /* 0x0000000113137824 */ /* 0x000fe400078e0215 */
[----:B--2---:R-:W-:Y:S02]  /*36b0*/  IMAD R14, R24, UR10, RZ ;  /* 0x0000000a180e7c24 */ /* 0x004fe4000f8e02ff */
[----:B------:R-:W-:-:S04]  /*36c0*/  IMAD.WIDE.U32 R18, R25, UR10, R18 ;  /* 0x0000000a19127c25 */ /* 0x000fc8000f8e0012 */
[----:B------:R-:W-:-:S05]  /*36d0*/  IMAD R21, R25, UR11, R14 ;  /* 0x0000000b19157c24 */ /* 0x000fca000f8e020e */
[----:B------:R-:W-:Y:S02]  /*36e0*/  IADD3 R19, PT, PT, R19, R21, RZ ;  /* 0x0000001513137210 */ /* 0x000fe40007ffe0ff */
[----:B0-----:R-:W-:-:S04]  /*36f0*/  LEA R20, P2, R18, UR8, 0x2 ;  /* 0x0000000812147c11 */ /* 0x001fc8000f8410ff */
[----:B------:R-:W-:Y:S01]  /*3700*/  LEA.HI.X R21, R18, UR9, R19, 0x2, P2 ;  /* 0x0000000912157c11 */ /* 0x000fe200090f1413 */
[----:B---34-:R-:W-:Y:S08]  /*3710*/  @!P3 BRA `(.L_x_339) ;  /* 0x0000000c003cb947 */ /* 0x018ff00003800000 */
[----:B------:R0:W5:Y:S01]  /*3720*/  LDG.E R14, desc[UR6][R20.64] ;  /* 0x00000006140e7981 */ /* 0x000162000c1e1900 */
[----:B------:R-:W1:Y:S01]  /*3730*/  LDCU.128 UR8, c[0x0][0x3b0] ;  /* 0x00007600ff0877ac */ /* 0x000e620008000c00 */
[----:B------:R-:W-:Y:S02]  /*3740*/  IMAD.MOV.U32 R33, RZ, RZ, RZ ;  /* 0x000000ffff217224 */ /* 0x000fe400078e00ff */
[----:B-1----:R-:W-:Y:S02]  /*3750*/  IMAD R22, R22, UR8, RZ ;  /* 0x0000000816167c24 */ /* 0x002fe4000f8e02ff */
[----:B------:R-:W-:-:S04]  /*3760*/  IMAD.WIDE.U32 R18, R23, UR8, RZ ;  /* 0x0000000817127c25 */ /* 0x000fc8000f8e00ff */
[----:B------:R-:W-:Y:S02]  /*3770*/  IMAD R23, R23, UR9, R22 ;  /* 0x0000000917177c24 */ /* 0x000fe4000f8e0216 */
[----:B------:R-:W-:-:S03]  /*3780*/  IMAD R22, R24, UR10, RZ ;  /* 0x0000000a18167c24 */ /* 0x000fc6000f8e02ff */
[----:B------:R-:W-:Y:S01]  /*3790*/  IADD3 R19, PT, PT, R19, R23, RZ ;  /* 0x0000001713137210 */ /* 0x000fe20007ffe0ff */
[C---:B------:R-:W-:Y:S02]  /*37a0*/  IMAD R35, R25.reuse, UR11, R22 ;  /* 0x0000000b19237c24 */ /* 0x040fe4000f8e0216 */
[----:B------:R-:W-:-:S05]  /*37b0*/  IMAD.WIDE.U32 R18, R25, UR10, R18 ;  /* 0x0000000a19127c25 */ /* 0x000fca000f8e0012 */
[----:B0-----:R-:W-:-:S07]  /*37c0*/  IADD3 R35, PT, PT, R19, R35, RZ ;  /* 0x0000002313237210 */ /* 0x001fce0007ffe0ff */
.L_x_350:
[----:B------:R-:W-:Y:S01]  /*37d0*/  ISETP.GE.AND P2, PT, R4, 0x1, PT ;  /* 0x000000010400780c */ /* 0x000fe20003f46270 */
[----:B------:R-:W-:-:S12]  /*37e0*/  BSSY.RECONVERGENT B0, `(.L_x_340) ;  /* 0x00000bf000007945 */ /* 0x000fd80003800200 */
[----:B01234-:R-:W-:Y:S05]  /*37f0*/  @!P2 BRA `(.L_x_341) ;  /* 0x0000000800f4a947 */ /* 0x01ffea0003800000 */
[----:B------:R-:W0:Y:S01]  /*3800*/  LDCU.64 UR8, c[0x0][0x3c0] ;  /* 0x00007800ff0877ac */ /* 0x000e220008000a00 */
[C---:B------:R-:W-:Y:S01]  /*3810*/  VIADDMNMX.RELU R37, R33.reuse, R0, UR4, PT ;  /* 0x0000000421257e46 */ /* 0x040fe2000b801100 */
[----:B------:R-:W-:Y:S01]  /*3820*/  BSSY.RECONVERGENT B2, `(.L_x_342) ;  /* 0x000005a000027945 */ /* 0x000fe20003800200 */
[----:B------:R-:W-:Y:S01]  /*3830*/  MOV R34, R18 ;  /* 0x0000001200227202 */ /* 0x000fe20000000f00 */
[----:B------:R-:W-:-:S04]  /*3840*/  IMAD R32, R33, 0x4, R6 ;  /* 0x0000000421207824 */ /* 0x000fc800078e0206 */
[----:B0-----:R-:W-:-:S04]  /*3850*/  IMAD.WIDE.U32 R20, R37, UR8, R34 ;  /* 0x0000000825147c25 */ /* 0x001fc8000f8e0022 */
[----:B------:R-:W-:Y:S02]  /*3860*/  HFMA2 R34, -RZ, RZ, 0, 0 ;  /* 0x00000000ff227431 */ /* 0x000fe400000001ff */
[----:B------:R-:W-:Y:S01]  /*3870*/  IMAD R37, R37, UR9, R21 ;  /* 0x0000000925257c24 */ /* 0x000fe2000f8e0215 */
[----:B------:R-:W-:Y:S06]  /*3880*/  @P1 BRA `(.L_x_343) ;  /* 0x00000004004c1947 */ /* 0x000fec0003800000 */
[----:B------:R0:W1:Y:S01]  /*3890*/  LDS R34, [R32] ;  /* 0x0000000020227984 */ /* 0x0000620000000800 */
[----:B------:R-:W-:Y:S01]  /*38a0*/  BSSY.RECONVERGENT B3, `(.L_x_344) ;  /* 0x0000050000037945 */ /* 0x000fe20003800200 */
[----:B------:R-:W-:-:S07]  /*38b0*/  MOV R39, RZ ;  /* 0x000000ff00277202 */ /* 0x000fce0000000f00 */
.L_x_345:
[----:B------:R-:W-:Y:S01]  /*38c0*/  IMAD R40, R39, 0x4, R3 ;  /* 0x0000000427287824 */ /* 0x000fe200078e0203 */
[----:B------:R-:W-:Y:S02]  /*38d0*/  IADD3 R24, PT, PT, R2, R39, RZ ;  /* 0x0000002702187210 */ /* 0x000fe40007ffe0ff */
[----:B------:R-:W-:Y:S02]  /*38e0*/  MOV R36, R20 ;  /* 0x0000001400247202 */ /* 0x000fe40000000f00 */
[----:B--2---:R-:W1:Y:S01]  /*38f0*/  LDS R41, [R40] ;  /* 0x0000000028297984 */ /* 0x004e620000000800 */
[C---:B------:R-:W-:Y:S02]  /*3900*/  VIMNMX.RELU R23, PT, PT, R24.reuse, R13, PT ;  /* 0x0000000d18177248 */ /* 0x040fe40003fe1100 */
[----:B------:R-:W-:Y:S01]  /*3910*/  VIADDMNMX.RELU R25, R24, 0x1, R13, PT ;  /* 0x0000000118197846 */ /* 0x000fe2000380110d */
[----:B------:R-:W2:Y:S02]  /*3920*/  LDS R29, [R40+0x4] ;  /* 0x00000400281d7984 */ /* 0x000ea40000000800 */
[----:B------:R-:W-:-:S04]  /*3930*/  IMAD.WIDE.U32 R26, R23, UR12, R36 ;  /* 0x0000000c171a7c25 */ /* 0x000fc8000f8e0024 */
[----:B------:R-:W-:Y:S01]  /*3940*/  IMAD R27, R23, UR13, R27 ;  /* 0x0000000d171b7c24 */ /* 0x000fe2000f8e021b */
[----:B------:R-:W-:Y:S01]  /*3950*/  LEA R42, P2, R26, UR14, 0x2 ;  /* 0x0000000e1a2a7c11 */ /* 0x000fe2000f8410ff */
[----:B------:R-:W-:-:S03]  /*3960*/  IMAD.WIDE.U32 R22, R25, UR12, R36 ;  /* 0x0000000c19167c25 */ /* 0x000fc6000f8e0024 */
[----:B------:R-:W-:Y:S01]  /*3970*/  LEA.HI.X R43, R26, UR15, R27, 0x2, P2 ;  /* 0x0000000f1a2b7c11 */ /* 0x000fe200090f141b */
[----:B------:R-:W-:Y:S01]  /*3980*/  IMAD R25, R25, UR13, R23 ;  /* 0x0000000d19197c24 */ /* 0x000fe2000f8e0217 */
[----:B------:R-:W-:-:S04]  /*3990*/  LEA R30, P2, R22, UR14, 0x2 ;  /* 0x0000000e161e7c11 */ /* 0x000fc8000f8410ff */
[----:B------:R-:W-:Y:S02]  /*39a0*/  LEA.HI.X R31, R22, UR15, R25, 0x2, P2 ;  /* 0x0000000f161f7c11 */ /* 0x000fe400090f1419 */
[----:B------:R-:W3:Y:S01]  /*39b0*/  LDS R25, [R40+0x8] ;  /* 0x0000080028197984 */ /* 0x000ee20000000800 */
[----:B-1----:R-:W-:-:S03]  /*39c0*/  FMUL.FTZ R23, R41, R34 ;  /* 0x0000002229177220 */ /* 0x002fc60000410000 */
[----:B------:R-:W1:Y:S01]  /*39d0*/  LDS R41, [R40+0xc] ;  /* 0x00000c0028297984 */ /* 0x000e620000000800 */
[----:B-----5:R-:W-:Y:S01]  /*39e0*/  FMUL.FTZ R45, R14, R23 ;  /* 0x000000170e2d7220 */ /* 0x020fe20000410000 */
[C-C-:B------:R-:W-:Y:S01]  /*39f0*/  VIADDMNMX.RELU R23, R24.reuse, 0x2, R13.reuse, PT ;  /* 0x0000000218177846 */ /* 0x140fe2000380110d */
[----:B--2---:R-:W-:Y:S01]  /*3a00*/  FMUL.FTZ R29, R29, R34 ;  /* 0x000000221d1d7220 */ /* 0x004fe20000410000 */
[----:B------:R-:W-:Y:S02]  /*3a10*/  VIADDMNMX.RELU R44, R24, 0x3, R13, PT ;  /* 0x00000003182c7846 */ /* 0x000fe4000380110d */
[----:B------:R-:W-:Y:S01]  /*3a20*/  REDG.E.ADD.F32.FTZ.RN.STRONG.GPU desc[UR6][R42.64], R45 ;  /* 0x0000002d2a0079a6 */ /* 0x000fe2000c12f306 */
[----:B------:R-:W-:-:S04]  /*3a30*/  IMAD.WIDE.U32 R26, R23, UR12, R36 ;  /* 0x0000000c171a7c25 */ /* 0x000fc8000f8e0024 */
[----:B------:R-:W-:Y:S01]  /*3a40*/  FMUL.FTZ R38, R14, R29 ;  /* 0x0000001d0e267220 */ /* 0x000fe20000410000 */
[----:B------:R-:W2:Y:S01]  /*3a50*/  LDS R43, [R40+0x10] ;  /* 0x00001000282b7984 */ /* 0x000ea20000000800 */
[----:B------:R-:W-:Y:S01]  /*3a60*/  IMAD R27, R23, UR13, R27 ;  /* 0x0000000d171b7c24 */ /* 0x000fe2000f8e021b */
[----:B------:R-:W-:Y:S01]  /*3a70*/  LEA R28, P2, R26, UR14, 0x2 ;  /* 0x0000000e1a1c7c11 */ /* 0x000fe2000f8410ff */
[----:B------:R-:W-:Y:S01]  /*3a80*/  IMAD.WIDE.U32 R22, R44, UR12, R36 ;  /* 0x0000000c2c167c25 */ /* 0x000fe2000f8e0024 */
[----:B------:R4:W-:Y:S02]  /*3a90*/  REDG.E.ADD.F32.FTZ.RN.STRONG.GPU desc[UR6][R30.64], R38 ;  /* 0x000000261e0079a6 */ /* 0x0009e4000c12f306 */
[----:B------:R-:W-:Y:S01]  /*3aa0*/  LEA.HI.X R29, R26, UR15, R27, 0x2, P2 ;  /* 0x0000000f1a1d7c11 */ /* 0x000fe200090f141b */
[----:B------:R-:W-:Y:S01]  /*3ab0*/  IMAD R23, R44, UR13, R23 ;  /* 0x0000000d2c177c24 */ /* 0x000fe2000f8e0217 */
[C---:B------:R-:W-:Y:S01]  /*3ac0*/  LEA R26, P2, R22.reuse, UR14, 0x2 ;  /* 0x0000000e161a7c11 */ /* 0x040fe2000f8410ff */
[----:B------:R-:W-:Y:S03]  /*3ad0*/  LDS R45, [R40+0x18] ;  /* 0x00001800282d7984 */ /* 0x000fe60000000800 */
[----:B------:R-:W-:Y:S01]  /*3ae0*/  LEA.HI.X R27, R22, UR15, R23, 0x2, P2 ;  /* 0x0000000f161b7c11 */ /* 0x000fe200090f1417 */
[----:B---3--:R-:W-:Y:S01]  /*3af0*/  FMUL.FTZ R25, R25, R34 ;  /* 0x0000002219197220 */ /* 0x008fe20000410000 */
[----:B------:R-:W-:Y:S01]  /*3b00*/  LDS R38, [R40+0x1c] ;  /* 0x00001c0028267984 */ /* 0x000fe20000000800 */
[----:B----4-:R-:W-:-:S05]  /*3b10*/  VIADDMNMX.RELU R31, R24, 0x4, R13, PT ;  /* 0x00000004181f7846 */ /* 0x010fca000380110d */
[----:B------:R-:W-:Y:S01]  /*3b20*/  IMAD.WIDE.U32 R22, R31, UR12, R36 ;  /* 0x0000000c1f167c25 */ /* 0x000fe2000f8e0024 */
[----:B------:R-:W-:-:S03]  /*3b30*/  VIADDMNMX.RELU R44, R24, 0x5, R13, PT ;  /* 0x00000005182c7846 */ /* 0x000fc6000380110d */
[----:B------:R-:W-:Y:S02]  /*3b40*/  IMAD R31, R31, UR13, R23 ;  /* 0x0000000d1f1f7c24 */ /* 0x000fe4000f8e0217 */
[----:B-1----:R-:W-:Y:S01]  /*3b50*/  FMUL.FTZ R41, R41, R34 ;  /* 0x0000002229297220 */ /* 0x002fe20000410000 */
[----:B------:R-:W-:-:S03]  /*3b60*/  LEA R30, P2, R22, UR14, 0x2 ;  /* 0x0000000e161e7c11 */ /* 0x000fc6000f8410ff */
[----:B------:R-:W-:Y:S02]  /*3b70*/  FMUL.FTZ R42, R14, R41 ;  /* 0x000000290e2a7220 */ /* 0x000fe40000410000 */
[----:B------:R-:W1:Y:S01]  /*3b80*/  LDS R41, [R40+0x14] ;  /* 0x0000140028297984 */ /* 0x000e620000000800 */
[----:B------:R-:W-:Y:S01]  /*3b90*/  LEA.HI.X R31, R22, UR15, R31, 0x2, P2 ;  /* 0x0000000f161f7c11 */ /* 0x000fe200090f141f */
[----:B------:R-:W-:Y:S01]  /*3ba0*/  FMUL.FTZ R25, R14, R25 ;  /* 0x000000190e197220 */ /* 0x000fe20000410000 */
[----:B------:R-:W-:-:S04]  /*3bb0*/  IMAD.WIDE.U32 R22, R44, UR12, R36 ;  /* 0x0000000c2c167c25 */ /* 0x000fc8000f8e0024 */
[----:B------:R3:W-:Y:S01]  /*3bc0*/  REDG.E.ADD.F32.FTZ.RN.STRONG.GPU desc[UR6][R28.64], R25 ;  /* 0x000000191c0079a6 */ /* 0x0007e2000c12f306 */
[----:B------:R-:W-:Y:S01]  /*3bd0*/  IMAD R23, R44, UR13, R23 ;  /* 0x0000000d2c177c24 */ /* 0x000fe2000f8e0217 */
[----:B------:R-:W-:Y:S02]  /*3be0*/  VIADDMNMX.RELU R44, R24, 0x6, R13, PT ;  /* 0x00000006182c7846 */ /* 0x000fe4000380110d */
[----:B------:R4:W-:Y:S01]  /*3bf0*/  REDG.E.ADD.F32.FTZ.RN.STRONG.GPU desc[UR6][R26.64], R42 ;  /* 0x0000002a1a0079a6 */ /* 0x0009e2000c12f306 */
[----:B---3--:R-:W-:-:S04]  /*3c00*/  LEA R28, P2, R22, UR14, 0x2 ;  /* 0x0000000e161c7c11 */ /* 0x008fc8000f8410ff */
[----:B------:R-:W-:Y:S01]  /*3c10*/  LEA.HI.X R29, R22, UR15, R23, 0x2, P2 ;  /* 0x0000000f161d7c11 */ /* 0x000fe200090f1417 */
[----:B------:R-:W-:-:S04]  /*3c20*/  IMAD.WIDE.U32 R22, R44, UR12, R36 ;  /* 0x0000000c2c167c25 */ /* 0x000fc8000f8e0024 */
[----:B------:R-:W-:Y:S01]  /*3c30*/  IMAD R23, R44, UR13, R23 ;  /* 0x0000000d2c177c24 */ /* 0x000fe2000f8e0217 */
[----:B----4-:R-:W-:-:S04]  /*3c40*/  LEA R26, P2, R22, UR14, 0x2 ;  /* 0x0000000e161a7c11 */ /* 0x010fc8000f8410ff */
[----:B------:R-:W-:Y:S02]  /*3c50*/  LEA.HI.X R27, R22, UR15, R23, 0x2, P2 ;  /* 0x0000000f161b7c11 */ /* 0x000fe400090f1417 */
[----:B------:R-:W-:-:S05]  /*3c60*/  VIADDMNMX.RELU R23, R24, 0x7, R13, PT ;  /* 0x0000000718177846 */ /* 0x000fca000380110d */
[----:B------:R-:W-:-:S04]  /*3c70*/  IMAD.WIDE.U32 R24, R23, UR12, R36 ;  /* 0x0000000c17187c25 */ /* 0x000fc8000f8e0024 */
[----:B------:R-:W-:Y:S01]  /*3c80*/  IMAD R23, R23, UR13, R25 ;  /* 0x0000000d17177c24 */ /* 0x000fe2000f8e0219 */
[C---:B------:R-:W-:Y:S01]  /*3c90*/  LEA R22, P2, R24.reuse, UR14, 0x2 ;  /* 0x0000000e18167c11 */ /* 0x040fe2000f8410ff */
[----:B------:R-:W-:Y:S02]  /*3ca0*/  VIADD R39, R39, 0x8 ;  /* 0x0000000827277836 */ /* 0x000fe40000000000 */
[-C--:B--2---:R-:W-:Y:S01]  /*3cb0*/  FMUL.FTZ R43, R43, R34.reuse ;  /* 0x000000222b2b7220 */ /* 0x084fe20000410000 */
[----:B------:R-:W-:Y:S01]  /*3cc0*/  LEA.HI.X R23, R24, UR15, R23, 0x2, P2 ;  /* 0x0000000f18177c11 */ /* 0x000fe200090f1417 */
[----:B-1----:R-:W-:Y:S01]  /*3cd0*/  FMUL.FTZ R41, R41, R34 ;  /* 0x0000002229297220 */ /* 0x002fe20000410000 */
[----:B------:R-:W-:Y:S01]  /*3ce0*/  ISETP.NE.AND P2, PT, R39, R12, PT ;  /* 0x0000000c2700720c */ /* 0x000fe20003f45270 */
[-C--:B------:R-:W-:Y:S01]  /*3cf0*/  FMUL.FTZ R45, R45, R34.reuse ;  /* 0x000000222d2d7220 */ /* 0x080fe20000410000 */
[----:B------:R-:W-:Y:S01]  /*3d00*/  FMUL.FTZ R25, R38, R34 ;  /* 0x0000002226197220 */ /* 0x000fe20000410000 */
[C---:B------:R-:W-:Y:S01]  /*3d10*/  FMUL.FTZ R43, R14.reuse, R43 ;  /* 0x0000002b0e2b7220 */ /* 0x040fe20000410000 */
[C---:B------:R-:W-:Y:S01]  /*3d20*/  FMUL.FTZ R41, R14.reuse, R41 ;  /* 0x000000290e297220 */ /* 0x040fe20000410000 */
[C---:B------:R-:W-:Y:S01]  /*3d30*/  FMUL.FTZ R45, R14.reuse, R45 ;  /* 0x0000002d0e2d7220 */ /* 0x040fe20000410000 */
[----:B------:R-:W-:-:S02]  /*3d40*/  FMUL.FTZ R25, R14, R25 ;  /* 0x000000190e197220 */ /* 0x000fc40000410000 */
[----:B------:R2:W-:Y:S04]  /*3d50*/  REDG.E.ADD.F32.FTZ.RN.STRONG.GPU desc[UR6][R30.64], R43 ;  /* 0x0000002b1e0079a6 */ /* 0x0005e8000c12f306 */
[----:B------:R2:W-:Y:S04]  /*3d60*/  REDG.E.ADD.F32.FTZ.RN.STRONG.GPU desc[UR6][R28.64], R41 ;  /* 0x000000291c0079a6 */ /* 0x0005e8000c12f306 */
[----:B------:R2:W-:Y:S04]  /*3d70*/  REDG.E.ADD.F32.FTZ.RN.STRONG.GPU desc[UR6][R26.64], R45 ;  /* 0x0000002d1a0079a6 */ /* 0x0005e8000c12f306 */
[----:B------:R2:W-:Y:S01]  /*3d80*/  REDG.E.ADD.F32.FTZ.RN.STRONG.GPU desc[UR6][R22.64], R25 ;  /* 0x00000019160079a6 */ /* 0x0005e2000c12f306 */
[----:B------:R-:W-:Y:S05]  /*3d90*/  @P2 BRA `(.L_x_345) ;  /* 0xfffffff800c82947 */ /* 0x000fea000383ffff */
[----:B------:R-:W-:Y:S05]  /*3da0*/  BSYNC.RECONVERGENT B3 ;  /* 0x0000000000037941 */ /* 0x000fea0003800200 */
.L_x_344:
[----:B------:R-:W-:-:S07]  /*3db0*/  MOV R34, R12 ;  /* 0x0000000c00227202 */ /* 0x000fce0000000f00 */
.L_x_343:
[----:B------:R-:W-:Y:S05]  /*3dc0*/  BSYNC.RECONVERGENT B2 ;  /* 0x0000000000027941 */ /* 0x000fea0003800200 */
.L_x_342:
[----:B------:R-:W-:-:S13]  /*3dd0*/  ISETP.NE.AND P2, PT, R8, RZ, PT ;  /* 0x000000ff0800720c */ /* 0x000fda0003f45270 */
[----:B------:R-:W-:Y:S05]  /*3de0*/  @!P2 BRA `(.L_x_341) ;  /* 0x000000040078a947 */ /* 0x000fea0003800000 */
[----:B------:R-:W-:Y:S01]  /*3df0*/  BSSY.RECONVERGENT B2, `(.L_x_346) ;  /* 0x000002f000027945 */ /* 0x000fe20003800200 */
[----:B------:R-:W-:-:S03]  /*3e00*/  ISETP.NE.AND P2, PT, R11, RZ, PT ;  /* 0x000000ff0b00720c */ /* 0x000fc60003f45270 */
[----:B------:R-:W-:Y:S10]  /*3e10*/  @!P0 BRA `(.L_x_347) ;  /* 0x0000000000b08947 */ /* 0x000ff40003800000 */
[----:B------:R-:W1:Y:S01]  /*3e20*/  LDCU.64 UR8, c[0x0][0x3c8] ;  /* 0x00007900ff0877ac */ /* 0x000e620008000a00 */
[----:B--2---:R-:W-:Y:S01]  /*3e30*/  LEA R41, R34, R3, 0x2 ;  /* 0x0000000322297211 */ /* 0x004fe200078e10ff */
[----:B------:R-:W-:Y:S01]  /*3e40*/  LDS R39, [R32] ;  /* 0x0000000020277984 */ /* 0x000fe20000000800 */
[----:B------:R-:W-:Y:S01]  /*3e50*/  IADD3 R44, PT, PT, R2, R34, RZ ;  /* 0x00000022022c7210 */ /* 0x000fe20007ffe0ff */
[----:B------:R-:W2:Y:S01]  /*3e60*/  LDCU.64 UR10, c[0x0][0x388] ;  /* 0x00007100ff0a77ac */ /* 0x000ea20008000a00 */
[----:B------:R-:W-:Y:S01]  /*3e70*/  MOV R29, R37 ;  /* 0x00000025001d7202 */ /* 0x000fe20000000f00 */
[----:B------:R-:W-:Y:S01]  /*3e80*/  LDS R38, [R41] ;  /* 0x0000000029267984 */ /* 0x000fe20000000800 */
[----:B------:R-:W-:Y:S01]  /*3e90*/  VIMNMX.RELU R25, PT, PT, R44, R13, PT ;  /* 0x0000000d2c197248 */ /* 0x000fe20003fe1100 */
[----:B------:R-:W-:Y:S02]  /*3ea0*/  IMAD.MOV.U32 R28, RZ, RZ, R20 ;  /* 0x000000ffff1c7224 */ /* 0x000fe400078e0014 */
[----:B------:R-:W3:Y:S04]  /*3eb0*/  LDS R36, [R41+0x4] ;  /* 0x0000040029247984 */ /* 0x000ee80000000800 */
[----:B------:R-:W4:Y:S04]  /*3ec0*/  LDS R40, [R41+0x8] ;  /* 0x0000080029287984 */ /* 0x000f280000000800 */
[----:B------:R3:W0:Y:S01]  /*3ed0*/  LDS R42, [R41+0xc] ;  /* 0x00000c00292a7984 */ /* 0x0006220000000800 */
[----:B-1----:R-:W-:-:S04]  /*3ee0*/  IMAD.WIDE.U32 R22, R25, UR8, R28 ;  /* 0x0000000819167c25 */ /* 0x002fc8000f8e001c */
[----:B------:R-:W-:Y:S01]  /*3ef0*/  IMAD R25, R25, UR9, R23 ;  /* 0x0000000919197c24 */ /* 0x000fe2000f8e0217 */
[----:B--2---:R-:W-:Y:S02]  /*3f00*/  LEA R26, P3, R22, UR10, 0x2 ;  /* 0x0000000a161a7c11 */ /* 0x004fe4000f8610ff */
[----:B------:R-:W-:Y:S02]  /*3f10*/  VIADDMNMX.RELU R23, R44, 0x1, R13, PT ;  /* 0x000000012c177846 */ /* 0x000fe4000380110d */
[----:B------:R-:W-:-:S03]  /*3f20*/  LEA.HI.X R27, R22, UR11, R25, 0x2, P3 ;  /* 0x0000000b161b7c11 */ /* 0x000fc600098f1419 */
[----:B------:R-:W-:-:S04]  /*3f30*/  IMAD.WIDE.U32 R24, R23, UR8, R28 ;  /* 0x0000000817187c25 */ /* 0x000fc8000f8e001c */
[----:B------:R-:W-:Y:S01]  /*3f40*/  IMAD R23, R23, UR9, R25 ;  /* 0x0000000917177c24 */ /* 0x000fe2000f8e0219 */
[----:B------:R-:W-:Y:S02]  /*3f50*/  VIADDMNMX.RELU R25, R44, 0x2, R13, PT ;  /* 0x000000022c197846 */ /* 0x000fe4000380110d */
[----:B------:R-:W-:-:S03]  /*3f60*/  LEA R22, P3, R24, UR10, 0x2 ;  /* 0x0000000a18167c11 */ /* 0x000fc6000f8610ff */
[----:B------:R-:W-:Y:S01]  /*3f70*/  IMAD.WIDE.U32 R30, R25, UR8, R28 ;  /* 0x00000008191e7c25 */ /* 0x000fe2000f8e001c */
[----:B------:R-:W-:-:S03]  /*3f80*/  LEA.HI.X R23, R24, UR11, R23, 0x2, P3 ;  /* 0x0000000b18177c11 */ /* 0x000fc600098f1417 */
[----:B------:R-:W-:Y:S01]  /*3f90*/  IMAD R25, R25, UR9, R31 ;  /* 0x0000000919197c24 */ /* 0x000fe2000f8e021f */
[----:B------:R-:W-:Y:S02]  /*3fa0*/  VIADDMNMX.RELU R31, R44, 0x3, R13, PT ;  /* 0x000000032c1f7846 */ /* 0x000fe4000380110d */
[C---:B------:R-:W-:Y:S01]  /*3fb0*/  LEA R24, P3, R30.reuse, UR10, 0x2 ;  /* 0x0000000a1e187c11 */ /* 0x040fe2000f8610ff */
[----:B---3--:R-:W-:Y:S02]  /*3fc0*/  FMUL.FTZ R41, R39, R36 ;  /* 0x0000002427297220 */ /* 0x008fe40000410000 */
[----:B------:R-:W-:Y:S01]  /*3fd0*/  IMAD.WIDE.U32 R28, R31, UR8, R28 ;  /* 0x000000081f1c7c25 */ /* 0x000fe2000f8e001c */
[----:B------:R-:W-:-:S03]  /*3fe0*/  LEA.HI.X R25, R30, UR11, R25, 0x2, P3 ;  /* 0x0000000b1e197c11 */ /* 0x000fc600098f1419 */
[----:B----4-:R-:W-:Y:S01]  /*3ff0*/  FMUL.FTZ R43, R39, R40 ;  /* 0x00000028272b7220 */ /* 0x010fe20000410000 */
[----:B------:R-:W-:Y:S02]  /*4000*/  IMAD R31, R31, UR9, R29 ;  /* 0x000000091f1f7c24 */ /* 0x000fe4000f8e021d */
[----:B------:R-:W-:Y:S01]  /*4010*/  FMUL.FTZ R29, R38, R39 ;  /* 0x00000027261d7220 */ /* 0x000fe20000410000 */
[----:B------:R-:W-:Y:S01]  /*4020*/  LEA R30, P3, R28, UR10, 0x2 ;  /* 0x0000000a1c1e7c11 */ /* 0x000fe2000f8610ff */
[----:B0-----:R-:W-:Y:S01]  /*4030*/  FMUL.FTZ R39, R39, R42 ;  /* 0x0000002a27277220 */ /* 0x001fe20000410000 */
[C---:B-----5:R-:W-:Y:S01]  /*4040*/  FMUL.FTZ R41, R14.reuse, R41 ;  /* 0x000000290e297220 */ /* 0x060fe20000410000 */
[C---:B------:R-:W-:Y:S01]  /*4050*/  FMUL.FTZ R29, R14.reuse, R29 ;  /* 0x0000001d0e1d7220 */ /* 0x040fe20000410000 */
[----:B------:R-:W-:Y:S01]  /*4060*/  FMUL.FTZ R43, R14, R43 ;  /* 0x0000002b0e2b7220 */ /* 0x000fe20000410000 */
[----:B------:R-:W-:Y:S01]  /*4070*/  LEA.HI.X R31, R28, UR11, R31, 0x2, P3 ;  /* 0x0000000b1c1f7c11 */ /* 0x000fe200098f141f */
[----:B------:R-:W-:-:S02]  /*4080*/  FMUL.FTZ R39, R14, R39 ;  /* 0x000000270e277220 */ /* 0x000fc40000410000 */
[----:B------:R1:W-:Y:S04]  /*4090*/  REDG.E.ADD.F32.FTZ.RN.STRONG.GPU desc[UR6][R26.64], R29 ;  /* 0x0000001d1a0079a6 */ /* 0x0003e8000c12f306 */
[----:B------:R1:W-:Y:S04]  /*40a0*/  REDG.E.ADD.F32.FTZ.RN.STRONG.GPU desc[UR6][R22.64], R41 ;  /* 0x00000029160079a6 */ /* 0x0003e8000c12f306 */
[----:B------:R1:W-:Y:S04]  /*40b0*/  REDG.E.ADD.F32.FTZ.RN.STRONG.GPU desc[UR6][R24.64], R43 ;  /* 0x0000002b180079a6 */ /* 0x0003e8000c12f306 */
[----:B------:R1:W-:Y:S01]  /*40c0*/  REDG.E.ADD.F32.FTZ.RN.STRONG.GPU desc[UR6][R30.64], R39 ;  /* 0x000000271e0079a6 */ /* 0x0003e2000c12f306 */
[----:B------:R-:W-:-:S07]  /*40d0*/  VIADD R34, R34, 0x4 ;  /* 0x0000000422227836 */ /* 0x000fce0000000000 */
.L_x_347:
[----:B------:R-:W-:Y:S05]  /*40e0*/  BSYNC.RECONVERGENT B2 ;  /* 0x0000000000027941 */ /* 0x000fea0003800200 */
.L_x_346:
[----:B------:R-:W-:Y:S05]  /*40f0*/  @!P2 BRA `(.L_x_341) ;  /* 0x0000000000b4a947 */ /* 0x000fea0003800000 */
[----:B------:R-:W-:Y:S01]  /*4100*/  ISETP.NE.AND P3, PT, R11, 0x1, PT ;  /* 0x000000010b00780c */ /* 0x000fe20003f65270 */
[----:B------:R-:W-:Y:S01]  /*4110*/  BSSY.RECONVERGENT B2, `(.L_x_348) ;  /* 0x000001c000027945 */ /* 0x000fe20003800200 */
[----:B------:R-:W-:-:S11]  /*4120*/  LOP3.LUT P2, RZ, R4, 0x1, RZ, 0xc0, !PT ;  /* 0x0000000104ff7812 */ /* 0x000fd6000784c0ff */
[----:B------:R-:W-:Y:S05]  /*4130*/  @!P3 BRA `(.L_x_349) ;  /* 0x000000000064b947 */ /* 0x000fea0003800000 */
[----:B-12---:R-:W-:Y:S01]  /*4140*/  LEA R26, R34, R3, 0x2 ;  /* 0x00000003221a7211 */ /* 0x006fe200078e10ff */
[----:B------:R-:W-:Y:S01]  /*4150*/  LDS R23, [R32] ;  /* 0x0000000020177984 */ /* 0x000fe20000000800 */
[----:B------:R-:W1:Y:S01]  /*4160*/  LDCU.64 UR8, c[0x0][0x3c8] ;  /* 0x00007900ff0877ac */ /* 0x000e620008000a00 */
[----:B------:R-:W-:Y:S01]  /*4170*/  IADD3 R22, PT, PT, R2, R34, RZ ;  /* 0x0000002202167210 */ /* 0x000fe20007ffe0ff */
[----:B------:R-:W-:Y:S01]  /*4180*/  IMAD.MOV.U32 R36, RZ, RZ, R20 ;  /* 0x000000ffff247224 */ /* 0x000fe200078e0014 */
[----:B------:R-:W2:Y:S01]  /*4190*/  LDS R30, [R26] ;  /* 0x000000001a1e7984 */ /* 0x000ea20000000800 */
[----:B------:R-:W3:Y:S01]  /*41a0*/  LDCU.64 UR10, c[0x0][0x388] ;  /* 0x00007100ff0a77ac */ /* 0x000ee20008000a00 */
[C---:B------:R-:W-:Y:S02]  /*41b0*/  VIMNMX.RELU R27, PT, PT, R22.reuse, R13, PT ;  /* 0x0000000d161b7248 */ /* 0x040fe40003fe1100 */
[----:B------:R3:W4:Y:S01]  /*41c0*/  LDS R38, [R26+0x4] ;  /* 0x000004001a267984 */ /* 0x0007220000000800 */
[----:B------:R-:W-:-:S02]  /*41d0*/  VIADDMNMX.RELU R31, R22, 0x1, R13, PT ;  /* 0x00000001161f7846 */ /* 0x000fc4000380110d */
[----:B-1----:R-:W-:-:S04]  /*41e0*/  IMAD.WIDE.U32 R28, R27, UR8, R36 ;  /* 0x000000081b1c7c25 */ /* 0x002fc8000f8e0024 */
[----:B------:R-:W-:Y:S01]  /*41f0*/  IMAD.WIDE.U32 R24, R31, UR8, R36 ;  /* 0x000000081f187c25 */ /* 0x000fe2000f8e0024 */
[----:B---3--:R-:W-:-:S03]  /*4200*/  LEA R26, P3, R28, UR10, 0x2 ;  /* 0x0000000a1c1a7c11 */ /* 0x008fc6000f8610ff */
[----:B------:R-:W-:Y:S01]  /*4210*/  IMAD R27, R27, UR9, R29 ;  /* 0x000000091b1b7c24 */ /* 0x000fe2000f8e021d */
[----:B------:R-:W-:Y:S01]  /*4220*/  LEA R22, P4, R24, UR10, 0x2 ;  /* 0x0000000a18167c11 */ /* 0x000fe2000f8810ff */
[----:B------:R-:W-:-:S03]  /*4230*/  IMAD R31, R31, UR9, R25 ;  /* 0x000000091f1f7c24 */ /* 0x000fc6000f8e0219 */
[----:B------:R-:W-:Y:S01]  /*4240*/  LEA.HI.X R27, R28, UR11, R27, 0x2, P3 ;  /* 0x0000000b1c1b7c11 */ /* 0x000fe200098f141b */
[----:B--2---:R-:W-:Y:S01]  /*4250*/  FMUL.FTZ R25, R30, R23 ;  /* 0x000000171e197220 */ /* 0x004fe20000410000 */
[----:B----4-:R-:W-:-:S03]  /*4260*/  FMUL.FTZ R29, R23, R38 ;  /* 0x00000026171d7220 */ /* 0x010fc60000410000 */
[----:B-----5:R-:W-:Y:S01]  /*4270*/  FMUL.FTZ R25, R14, R25 ;  /* 0x000000190e197220 */ /* 0x020fe20000410000 */
[----:B------:R-:W-:Y:S01]  /*4280*/  LEA.HI.X R23, R24, UR11, R31, 0x2, P4 ;  /* 0x0000000b18177c11 */ /* 0x000fe2000a0f141f */
[----:B------:R-:W-:-:S03]  /*4290*/  FMUL.FTZ R29, R14, R29 ;  /* 0x0000001d0e1d7220 */ /* 0x000fc60000410000 */
[----:B------:R3:W-:Y:S04]  /*42a0*/  REDG.E.ADD.F32.FTZ.RN.STRONG.GPU desc[UR6][R26.64], R25 ;  /* 0x000000191a0079a6 */ /* 0x0007e8000c12f306 */
[----:B------:R3:W-:Y:S01]  /*42b0*/  REDG.E.ADD.F32.FTZ.RN.STRONG.GPU desc[UR6][R22.64], R29 ;  /* 0x0000001d160079a6 */ /* 0x0007e2000c12f306 */
[----:B------:R-:W-:-:S07]  /*42c0*/  IADD3 R34, PT, PT, R34, 0x2, RZ ;  /* 0x0000000222227810 */ /* 0x000fce0007ffe0ff */
.L_x_349:
[----:B------:R-:W-:Y:S05]  /*42d0*/  BSYNC.RECONVERGENT B2 ;  /* 0x0000000000027941 */ /* 0x000fea0003800200 */
.L_x_348:
[----:B------:R-:W-:Y:S05]  /*42e0*/  @!P2 BRA `(.L_x_341) ;  /* 0x000000000038a947 */ /* 0x000fea0003800000 */
[C---:B-1----:R-:W-:Y:S01]  /*42f0*/  LEA R24, R34.reuse, R3, 0x2 ;  /* 0x0000000322187211 */ /* 0x042fe200078e10ff */
[----:B--23--:R-:W-:Y:S01]  /*4300*/  LDS R25, [R32] ;  /* 0x0000000020197984 */ /* 0x00cfe20000000800 */
[----:B------:R-:W1:Y:S01]  /*4310*/  LDCU.64 UR8, c[0x0][0x3c8] ;  /* 0x00007900ff0877ac */ /* 0x000e620008000a00 */
[----:B------:R-:W-:Y:S01]  /*4320*/  VIADDMNMX.RELU R21, R34, R2, R13, PT ;  /* 0x0000000222157246 */ /* 0x000fe2000380110d */
[----:B------:R-:W-:Y:S02]  /*4330*/  IMAD.MOV.U32 R36, RZ, RZ, R20 ;  /* 0x000000ffff247224 */ /* 0x000fe400078e0014 */
[----:B------:R-:W2:Y:S01]  /*4340*/  LDS R24, [R24] ;  /* 0x0000000018187984 */ /* 0x000ea20000000800 */
[----:B------:R-:W3:Y:S01]  /*4350*/  LDCU.64 UR10, c[0x0][0x388] ;  /* 0x00007100ff0a77ac */ /* 0x000ee20008000a00 */
[----:B-1----:R-:W-:-:S04]  /*4360*/  IMAD.WIDE.U32 R22, R21, UR8, R36 ;  /* 0x0000000815167c25 */ /* 0x002fc8000f8e0024 */
[----:B------:R-:W-:Y:S01]  /*4370*/  IMAD R21, R21, UR9, R23 ;  /* 0x0000000915157c24 */ /* 0x000fe2000f8e0217 */
[----:B---3--:R-:W-:-:S04]  /*4380*/  LEA R20, P2, R22, UR10, 0x2 ;  /* 0x0000000a16147c11 */ /* 0x008fc8000f8410ff */
[----:B------:R-:W-:Y:S01]  /*4390*/  LEA.HI.X R21, R22, UR11, R21, 0x2, P2 ;  /* 0x0000000b16157c11 */ /* 0x000fe200090f1415 */
[----:B--2---:R-:W-:-:S04]  /*43a0*/  FMUL.FTZ R23, R25, R24 ;  /* 0x0000001819177220 */ /* 0x004fc80000410000 */
[----:B-----5:R-:W-:-:S05]  /*43b0*/  FMUL.FTZ R23, R14, R23 ;  /* 0x000000170e177220 */ /* 0x020fca0000410000 */
[----:B------:R4:W-:Y:S02]  /*43c0*/  REDG.E.ADD.F32.FTZ.RN.STRONG.GPU desc[UR6][R20.64], R23 ;  /* 0x00000017140079a6 */ /* 0x0009e4000c12f306 */
.L_x_341:
[----:B------:R-:W-:Y:S05]  /*43d0*/  BSYNC.RECONVERGENT B0 ;  /* 0x0000000000007941 */ /* 0x000fea0003800200 */
.L_x_340:
[----:B------:R-:W-:-:S04]  /*43e0*/  IADD3 R33, PT, PT, R33, 0x1, RZ ;  /* 0x0000000121217810 */ /* 0x000fc80007ffe0ff */
[----:B------:R-:W-:-:S13]  /*43f0*/  ISETP.NE.AND P2, PT, R33, R5, PT ;  /* 0x000000052100720c */ /* 0x000fda0003f45270 */
[----:B------:R-:W-:Y:S05]  /*4400*/  @P2 BRA `(.L_x_350) ;  /* 0xfffffff000f02947 */ /* 0x000fea000383ffff */
.L_x_339:
[----:B------:R-:W-:Y:S05]  /*4410*/  BSYNC.RECONVERGENT B1 ;  /* 0x0000000000017941 */ /* 0x000fea0003800200 */
.L_x_338:
[----:B------:R-:W-:-:S04]  /*4420*/  IADD3 R10, PT, PT, R9, R10, RZ ;  /* 0x0000000a090a7210 */ /* 0x000fc80007ffe0ff */
[----:B------:R-:W-:-:S13]  /*4430*/  ISETP.GE.AND P2, PT, R10, R7, PT ;  /* 0x000000070a00720c */ /* 0x000fda0003f46270 */
[----:B------:R-:W-:Y:S05]  /*4440*/  @!P2 BRA `(.L_x_351) ;  /* 0xffffffec00f0a947 */ /* 0x000fea000383ffff */
[----:B------:R-:W-:Y:S05]  /*4450*/  EXIT ;  /* 0x000000000000794d */ /* 0x000fea0003800000 */
        .weak           $__internal_2_$__cuda_sm20_dblrcp_rn_slowpath_v3
        .type           $__internal_2_$__cuda_sm20_dblrcp_rn_slowpath_v3,@function
        .size           $__internal_2_$__cuda_sm20_dblrcp_rn_slowpath_v3,(.L_x_1949 - $__internal_2_$__cuda_sm20_dblrcp_rn_slowpath_v3)
$__internal_2_$__cuda_sm20_dblrcp_rn_slowpath_v3:
[----:B------:R-:W0:Y:S01]  /*4460*/  DSETP.GTU.AND P0, PT, |R18|, +INF , PT ;  /* 0x7ff000001200742a */ /* 0x000e220003f0c200 */
[----:B------:R-:W-:Y:S04]  /*4470*/  BSSY.RECONVERGENT B0, `(.L_x_352) ;  /* 0x000005b000007945 */ /* 0x000fe80003800200 */
[----:B0-----:R-:W-:Y:S05]  /*4480*/  @P0 BRA `(.L_x_353) ;  /* 0x00000004005c0947 */ /* 0x001fea0003800000 */
[----:B------:R-:W-:-:S05]  /*4490*/  LOP3.LUT R17, R19, 0x7fffffff, RZ, 0xc0, !PT ;  /* 0x7fffffff13117812 */ /* 0x000fca00078ec0ff */
[----:B------:R-:W-:-:S05]  /*44a0*/  VIADD R15, R17, 0xffffffff ;  /* 0xffffffff110f7836 */ /* 0x000fca0000000000 */
[----:B------:R-:W-:-:S13]  /*44b0*/  ISETP.GE.U32.AND P0, PT, R15, 0x7fefffff, PT ;  /* 0x7fefffff0f00780c */ /* 0x000fda0003f06070 */
[----:B------:R-:W-:Y:S02]  /*44c0*/  @P0 LOP3.LUT R21, R19, 0x7ff00000, RZ, 0x3c, !PT ;  /* 0x7ff0000013150812 */ /* 0x000fe400078e3cff */
[----:B------:R-:W-:Y:S01]  /*44d0*/  @P0 MOV R20, RZ ;  /* 0x000000ff00140202 */ /* 0x000fe20000000f00 */
[----:B------:R-:W-:Y:S06]  /*44e0*/  @P0 BRA `(.L_x_354) ;  /* 0x00000004004c0947 */ /* 0x000fec0003800000 */
[----:B------:R-:W-:-:S13]  /*44f0*/  ISETP.GE.U32.AND P0, PT, R17, 0x1000001, PT ;  /* 0x010000011100780c */ /* 0x000fda0003f06070 */
[----:B------:R-:W-:Y:S05]  /*4500*/  @!P0 BRA `(.L_x_355) ;  /* 0x0000000000b48947 */ /* 0x000fea0003800000 */
[----:B------:R-:W-:Y:S01]  /*4510*/  IADD3 R21, PT, PT, R19, -0x3fe00000, RZ ;  /* 0xc020000013157810 */ /* 0x000fe20007ffe0ff */
[----:B------:R-:W-:-:S03]  /*4520*/  IMAD.MOV.U32 R20, RZ, RZ, R18 ;  /* 0x000000ffff147224 */ /* 0x000fc600078e0012 */
[----:B------:R-:W0:Y:S03]  /*4530*/  MUFU.RCP64H R23, R21 ;  /* 0x0000001500177308 */ /* 0x000e260000001800 */
        /* <DEDUP_REMOVED lines=42> */
.L_x_355:
[----:B------:R-:W0:Y:S01]  /*47e0*/  DMUL R18, R18, 8.11296384146066816958e+31 ;  /* 0x4690000012127828 */ /* 0x000e220000000000 */
[----:B------:R-:W-:Y:S01]  /*47f0*/  MOV R20, R22 ;  /* 0x0000001600147202 */ /* 0x000fe20000000f00 */
        /* <DEDUP_REMOVED lines=30> */
[----:B0-----:R-:W0:Y:S02]  /*49e0*/  DMUL R20, R20, 8.11296384146066816958e+31 ;  /* 0x4690000014147828 */ /* 0x001e240000000000 */
[----:B0-----:R-:W-:Y:S05]  /*49f0*/  BRA `(.L_x_354) ;  /* 0x0000000000087947 */ /* 0x001fea0003800000 */
.L_x_353:
[----:B------:R-:W-:Y:S02]  /*4a00*/  LOP3.LUT R21, R19, 0x80000, RZ, 0xfc, !PT ;  /* 0x0008000013157812 */ /* 0x000fe400078efcff */
[----:B------:R-:W-:-:S07]  /*4a10*/  MOV R20, R18 ;  /* 0x0000001200147202 */ /* 0x000fce0000000f00 */
.L_x_354:
[----:B------:R-:W-:Y:S05]  /*4a20*/  BSYNC.RECONVERGENT B0 ;  /* 0x0000000000007941 */ /* 0x000fea0003800200 */
.L_x_352:
[----:B------:R-:W-:Y:S02]  /*4a30*/  HFMA2 R25, -RZ, RZ, 0, 0 ;  /* 0x00000000ff197431 */ /* 0x000fe400000001ff */
[----:B------:R-:W-:Y:S01]  /*4a40*/  IMAD.MOV.U32 R18, RZ, RZ, R20 ;  /* 0x000000ffff127224 */ /* 0x000fe200078e0014 */
[----:B------:R-:W-:Y:S01]  /*4a50*/  MOV R19, R21 ;  /* 0x0000001500137202 */ /* 0x000fe20000000f00 */
[----:B------:R-:W-:Y:S06]  /*4a60*/  RET.REL.NODEC R24 `(_ZN2at6native54_GLOBAL__N__aa9a477a_21_UpSampleBilinear2d_cu_607db5e336upsample_gen2d_aa_backward_out_frameIffNS0_18upsample_antialias20BicubicFilterFunctorEEEvT0_S5_NS_27GenericPackedTensorAccessorIT_Lm4ENS_16DefaultPtrTraitsElEENS6_IKS7_Lm4ES8_lEERKT1_) ;  /* 0xffffffb418647950 */ /* 0x000fec0003c3ffff */
.L_x_356:
        /* <DEDUP_REMOVED lines=9> */
.L_x_1949:


//--------------------- .text._ZN2at6native54_GLOBAL__N__aa9a477a_21_UpSampleBilinear2d_cu_607db5e336upsample_gen2d_aa_backward_out_frameIddNS0_18upsample_antialias20BicubicFilterFunctorEEEvT0_S5_NS_27GenericPackedTensorAccessorIT_Lm4ENS_16DefaultPtrTraitsElEENS6_IKS7_Lm4ES8_lEERKT1_ --------------------------
	.section	.text._ZN2at6native54_GLOBAL__N__aa9a477a_21_UpSampleBilinear2d_cu_607db5e336upsample_gen2d_aa_backward_out_frameIddNS0_18upsample_antialias20BicubicFilterFunctorEEEvT0_S5_NS_27GenericPackedTensorAccessorIT_Lm4ENS_16DefaultPtrTraitsElEENS6_IKS7_Lm4ES8_lEERKT1_,"ax",@progbits
	.align	128
.text._ZN2at6native54_GLOBAL__N__aa9a477a_21_UpSampleBilinear2d_cu_607db5e336upsample_gen2d_aa_backward_out_frameIddNS0_18upsample_antialias20BicubicFilterFunctorEEEvT0_S5_NS_27GenericPackedTensorAccessorIT_Lm4ENS_16DefaultPtrTraitsElEENS6_IKS7_Lm4ES8_lEERKT1_:
        .type           _ZN2at6native54_GLOBAL__N__aa9a477a_21_UpSampleBilinear2d_cu_607db5e336upsample_gen2d_aa_backward_out_frameIddNS0_18upsample_antialias20BicubicFilterFunctorEEEvT0_S5_NS_27GenericPackedTensorAccessorIT_Lm4ENS_16DefaultPtrTraitsElEENS6_IKS7_Lm4ES8_lEERKT1_,@function
        .size           _ZN2at6native54_GLOBAL__N__aa9a477a_21_UpSampleBilinear2d_cu_607db5e336upsample_gen2d_aa_backward_out_frameIddNS0_18upsample_antialias20BicubicFilterFunctorEEEvT0_S5_NS_27GenericPackedTensorAccessorIT_Lm4ENS_16DefaultPtrTraitsElEENS6_IKS7_Lm4ES8_lEERKT1_,(.L_x_1951 - _ZN2at6native54_GLOBAL__N__aa9a477a_21_UpSampleBilinear2d_cu_607db5e336upsample_gen2d_aa_backward_out_frameIddNS0_18upsample_antialias20BicubicFilterFunctorEEEvT0_S5_NS_27GenericPackedTensorAccessorIT_Lm4ENS_16DefaultPtrTraitsElEENS6_IKS7_Lm4ES8_lEERKT1_)
        .other          _ZN2at6native54_GLOBAL__N__aa9a477a_21_UpSampleBilinear2d_cu_607db5e336upsample_gen2d_aa_backward_out_frameIddNS0_18upsample_antialias20BicubicFilterFunctorEEEvT0_S5_NS_27GenericPackedTensorAccessorIT_Lm4ENS_16DefaultPtrTraitsElEENS6_IKS7_Lm4ES8_lEERKT1_,@"STO_CUDA_ENTRY STV_DEFAULT"
_ZN2at6native54_GLOBAL__N__aa9a477a_21_UpSampleBilinear2d_cu_607db5e336upsample_gen2d_aa_backward_out_frameIddNS0_18upsample_antialias20BicubicFilterFunctorEEEvT0_S5_NS_27GenericPackedTensorAccessorIT_Lm4ENS_16DefaultPtrTraitsElEENS6_IKS7_Lm4ES8_lEERKT1_:
        /* <DEDUP_REMOVED lines=28> */
[----:B------:R-:W1:Y:S01]  /*01c0*/  LDC R8, c[0x0][0x3a0] ;  /* 0x0000e800ff087b82 */ /* 0x000e620000000800 */
[----:B------:R-:W-:Y:S01]  /*01d0*/  SHF.R.S32.HI R9, RZ, 0x1f, R33 ;  /* 0x0000001fff097819 */ /* 0x000fe20000011421 */
[----:B------:R-:W2:Y:S01]  /*01e0*/  I2F.RP R5, R4 ;  /* 0x0000000400057306 */ /* 0x000ea20000209400 */
[----:B------:R-:W3:Y:S01]  /*01f0*/  LDCU.64 UR12, c[0x0][0x3c8] ;  /* 0x00007900ff0c77ac */ /* 0x000ee20008000a00 */
[----:B------:R-:W-:Y:S01]  /*0200*/  ISETP.NE.AND P0, PT, R14, RZ, PT ;  /* 0x000000ff0e00720c */ /* 0x000fe20003f05270 */
[----:B------:R-:W4:Y:S01]  /*0210*/  LDCU.64 UR14, c[0x0][0x3d0] ;  /* 0x00007a00ff0e77ac */ /* 0x000f220008000a00 */
[----:B------:R-:W1:Y:S01]  /*0220*/  LDCU.64 UR22, c[0x0][0x390] ;  /* 0x00007200ff1677ac */ /* 0x000e620008000a00 */
[----:B------:R-:W1:Y:S03]  /*0230*/  LDCU.64 UR20, c[0x0][0x3c0] ;  /* 0x00007800ff1477ac */ /* 0x000e660008000a00 */
[----:B--2---:R-:W2:Y:S01]  /*0240*/  MUFU.RCP R5, R5 ;  /* 0x0000000500057308 */ /* 0x004ea20000001000 */
[C---:B0-----:R-:W-:Y:S01]  /*0250*/  IMAD.WIDE.U32 R2, R34.reuse, UR8, RZ ;  /* 0x0000000822027c25 */ /* 0x041fe2000f8e00ff */
[----:B------:R-:W0:Y:S03]  /*0260*/  LDCU.128 UR16, c[0x0][0x400] ;  /* 0x00008000ff1077ac */ /* 0x000e260008000c00 */
[----:B---3--:R-:W-:-:S04]  /*0270*/  IMAD.WIDE.U32 R6, R34, UR12, RZ ;  /* 0x0000000c22067c25 */ /* 0x008fc8000f8e00ff */
[----:B----4-:R-:W-:Y:S02]  /*0280*/  IMAD R12, R9, UR14, RZ ;  /* 0x0000000e090c7c24 */ /* 0x010fe4000f8e02ff */
[C---:B------:R-:W-:Y:S01]  /*0290*/  IMAD R3, R34.reuse, UR9, R3 ;  /* 0x0000000922037c24 */ /* 0x040fe2000f8e0203 */
[----:B------:R-:W3:Y:S01]  /*02a0*/  LDCU.64 UR8, c[0x0][0x3d8] ;  /* 0x00007b00ff0877ac */ /* 0x000ee20008000a00 */
[----:B------:R-:W-:Y:S02]  /*02b0*/  IMAD R7, R34, UR13, R7 ;  /* 0x0000000d22077c24 */ /* 0x000fe4000f8e0207 */
[----:B------:R-:W-:Y:S01]  /*02c0*/  IMAD.WIDE.U32 R2, R33, UR10, R2 ;  /* 0x0000000a21027c25 */ /* 0x000fe2000f8e0002 */
[----:B------:R-:W4:Y:S03]  /*02d0*/  LDCU.64 UR12, c[0x0][0x3b8] ;  /* 0x00007700ff0c77ac */ /* 0x000f260008000a00 */
[----:B--2---:R-:W-:-:S02]  /*02e0*/  VIADD R10, R5, 0xffffffe ;  /* 0x0ffffffe050a7836 */ /* 0x004fc40000000000 */
[----:B------:R-:W2:Y:S01]  /*02f0*/  LDC R5, c[0x0][0x378] ;  /* 0x0000de00ff057b82 */ /* 0x000ea20000000800 */
[C---:B------:R-:W-:Y:S01]  /*0300*/  IMAD R15, R33.reuse, UR15, R12 ;  /* 0x0000000f210f7c24 */ /* 0x040fe2000f8e020c */
[----:B------:R5:W0:Y:S01]  /*0310*/  F2I.FTZ.U32.TRUNC.NTZ R11, R10 ;  /* 0x0000000a000b7305 */ /* 0x000a22000021f000 */
[----:B------:R-:W-:-:S04]  /*0320*/  IMAD.WIDE.U32 R6, R33, UR14, R6 ;  /* 0x0000000e21067c25 */ /* 0x000fc8000f8e0006 */
[----:B------:R-:W-:Y:S02]  /*0330*/  IMAD.IADD R15, R7, 0x1, R15 ;  /* 0x00000001070f7824 */ /* 0x000fe400078e020f */
[----:B-----5:R-:W-:Y:S02]  /*0340*/  IMAD R10, R9, UR10, RZ ;  /* 0x0000000a090a7c24 */ /* 0x020fe4000f8e02ff */
[----:B0-----:R-:W-:-:S04]  /*0350*/  IMAD.MOV R13, RZ, RZ, -R11 ;  /* 0x000000ffff0d7224 */ /* 0x001fc800078e0a0b */
[----:B------:R-:W-:Y:S02]  /*0360*/  IMAD.MOV.U32 R9, RZ, RZ, R13 ;  /* 0x000000ffff097224 */ /* 0x000fe400078e000d */
[----:B------:R-:W-:Y:S02]  /*0370*/  IMAD R13, R33, UR11, R10 ;  /* 0x0000000b210d7c24 */ /* 0x000fe4000f8e020a */
[----:B------:R-:W-:Y:S02]  /*0380*/  IMAD R9, R9, R4, RZ ;  /* 0x0000000409097224 */ /* 0x000fe400078e02ff */
[----:B------:R-:W-:Y:S02]  /*0390*/  IMAD.MOV.U32 R10, RZ, RZ, RZ ;  /* 0x000000ffff0a7224 */ /* 0x000fe400078e00ff */
[----:B------:R-:W-:Y:S02]  /*03a0*/  IMAD.IADD R13, R3, 0x1, R13 ;  /* 0x00000001030d7824 */ /* 0x000fe400078e020d */
[----:B------:R-:W-:Y:S01]  /*03b0*/  IMAD.HI.U32 R11, R11, R9, R10 ;  /* 0x000000090b0b7227 */ /* 0x000fe200078e000a */
[----:B------:R-:W-:-:S03]  /*03c0*/  LOP3.LUT R10, RZ, R14, RZ, 0x33, !PT ;  /* 0x0000000eff0a7212 */ /* 0x000fc600078e33ff */
[----:B-1-34-:R-:W-:-:S07]  /*03d0*/  IMAD.U32 R9, RZ, RZ, UR4 ;  /* 0x00000004ff097e24 */ /* 0x01afce000f8e00ff */
.L_x_358:
[----:B------:R-:W-:Y:S02]  /*03e0*/  IABS R14, R9 ;  /* 0x00000009000e7213 */ /* 0x000fe40000000000 */
[----:B0-----:R-:W-:-:S03]  /*03f0*/  IABS R16, R8 ;  /* 0x0000000800107213 */ /* 0x001fc60000000000 */
[----:B------:R-:W-:-:S05]  /*0400*/  IMAD.HI.U32 R12, R11, R14, RZ ;  /* 0x0000000e0b0c7227 */ /* 0x000fca00078e00ff */
[----:B------:R-:W-:-:S05]  /*0410*/  IADD3 R17, PT, PT, -R12, RZ, RZ ;  /* 0x000000ff0c117210 */ /* 0x000fca0007ffe1ff */
[----:B------:R-:W-:Y:S01]  /*0420*/  IMAD R17, R16, R17, R14 ;  /* 0x0000001110117224 */ /* 0x000fe200078e020e */
[----:B------:R-:W-:-:S04]  /*0430*/  LOP3.LUT R14, R9, R8, RZ, 0x3c, !PT ;  /* 0x00000008090e7212 */ /* 0x000fc800078e3cff */
[----:B------:R-:W-:Y:S02]  /*0440*/  ISETP.GT.U32.AND P2, PT, R4, R17, PT ;  /* 0x000000110400720c */ /* 0x000fe40003f44070 */
[----:B------:R-:W-:-:S11]  /*0450*/  ISETP.GE.AND P3, PT, R14, RZ, PT ;  /* 0x000000ff0e00720c */ /* 0x000fd60003f66270 */
[----:B------:R-:W-:Y:S02]  /*0460*/  @!P2 IMAD.IADD R17, R17, 0x1, -R16 ;  /* 0x000000011111a824 */ /* 0x000fe400078e0a10 */
[----:B------:R-:W-:-:S03]  /*0470*/  @!P2 VIADD R12, R12, 0x1 ;  /* 0x000000010c0ca836 */ /* 0x000fc60000000000 */
[----:B------:R-:W-:-:S13]  /*0480*/  ISETP.GE.U32.AND P1, PT, R17, R4, PT ;  /* 0x000000041100720c */ /* 0x000fda0003f26070 */
[----:B------:R-:W-:-:S04]  /*0490*/  @P1 VIADD R12, R12, 0x1 ;  /* 0x000000010c0c1836 */ /* 0x000fc80000000000 */
[----:B------:R-:W-:-:S05]  /*04a0*/  @!P3 IMAD.MOV R12, RZ, RZ, -R12 ;  /* 0x000000ffff0cb224 */ /* 0x000fca00078e0a0c */
[----:B------:R-:W-:Y:S01]  /*04b0*/  SEL R23, R10, R12, !P0 ;  /* 0x0000000c0a177207 */ /* 0x000fe20004000000 */
[----:B------:R-:W-:-:S03]  /*04c0*/  IMAD.MOV.U32 R12, RZ, RZ, R2 ;  /* 0x000000ffff0c7224 */ /* 0x000fc600078e0002 */
[--C-:B------:R-:W-:Y:S01]  /*04d0*/  SHF.R.S32.HI R14, RZ, 0x1f, R23.reuse ;  /* 0x0000001fff0e7819 */ /* 0x100fe20000011417 */
        /* <DEDUP_REMOVED lines=10> */
[----:B------:R-:W-:-:S04]  /*0580*/  LEA R18, P1, R16, UR8, 0x3 ;  /* 0x0000000810127c11 */ /* 0x000fc8000f8218ff */
[----:B------:R-:W-:-:S04]  /*0590*/  IADD3 R17, PT, PT, R17, R19, RZ ;  /* 0x0000001311117210 */ /* 0x000fc80007ffe0ff */
[----:B------:R-:W-:-:S05]  /*05a0*/  LEA.HI.X R19, R16, UR9, R17, 0x3, P1 ;  /* 0x0000000910137c11 */ /* 0x000fca00088f1c11 */
[----:B------:R0:W3:Y:S01]  /*05b0*/  LDG.E.64 R16, desc[UR6][R18.64] ;  /* 0x0000000612107981 */ /* 0x0000e2000c1e1b00 */
[----:B------:R-:W-:Y:S02]  /*05c0*/  IMAD R22, R14, UR12, RZ ;  /* 0x0000000c0e167c24 */ /* 0x000fe4000f8e02ff */
[----:B------:R-:W-:Y:S02]  /*05d0*/  IMAD.MOV.U32 R14, RZ, RZ, R6 ;  /* 0x000000ffff0e7224 */ /* 0x000fe400078e0006 */
[----:B------:R-:W-:Y:S02]  /*05e0*/  IMAD R12, R12, UR20, RZ ;  /* 0x000000140c0c7c24 */ /* 0x000fe4000f8e02ff */
[----:B------:R-:W-:-:S04]  /*05f0*/  IMAD.WIDE.U32 R20, R23, UR12, R14 ;  /* 0x0000000c17147c25 */ /* 0x000fc8000f8e000e */
[----:B------:R-:W-:Y:S02]  /*0600*/  IMAD R23, R23, UR13, R22 ;  /* 0x0000000d17177c24 */ /* 0x000fe4000f8e0216 */
[----:B--2---:R-:W-:Y:S02]  /*0610*/  IMAD.IADD R9, R5, 0x1, R9 ;  /* 0x0000000105097824 */ /* 0x004fe400078e0209 */
[----:B------:R-:W-:Y:S02]  /*0620*/  IMAD.IADD R21, R21, 0x1, R23 ;  /* 0x0000000115157824 */ /* 0x000fe400078e0217 */
[C---:B------:R-:W-:Y:S02]  /*0630*/  IMAD R23, R25.reuse, UR21, R12 ;  /* 0x0000001519177c24 */ /* 0x040fe4000f8e020c */
[----:B------:R-:W-:-:S04]  /*0640*/  IMAD.WIDE.U32 R20, R25, UR20, R20 ;  /* 0x0000001419147c25 */ /* 0x000fc8000f8e0014 */
[----:B------:R-:W-:Y:S01]  /*0650*/  IMAD.IADD R21, R21, 0x1, R23 ;  /* 0x0000000115157824 */ /* 0x000fe200078e0217 */
[----:B0-----:R-:W-:-:S04]  /*0660*/  LEA R18, P1, R20, UR22, 0x3 ;  /* 0x0000001614127c11 */ /* 0x001fc8000f8218ff */
[----:B------:R-:W-:Y:S02]  /*0670*/  LEA.HI.X R19, R20, UR23, R21, 0x3, P1 ;  /* 0x0000001714137c11 */ /* 0x000fe400088f1c15 */
[----:B------:R-:W-:-:S03]  /*0680*/  ISETP.GE.AND P1, PT, R9, R0, PT ;  /* 0x000000000900720c */ /* 0x000fc60003f26270 */
[----:B---3--:R0:W-:Y:S10]  /*0690*/  STG.E.64 desc[UR6][R18.64], R16 ;  /* 0x0000001012007986 */ /* 0x0081f4000c101b06 */
[----:B------:R-:W-:Y:S05]  /*06a0*/  @!P1 BRA `(.L_x_358) ;  /* 0xfffffffc004c9947 */ /* 0x000fea000383ffff */
[----:B------:R-:W-:Y:S05]  /*06b0*/  EXIT ;  /* 0x000000000000794d */ /* 0x000fea0003800000 */
.L_x_357:
[----:B------:R-:W0:Y:S01]  /*06c0*/  LDC.64 R2, c[0x0][0x388] ;  /* 0x0000e200ff027b82 */ /* 0x000e220000000a00 */
[----:B------:R-:W-:Y:S01]  /*06d0*/  UMOV UR4, 0xf0000000 ;  /* 0xf000000000047882 */ /* 0x000fe20000000000 */
[----:B------:R-:W-:Y:S01]  /*06e0*/  UMOV UR5, 0x380fffff ;  /* 0x380fffff00057882 */ /* 0x000fe20000000000 */
[----:B------:R-:W1:Y:S01]  /*06f0*/  I2F.F64.U32 R14, R34 ;  /* 0x00000022000e7312 */ /* 0x000e620000201800 */
[----:B------:R-:W-:-:S15]  /*0700*/  BSSY.RECONVERGENT B0, `(.L_x_359) ;  /* 0x00003ab000007945 */ /* 0x000fde0003800200 */
[----:B------:R-:W-:-:S15]  /*0710*/  NOP ;  /* 0x0000000000007918 */ /* 0x000fde0000000000 */
[----:B------:R-:W-:-:S15]  /*0720*/  NOP ;  /* 0x0000000000007918 */ /* 0x000fde0000000000 */
[----:B------:R-:W-:-:S15]  /*0730*/  NOP ;  /* 0x0000000000007918 */ /* 0x000fde0000000000 */
[----:B------:R-:W-:-:S03]  /*0740*/  NOP ;  /* 0x0000000000007918 */ /* 0x000fc60000000000 */
[----:B-1----:R-:W-:Y:S01]  /*0750*/  DADD R14, R14, 0.5 ;  /* 0x3fe000000e0e7429 */ /* 0x002fe20000000000 */
[----:B------:R-:W1:-:S15]  /*0760*/  LDC.64 R20, c[0x0][0x380] ;  /* 0x0000e000ff147b82 */ /* 0x000e5e0000000a00 */
[----:B------:R-:W-:-:S15]  /*0770*/  NOP ;  /* 0x0000000000007918 */ /* 0x000fde0000000000 */
[----:B------:R-:W-:-:S15]  /*0780*/  NOP ;  /* 0x0000000000007918 */ /* 0x000fde0000000000 */
[----:B------:R-:W-:-:S15]  /*0790*/  NOP ;  /* 0x0000000000007918 */ /* 0x000fde0000000000 */
[----:B------:R-:W-:-:S03]  /*07a0*/  NOP ;  /* 0x0000000000007918 */ /* 0x000fc60000000000 */
[----:B------:R-:W-:-:S15]  /*07b0*/  I2F.F64 R18, R33 ;  /* 0x0000002100127312 */ /* 0x000fde0000201c00 */
[----:B------:R-:W-:-:S15]  /*07c0*/  NOP ;  /* 0x0000000000007918 */ /* 0x000fde0000000000 */
[----:B------:R-:W-:-:S15]  /*07d0*/  NOP ;  /* 0x0000000000007918 */ /* 0x000fde0000000000 */
[----:B------:R-:W-:-:S15]  /*07e0*/  NOP ;  /* 0x0000000000007918 */ /* 0x000fde0000000000 */
[----:B------:R-:W-:-:S04]  /*07f0*/  NOP ;  /* 0x0000000000007918 */ /* 0x000fc80000000000 */
[----:B0-----:R-:W-:-:S15]  /*0800*/  DSETP.GE.AND P0, PT, R2, 1, PT ;  /* 0x3ff000000200742a */ /* 0x001fde0003f06000 */
[----:B------:R-:W-:-:S15]  /*0810*/  NOP ;  /* 0x0000000000007918 */ /* 0x000fde0000000000 */
[----:B------:R-:W-:-:S15]  /*0820*/  NOP ;  /* 0x0000000000007918 */ /* 0x000fde0000000000 */
[----:B------:R-:W-:-:S15]  /*0830*/  NOP ;  /* 0x0000000000007918 */ /* 0x000fde0000000000 */
[----:B------:R-:W-:-:S04]  /*0840*/  NOP ;  /* 0x0000000000007918 */ /* 0x000fc80000000000 */
[----:B------:R-:W0:Y:S02]  /*0850*/  DADD R8, R2, R2 ;  /* 0x0000000002087229 */ /* 0x000e240000000002 */
[----:B0-----:R-:W-:Y:S02]  /*0860*/  FSEL R8, R8, RZ, P0 ;  /* 0x000000ff08087208 */ /* 0x001fe40000000000 */
[----:B------:R-:W-:-:S15]  /*0870*/  FSEL R9, R9, 2, P0 ;  /* 0x4000000009097808 */ /* 0x000fde0000000000 */
[----:B------:R-:W-:-:S15]  /*0880*/  NOP ;  /* 0x0000000000007918 */ /* 0x000fde0000000000 */
[----:B------:R-:W-:-:S15]  /*0890*/  NOP ;  /* 0x0000000000007918 */ /* 0x000fde0000000000 */
[----:B------:R-:W-:-:S15]  /*08a0*/  NOP ;  /* 0x0000000000007918 */ /* 0x000fde0000000000 */
[----:B------:R-:W0:-:S15]  /*08b0*/  F2F.F32.F64 R22, R8 ;  /* 0x0000000800167310 */ /* 0x000e1e0000301000 */
[----:B------:R-:W-:-:S15]  /*08c0*/  NOP ;  /* 0x0000000000007918 */ /* 0x000fde0000000000 */
[----:B------:R-:W-:-:S15]  /*08d0*/  NOP ;  /* 0x0000000000007918 */ /* 0x000fde0000000000 */
[----:B------:R-:W-:-:S15]  /*08e0*/  NOP ;  /* 0x0000000000007918 */ /* 0x000fde0000000000 */
[----:B------:R-:W-:-:S04]  /*08f0*/  NOP ;  /* 0x0000000000007918 */ /* 0x000fc80000000000 */
[----:B-1----:R-:W-:-:S15]  /*0900*/  DSETP.GE.AND P1, PT, R20, 1, PT ;  /* 0x3ff000001400742a */ /* 0x002fde0003f26000 */
[----:B------:R-:W-:-:S15]  /*0910*/  NOP ;  /* 0x0000000000007918 */ /* 0x000fde0000000000 */
[----:B------:R-:W-:-:S15]  /*0920*/  NOP ;  /* 0x0000000000007918 */ /* 0x000fde0000000000 */
[----:B------:R-:W-:-:S15]  /*0930*/  NOP ;  /* 0x0000000000007918 */ /* 0x000fde0000000000 */
[----:B------:R-:W-:-:S04]  /*0940*/  NOP ;  /* 0x0000000000007918 */ /* 0x000fc80000000000 */
[----:B------:R-:W1:Y:S02]  /*0950*/  DADD R6, R20, R20 ;  /* 0x0000000014067229 */ /* 0x000e640000000014 */
[----:B-1----:R-:W-:Y:S02]  /*0960*/  FSEL R6, R6, RZ, P1 ;  /* 0x000000ff06067208 */ /* 0x002fe40000800000 */
[----:B------:R-:W-:-:S15]  /*0970*/  FSEL R7, R7, 2, P1 ;  /* 0x4000000007077808 */ /* 0x000fde0000800000 */
[----:B------:R-:W-:-:S15]  /*0980*/  NOP ;  /* 0x0000000000007918 */ /* 0x000fde0000000000 */
[----:B------:R-:W-:-:S15]  /*0990*/  NOP ;  /* 0x0000000000007918 */ /* 0x000fde0000000000 */
[----:B------:R-:W-:-:S15]  /*09a0*/  NOP ;  /* 0x0000000000007918 */ /* 0x000fde0000000000 */
[----:B------:R-:W1:-:S15]  /*09b0*/  F2F.F32.F64 R4, R6 ;  /* 0x0000000600047310 */ /* 0x000e5e0000301000 */
[----:B------:R-:W-:-:S15]  /*09c0*/  NOP ;  /* 0x0000000000007918 */ /* 0x000fde0000000000 */
[----:B------:R-:W-:-:S15]  /*09d0*/  NOP ;  /* 0x0000000000007918 */ /* 0x000fde0000000000 */
[----:B------:R-:W-:-:S15]  /*09e0*/  NOP ;  /* 0x0000000000007918 */ /* 0x000fde0000000000 */
[----:B------:R-:W-:-:S04]  /*09f0*/  NOP ;  /* 0x0000000000007918 */ /* 0x000fc80000000000 */
[----:B------:R-:W0:Y:S02]  /*0a00*/  DSETP.GEU.AND P2, PT, |R8|, UR4, PT ;  /* 0x0000000408007e2a */ /* 0x000e24000bf4e200 */
[----:B0-----:R-:W-:-:S06]  /*0a10*/  @!P2 FMUL R22, R22, 1.175494350822287508e-38 ;  /* 0x008000001616a820 */ /* 0x001fcc0000400000 */
[----:B------:R-:W-:-:S15]  /*0a20*/  F2I.FTZ.CEIL.NTZ R22, R22 ;  /* 0x0000001600167305 */ /* 0x000fde000021b100 */
[----:B------:R-:W-:-:S15]  /*0a30*/  NOP ;  /* 0x0000000000007918 */ /* 0x000fde0000000000 */
[----:B------:R-:W-:-:S15]  /*0a40*/  NOP ;  /* 0x0000000000007918 */ /* 0x000fde0000000000 */
[----:B------:R-:W-:-:S11]  /*0a50*/  NOP ;  /* 0x0000000000007918 */ /* 0x000fd60000000000 */
[----:B------:R-:W1:Y:S01]  /*0a60*/  DSETP.GEU.AND P1, PT, |R6|, UR4, PT ;  /* 0x0000000406007e2a */ /* 0x000e62000bf2e200 */
[----:B------:R-:W0:Y:S01]  /*0a70*/  S2UR UR5, SR_CgaCtaId ;  /* 0x00000000000579c3 */ /* 0x000e220000008800 */
[----:B-1----:R-:W-:Y:S01]  /*0a80*/  @!P1 FMUL R4, R4, 1.175494350822287508e-38 ;  /* 0x0080000004049820 */ /* 0x002fe20000400000 */
[----:B------:R-:W-:Y:S01]  /*0a90*/  ISETP.NE.AND P1, PT, R5, RZ, PT ;  /* 0x000000ff0500720c */ /* 0x000fe20003f25270 */
[----:B------:R-:W-:Y:S02]  /*0aa0*/  UMOV UR4, 0x400 ;  /* 0x0000040000047882 */ /* 0x000fe40000000000 */
[----:B------:R-:W1:Y:S02]  /*0ab0*/  F2I.FTZ.CEIL.NTZ R32, R4 ;  /* 0x0000000400207305 */ /* 0x000e64000021b100 */
[----:B-1----:R-:W-:Y:S01]  /*0ac0*/  IMAD.SHL.U32 R32, R32, 0x2, RZ ;  /* 0x0000000220207824 */ /* 0x002fe200078e00ff */
[----:B0-----:R-:W-:-:S15]  /*0ad0*/  ULEA UR4, UR5, UR4, 0x18 ;  /* 0x0000000405047291 */ /* 0x001fde000f8ec0ff */
[----:B------:R-:W-:-:S15]  /*0ae0*/  NOP ;  /* 0x0000000000007918 */ /* 0x000fde0000000000 */
[----:B------:R-:W-:-:S15]  /*0af0*/  NOP ;  /* 0x0000000000007918 */ /* 0x000fde0000000000 */
[----:B------:R-:W-:-:S10]  /*0b00*/  NOP ;  /* 0x0000000000007918 */ /* 0x000fd40000000000 */
[----:B------:R-:W0:-:S15]  /*0b10*/  DFMA R12, R14, R20, -R6 ;  /* 0x000000140e0c722b */ /* 0x000e1e0000000806 */
[----:B------:R-:W-:-:S15]  /*0b20*/  NOP ;  /* 0x0000000000007918 */ /* 0x000fde0000000000 */
[----:B------:R-:W-:-:S15]  /*0b30*/  NOP ;  /* 0x0000000000007918 */ /* 0x000fde0000000000 */
[----:B------:R-:W-:-:S15]  /*0b40*/  NOP ;  /* 0x0000000000007918 */ /* 0x000fde0000000000 */
[----:B------:R-:W-:-:S04]  /*0b50*/  NOP ;  /* 0x0000000000007918 */ /* 0x000fc80000000000 */
[----:B------:R-:W-:-:S15]  /*0b60*/  DADD R18, R18, 0.5 ;  /* 0x3fe0000012127429 */ /* 0x000fde0000000000 */
[----:B------:R-:W-:-:S15]  /*0b70*/  NOP ;  /* 0x0000000000007918 */ /* 0x000fde0000000000 */
[----:B------:R-:W-:-:S15]  /*0b80*/  NOP ;  /* 0x0000000000007918 */ /* 0x000fde0000000000 */
[----:B------:R-:W-:-:S15]  /*0b90*/  NOP ;  /* 0x0000000000007918 */ /* 0x000fde0000000000 */
[----:B------:R-:W-:-:S04]  /*0ba0*/  NOP ;  /* 0x0000000000007918 */ /* 0x000fc80000000000 */
[----:B0-----:R-:W0:-:S15]  /*0bb0*/  DADD R16, R12, 0.5 ;  /* 0x3fe000000c107429 */ /* 0x001e1e0000000000 */
[----:B------:R-:W-:-:S15]  /*0bc0*/  NOP ;  /* 0x0000000000007918 */ /* 0x000fde0000000000 */
[----:B------:R-:W-:-:S15]  /*0bd0*/  NOP ;  /* 0x0000000000007918 */ /* 0x000fde0000000000 */
[----:B------:R-:W-:-:S15]  /*0be0*/  NOP ;  /* 0x0000000000007918 */ /* 0x000fde0000000000 */
[----:B------:R-:W-:-:S04]  /*0bf0*/  NOP ;  /* 0x0000000000007918 */ /* 0x000fc80000000000 */
[----:B0-----:R0:W1:Y:S02]  /*0c00*/  F2I.F64.TRUNC R16, R16 ;  /* 0x0000001000107311 */ /* 0x001064000030d100 */
[----:B0-----:R-:W-:-:S15]  /*0c10*/  IMAD R17, R32, R5, R5 ;  /* 0x0000000520117224 */ /* 0x001fde00078e0205 */
[----:B------:R-:W-:-:S15]  /*0c20*/  NOP ;  /* 0x0000000000007918 */ /* 0x000fde0000000000 */
[----:B------:R-:W-:-:S15]  /*0c30*/  NOP ;  /* 0x0000000000007918 */ /* 0x000fde0000000000 */
[----:B------:R-:W-:-:S15]  /*0c40*/  NOP ;  /* 0x0000000000007918 */ /* 0x000fde0000000000 */
[----:B------:R-:W-:-:S02]  /*0c50*/  NOP ;  /* 0x0000000000007918 */ /* 0x000fc40000000000 */
[----:B------:R-:W-:-:S15]  /*0c60*/  DFMA R20, R14, R20, R6 ;  /* 0x000000140e14722b */ /* 0x000fde0000000006 */
[----:B------:R-:W-:-:S15]  /*0c70*/  NOP ;  /* 0x0000000000007918 */ /* 0x000fde0000000000 */
[----:B------:R-:W-:-:S15]  /*0c80*/  NOP ;  /* 0x0000000000007918 */ /* 0x000fde0000000000 */
[----:B------:R-:W-:-:S15]  /*0c90*/  NOP ;  /* 0x0000000000007918 */ /* 0x000fde0000000000 */
[----:B------:R-:W-:-:S04]  /*0ca0*/  NOP ;  /* 0x0000000000007918 */ /* 0x000fc80000000000 */
[----:B------:R-:W0:-:S15]  /*0cb0*/  DFMA R12, R18, R2, R8 ;  /* 0x00000002120c722b */ /* 0x000e1e0000000008 */
[----:B------:R-:W-:-:S15]  /*0cc0*/  NOP ;  /* 0x0000000000007918 */ /* 0x000fde0000000000 */
[----:B------:R-:W-:-:S15]  /*0cd0*/  NOP ;  /* 0x0000000000007918 */ /* 0x000fde0000000000 */
[----:B------:R-:W-:-:S15]  /*0ce0*/  NOP ;  /* 0x0000000000007918 */ /* 0x000fde0000000000 */
[----:B------:R-:W-:-:S04]  /*0cf0*/  NOP ;  /* 0x0000000000007918 */ /* 0x000fc80000000000 */
[----:B------:R-:W-:-:S15]  /*0d00*/  DFMA R10, R18, R2, -R8 ;  /* 0x00000002120a722b */ /* 0x000fde0000000808 */
[----:B------:R-:W-:-:S15]  /*0d10*/  NOP ;  /* 0x0000000000007918 */ /* 0x000fde0000000000 */
[----:B------:R-:W-:-:S15]  /*0d20*/  NOP ;  /* 0x0000000000007918 */ /* 0x000fde0000000000 */
[----:B------:R-:W-:-:S15]  /*0d30*/  NOP ;  /* 0x0000000000007918 */ /* 0x000fde0000000000 */
[----:B------:R-:W-:-:S04]  /*0d40*/  NOP ;  /* 0x0000000000007918 */ /* 0x000fc80000000000 */
[----:B0-----:R0:W2:Y:S02]  /*0d50*/  DADD R6, R12, 0.5 ;  /* 0x3fe000000c067429 */ /* 0x0010a40000000000 */
[----:B0-----:R-:W-:-:S15]  /*0d60*/  IMAD.SHL.U32 R13, R22, 0x2, RZ ;  /* 0x00000002160d7824 */ /* 0x001fde00078e00ff */
[----:B------:R-:W-:-:S15]  /*0d70*/  NOP ;  /* 0x0000000000007918 */ /* 0x000fde0000000000 */
[----:B------:R-:W-:-:S15]  /*0d80*/  NOP ;  /* 0x0000000000007918 */ /* 0x000fde0000000000 */
[----:B------:R-:W-:-:S15]  /*0d90*/  NOP ;  /* 0x0000000000007918 */ /* 0x000fde0000000000 */
[----:B------:R-:W-:-:S02]  /*0da0*/  NOP ;  /* 0x0000000000007918 */ /* 0x000fc40000000000 */
[----:B--2---:R-:W0:Y:S01]  /*0db0*/  F2I.F64.TRUNC R6, R6 ;  /* 0x0000000600067311 */ /* 0x004e22000030d100 */
[----:B-1----:R-:W-:Y:S02]  /*0dc0*/  VIMNMX R12, PT, PT, RZ, R16, !PT ;  /* 0x00000010ff0c7248 */ /* 0x002fe40007fe0100 */
[----:B0-----:R-:W-:Y:S01]  /*0dd0*/  VIMNMX R9, PT, PT, R6, UR10, PT ;  /* 0x0000000a06097c48 */ /* 0x001fe2000bfe0100 */
[C---:B------:R-:W-:Y:S02]  /*0de0*/  IMAD R5, R13.reuse, R36, R36 ;  /* 0x000000240d057224 */ /* 0x040fe400078e0224 */
[----:B------:R-:W-:-:S03]  /*0df0*/  IMAD R8, R13, R0, R0 ;  /* 0x000000000d087224 */ /* 0x000fc600078e0200 */
[----:B------:R-:W-:Y:S01]  /*0e00*/  LEA R5, R5, UR4, 0x3 ;  /* 0x0000000405057c11 */ /* 0x000fe2000f8e18ff */
[----:B------:R-:W-:-:S15]  /*0e10*/  IMAD.IADD R8, R8, 0x1, R17 ;  /* 0x0000000108087824 */ /* 0x000fde00078e0211 */
[----:B------:R-:W-:-:S15]  /*0e20*/  NOP ;  /* 0x0000000000007918 */ /* 0x000fde0000000000 */
[----:B------:R-:W-:-:S15]  /*0e30*/  NOP ;  /* 0x0000000000007918 */ /* 0x000fde0000000000 */
[----:B------:R-:W-:-:S09]  /*0e40*/  NOP ;  /* 0x0000000000007918 */ /* 0x000fd20000000000 */
[----:B------:R-:W0:-:S15]  /*0e50*/  DADD R10, R10, 0.5 ;  /* 0x3fe000000a0a7429 */ /* 0x000e1e0000000000 */
[----:B------:R-:W-:-:S15]  /*0e60*/  NOP ;  /* 0x0000000000007918 */ /* 0x000fde0000000000 */
[----:B------:R-:W-:-:S15]  /*0e70*/  NOP ;  /* 0x0000000000007918 */ /* 0x000fde0000000000 */
[----:B------:R-:W-:-:S15]  /*0e80*/  NOP ;  /* 0x0000000000007918 */ /* 0x000fde0000000000 */
[----:B------:R-:W-:-:S04]  /*0e90*/  NOP ;  /* 0x0000000000007918 */ /* 0x000fc80000000000 */
[----:B0-----:R-:W0:Y:S02]  /*0ea0*/  F2I.F64.TRUNC R10, R10 ;  /* 0x0000000a000a7311 */ /* 0x001e24000030d100 */
[----:B0-----:R-:W-:-:S05]  /*0eb0*/  VIMNMX R10, PT, PT, RZ, R10, !PT ;  /* 0x0000000aff0a7248 */ /* 0x001fca0007fe0100 */
[----:B------:R-:W-:-:S15]  /*0ec0*/  IMAD.IADD R6, R9, 0x1, -R10 ;  /* 0x0000000109067824 */ /* 0x000fde00078e0a0a */
[----:B------:R-:W-:-:S15]  /*0ed0*/  NOP ;  /* 0x0000000000007918 */ /* 0x000fde0000000000 */
[----:B------:R-:W-:-:S15]  /*0ee0*/  NOP ;  /* 0x0000000000007918 */ /* 0x000fde0000000000 */
[----:B------:R-:W-:-:S12]  /*0ef0*/  NOP ;  /* 0x0000000000007918 */ /* 0x000fd80000000000 */
[----:B------:R-:W0:-:S15]  /*0f00*/  DADD R20, R20, 0.5 ;  /* 0x3fe0000014147429 */ /* 0x000e1e0000000000 */
[----:B------:R-:W-:-:S15]  /*0f10*/  NOP ;  /* 0x0000000000007918 */ /* 0x000fde0000000000 */
[----:B------:R-:W-:-:S15]  /*0f20*/  NOP ;  /* 0x0000000000007918 */ /* 0x000fde0000000000 */
[----:B------:R-:W-:-:S15]  /*0f30*/  NOP ;  /* 0x0000000000007918 */ /* 0x000fde0000000000 */
[----:B------:R-:W-:-:S04]  /*0f40*/  NOP ;  /* 0x0000000000007918 */ /* 0x000fc80000000000 */
[----:B0-----:R-:W0:Y:S02]  /*0f50*/  F2I.F64.TRUNC R20, R20 ;  /* 0x0000001400147311 */ /* 0x001e24000030d100 */
[----:B0-----:R-:W-:-:S04]  /*0f60*/  VIMNMX R11, PT, PT, R20, UR11, PT ;  /* 0x0000000b140b7c48 */ /* 0x001fc8000bfe0100 */
[----:B------:R-:W-:Y:S01]  /*0f70*/  IADD3 R7, PT, PT, -R12, R11, RZ ;  /* 0x0000000b0c077210 */ /* 0x000fe20007ffe1ff */
[----:B------:R-:W-:Y:S06]  /*0f80*/  @P1 BRA `(.L_x_360) ;  /* 0x0000003000881947 */ /* 0x000fec0003800000 */
[----:B------:R-:W0:Y:S01]  /*0f90*/  LDC R0, c[0x0][0x38c] ;  /* 0x0000e300ff007b82 */ /* 0x000e220000000800 */
[----:B------:R-:W1:-:S15]  /*0fa0*/  I2F.F64.U32 R16, R10 ;  /* 0x0000000a00107312 */ /* 0x000e5e0000201800 */
[----:B------:R-:W-:-:S15]  /*0fb0*/  NOP ;  /* 0x0000000000007918 */ /* 0x000fde0000000000 */
[----:B------:R-:W-:-:S15]  /*0fc0*/  NOP ;  /* 0x0000000000007918 */ /* 0x000fde0000000000 */
[----:B------:R-:W-:-:S15]  /*0fd0*/  NOP ;  /* 0x0000000000007918 */ /* 0x000fde0000000000 */
[----:B------:R-:W-:-:S04]  /*0fe0*/  NOP ;  /* 0x0000000000007918 */ /* 0x000fc80000000000 */
[----:B-1----:R0:W-:Y:S02]  /*0ff0*/  DFMA R18, -R18, R2, R16 ;  /* 0x000000021212722b */ /* 0x0021e40000000110 */
[----:B0-----:R-:W-:-:S05]  /*1000*/  VIADD R16, R0, 0x300402 ;  /* 0x0030040200107836 */ /* 0x001fca0000000000 */
[----:B------:R-:W-:Y:S01]  /*1010*/  FSETP.GEU.AND P1, PT, |R16|, 5.8789094863358348022e-39, PT ;  /* 0x004004021000780b */ /* 0x000fe20003f2e200 */
[----:B------:R-:W0:-:S15]  /*1020*/  MUFU.RCP64H R17, R0 ;  /* 0x0000000000117308 */ /* 0x000e1e0000001800 */
[----:B------:R-:W-:-:S15]  /*1030*/  NOP ;  /* 0x0000000000007918 */ /* 0x000fde0000000000 */
[----:B------:R-:W-:-:S15]  /*1040*/  NOP ;  /* 0x0000000000007918 */ /* 0x000fde0000000000 */
[----:B------:R-:W-:-:S11]  /*1050*/  NOP ;  /* 0x0000000000007918 */ /* 0x000fd60000000000 */
[----:B0-----:R-:W0:-:S15]  /*1060*/  DFMA R20, R16, -R2, 1 ;  /* 0x3ff000001014742b */ /* 0x001e1e0000000802 */
        /* <DEDUP_REMOVED lines=14> */
[----:B0-----:R-:W0:-:S15]  /*1150*/  DFMA R2, R20, -R2, 1 ;  /* 0x3ff000001402742b */ /* 0x001e1e0000000802 */
[----:B------:R-:W-:-:S15]  /*1160*/  NOP ;  /* 0x0000000000007918 */ /* 0x000fde0000000000 */
[----:B------:R-:W-:-:S15]  /*1170*/  NOP ;  /* 0x0000000000007918 */ /* 0x000fde0000000000 */
[----:B------:R-:W-:-:S15]  /*1180*/  NOP ;  /* 0x0000000000007918 */ /* 0x000fde0000000000 */
[----:B------:R-:W-:-:S04]  /*1190*/  NOP ;  /* 0x0000000000007918 */ /* 0x000fc80000000000 */
[----:B0-----:R0:W1:Y:S02]  /*11a0*/  DFMA R2, R20, R2, R20 ;  /* 0x000000021402722b */ /* 0x0010640000000014 */
[----:B01----:R-:W-:Y:S05]  /*11b0*/  @P1 BRA `(.L_x_361) ;  /* 0x0000000000241947 */ /* 0x003fea0003800000 */
[----:B------:R-:W0:Y:S01]  /*11c0*/  LDCU.64 UR8, c[0x0][0x388] ;  /* 0x00007100ff0877ac */ /* 0x000e220008000a00 */
[----:B------:R-:W-:-:S05]  /*11d0*/  LOP3.LUT R0, R0, 0x7fffffff, RZ, 0xc0, !PT ;  /* 0x7fffffff00007812 */ /* 0x000fca00078ec0ff */
[----:B------:R-:W-:Y:S01]  /*11e0*/  VIADD R22, R0, 0xfff00000 ;  /* 0xfff0000000167836 */ /* 0x000fe20000000000 */
[----:B------:R-:W-:Y:S01]  /*11f0*/  MOV R0, 0x1230 ;  /* 0x0000123000007802 */ /* 0x000fe20000000f00 */
[----:B0-----:R-:W-:Y:S02]  /*1200*/  IMAD.U32 R2, RZ, RZ, UR8 ;  /* 0x00000008ff027e24 */ /* 0x001fe4000f8e00ff */
[----:B------:R-:W-:-:S07]  /*1210*/  IMAD.U32 R3, RZ, RZ, UR9 ;  /* 0x00000009ff037e24 */ /* 0x000fce000f8e00ff */
[----:B------:R-:W-:Y:S05]  /*1220*/  CALL.REL.NOINC `($__internal_3_$__cuda_sm20_dblrcp_rn_slowpath_v3) ;  /* 0x0000007800987944 */ /* 0x000fea0003c00000 */
[----:B------:R-:W-:Y:S02]  /*1230*/  IMAD.MOV.U32 R2, RZ, RZ, R20 ;  /* 0x000000ffff027224 */ /* 0x000fe400078e0014 */
[----:B------:R-:W-:-:S07]  /*1240*/  IMAD.MOV.U32 R3, RZ, RZ, R21 ;  /* 0x000000ffff037224 */ /* 0x000fce00078e0015 */
.L_x_361:
[----:B------:R-:W-:Y:S01]  /*1250*/  ISETP.GE.AND P1, PT, R6, 0x1, PT ;  /* 0x000000010600780c */ /* 0x000fe20003f26270 */
[----:B------:R-:W-:Y:S01]  /*1260*/  BSSY.RECONVERGENT B1, `(.L_x_362) ;  /* 0x000018e000017945 */ /* 0x000fe20003800200 */
[----:B------:R-:W-:Y:S02]  /*1270*/  FSEL R20, R2, RZ, P0 ;  /* 0x000000ff02147208 */ /* 0x000fe40000000000 */
[----:B------:R-:W-:Y:S02]  /*1280*/  CS2R R16, SRZ ;  /* 0x0000000000107805 */ /* 0x000fe4000001ff00 */
[----:B------:R-:W-:-:S07]  /*1290*/  FSEL R21, R3, 1.875, P0 ;  /* 0x3ff0000003157808 */ /* 0x000fce0000000000 */
[----:B------:R-:W-:Y:S05]  /*12a0*/  @!P1 BRA `(.L_x_363) ;  /* 0x0000001800249947 */ /* 0x000fea0003800000 */
[----:B------:R-:W-:Y:S01]  /*12b0*/  IADD3 R0, PT, PT, R10, -R9, RZ ;  /* 0x800000090a007210 */ /* 0x000fe20007ffe0ff */
[----:B------:R-:W-:Y:S01]  /*12c0*/  BSSY.RECONVERGENT B2, `(.L_x_364) ;  /* 0x0000139000027945 */ /* 0x000fe20003800200 */
[----:B------:R-:W-:Y:S01]  /*12d0*/  LOP3.LUT R3, R6, 0x3, RZ, 0xc0, !PT ;  /* 0x0000000306037812 */ /* 0x000fe200078ec0ff */
[----:B------:R-:W-:Y:S01]  /*12e0*/  IMAD.MOV.U32 R2, RZ, RZ, RZ ;  /* 0x000000ffff027224 */ /* 0x000fe200078e00ff */
[----:B------:R-:W-:Y:S02]  /*12f0*/  ISETP.GT.U32.AND P0, PT, R0, -0x4, PT ;  /* 0xfffffffc0000780c */ /* 0x000fe40003f04070 */
[----:B------:R-:W-:-:S11]  /*1300*/  CS2R R16, SRZ ;  /* 0x0000000000107805 */ /* 0x000fd6000001ff00 */
[----:B------:R-:W-:Y:S05]  /*1310*/  @P0 BRA `(.L_x_365) ;  /* 0x0000001000cc0947 */ /* 0x000fea0003800000 */
[----:B------:R-:W-:Y:S01]  /*1320*/  LOP3.LUT R2, R6, 0x7ffffffc, RZ, 0xc0, !PT ;  /* 0x7ffffffc06027812 */ /* 0x000fe200078ec0ff */
[----:B------:R-:W-:Y:S01]  /*1330*/  IMAD.MOV.U32 R0, RZ, RZ, RZ ;  /* 0x000000ffff007224 */ /* 0x000fe200078e00ff */
[----:B------:R-:W-:-:S07]  /*1340*/  CS2R R16, SRZ ;  /* 0x0000000000107805 */ /* 0x000fce000001ff00 */
.L_x_377:
[----:B0-----:R-:W0:Y:S01]  /*1350*/  I2F.F64.U32 R22, R0 ;  /* 0x0000000000167312 */ /* 0x001e220000201800 */
[----:B------:R-:W-:-:S15]  /*1360*/  VIADD R4, R0, 0x1 ;  /* 0x0000000100047836 */ /* 0x000fde0000000000 */
[----:B------:R-:W-:-:S15]  /*1370*/  NOP ;  /* 0x0000000000007918 */ /* 0x000fde0000000000 */
[----:B------:R-:W-:-:S15]  /*1380*/  NOP ;  /* 0x0000000000007918 */ /* 0x000fde0000000000 */
[----:B------:R-:W-:-:S15]  /*1390*/  NOP ;  /* 0x0000000000007918 */ /* 0x000fde0000000000 */
[----:B------:R-:W-:-:S03]  /*13a0*/  NOP ;  /* 0x0000000000007918 */ /* 0x000fc60000000000 */
[----:B0-----:R-:W0:Y:S01]  /*13b0*/  DADD R22, R18, R22 ;  /* 0x0000000012167229 */ /* 0x001e220000000016 */
[----:B------:R-:W-:-:S15]  /*13c0*/  BSSY.RECONVERGENT B3, `(.L_x_366) ;  /* 0x0000067000037945 */ /* 0x000fde0003800200 */
[----:B------:R-:W-:-:S15]  /*13d0*/  NOP ;  /* 0x0000000000007918 */ /* 0x000fde0000000000 */
[----:B------:R-:W-:-:S15]  /*13e0*/  NOP ;  /* 0x0000000000007918 */ /* 0x000fde0000000000 */
[----:B------:R-:W-:-:S15]  /*13f0*/  NOP ;  /* 0x0000000000007918 */ /* 0x000fde0000000000 */
[----:B------:R-:W-:-:S03]  /*1400*/  NOP ;  /* 0x0000000000007918 */ /* 0x000fc60000000000 */
[----:B0-----:R0:W-:-:S15]  /*1410*/  DADD R28, R22, 0.5 ;  /* 0x3fe00000161c7429 */ /* 0x0011de0000000000 */
[----:B------:R-:W-:-:S15]  /*1420*/  NOP ;  /* 0x0000000000007918 */ /* 0x000fde0000000000 */
[----:B------:R-:W-:-:S15]  /*1430*/  NOP ;  /* 0x0000000000007918 */ /* 0x000fde0000000000 */
[----:B------:R-:W-:-:S15]  /*1440*/  NOP ;  /* 0x0000000000007918 */ /* 0x000fde0000000000 */
[----:B------:R-:W-:-:S04]  /*1450*/  NOP ;  /* 0x0000000000007918 */ /* 0x000fc80000000000 */
[----:B0-----:R-:W0:-:S15]  /*1460*/  I2F.F64.U32 R22, R4 ;  /* 0x0000000400167312 */ /* 0x001e1e0000201800 */
[----:B------:R-:W-:-:S15]  /*1470*/  NOP ;  /* 0x0000000000007918 */ /* 0x000fde0000000000 */
[----:B------:R-:W-:-:S15]  /*1480*/  NOP ;  /* 0x0000000000007918 */ /* 0x000fde0000000000 */
[----:B------:R-:W-:-:S15]  /*1490*/  NOP ;  /* 0x0000000000007918 */ /* 0x000fde0000000000 */
[----:B------:R-:W-:-:S04]  /*14a0*/  NOP ;  /* 0x0000000000007918 */ /* 0x000fc80000000000 */
[----:B0-----:R-:W0:-:S15]  /*14b0*/  DADD R22, R18, R22 ;  /* 0x0000000012167229 */ /* 0x001e1e0000000016 */
        /* <DEDUP_REMOVED lines=9> */
[----:B------:R-:W1:-:S15]  /*1550*/  DMUL R28, R20, R28 ;  /* 0x0000001c141c7228 */ /* 0x000e5e0000000000 */
[----:B------:R-:W-:-:S15]  /*1560*/  NOP ;  /* 0x0000000000007918 */ /* 0x000fde0000000000 */
[----:B------:R-:W-:-:S15]  /*1570*/  NOP ;  /* 0x0000000000007918 */ /* 0x000fde0000000000 */
[----:B------:R-:W-:-:S15]  /*1580*/  NOP ;  /* 0x0000000000007918 */ /* 0x000fde0000000000 */
[----:B------:R-:W-:-:S04]  /*1590*/  NOP ;  /* 0x0000000000007918 */ /* 0x000fc80000000000 */
[----:B0-----:R-:W-:-:S15]  /*15a0*/  DMUL R26, R20, R22 ;  /* 0x00000016141a7228 */ /* 0x001fde0000000000 */
[----:B------:R-:W-:-:S15]  /*15b0*/  NOP ;  /* 0x0000000000007918 */ /* 0x000fde0000000000 */
[----:B------:R-:W-:-:S15]  /*15c0*/  NOP ;  /* 0x0000000000007918 */ /* 0x000fde0000000000 */
[----:B------:R-:W-:-:S15]  /*15d0*/  NOP ;  /* 0x0000000000007918 */ /* 0x000fde0000000000 */
[----:B------:R-:W-:-:S04]  /*15e0*/  NOP ;  /* 0x0000000000007918 */ /* 0x000fc80000000000 */
[----:B-1----:R-:W-:-:S15]  /*15f0*/  DSETP.GEU.AND P0, PT, R28, RZ, PT ;  /* 0x000000ff1c00722a */ /* 0x002fde0003f0e000 */
[----:B------:R-:W-:-:S15]  /*1600*/  NOP ;  /* 0x0000000000007918 */ /* 0x000fde0000000000 */
[----:B------:R-:W-:-:S15]  /*1610*/  NOP ;  /* 0x0000000000007918 */ /* 0x000fde0000000000 */
[----:B------:R-:W-:-:S15]  /*1620*/  NOP ;  /* 0x0000000000007918 */ /* 0x000fde0000000000 */
[----:B------:R-:W-:-:S04]  /*1630*/  NOP ;  /* 0x0000000000007918 */ /* 0x000fc80000000000 */
[----:B------:R-:W0:Y:S02]  /*1640*/  DADD R22, -RZ, -R28 ;  /* 0x00000000ff167229 */ /* 0x000e24000000091c */
[----:B0-----:R-:W-:Y:S02]  /*1650*/  FSEL R22, R22, R28, !P0 ;  /* 0x0000001c16167208 */ /* 0x001fe40004000000 */
[----:B------:R-:W-:Y:S01]  /*1660*/  FSEL R23, R23, R29, !P0 ;  /* 0x0000001d17177208 */ /* 0x000fe20004000000 */
[----:B------:R-:W-:-:S15]  /*1670*/  IMAD R29, R0, 0x8, R5 ;  /* 0x00000008001d7824 */ /* 0x000fde00078e0205 */
[----:B------:R-:W-:-:S15]  /*1680*/  NOP ;  /* 0x0000000000007918 */ /* 0x000fde0000000000 */
[----:B------:R-:W-:-:S15]  /*1690*/  NOP ;  /* 0x0000000000007918 */ /* 0x000fde0000000000 */
[----:B------:R-:W-:-:S14]  /*16a0*/  NOP ;  /* 0x0000000000007918 */ /* 0x000fdc0000000000 */
[----:B------:R-:W-:-:S15]  /*16b0*/  DSETP.GEU.AND P1, PT, R26, RZ, PT ;  /* 0x000000ff1a00722a */ /* 0x000fde0003f2e000 */
[----:B------:R-:W-:-:S15]  /*16c0*/  NOP ;  /* 0x0000000000007918 */ /* 0x000fde0000000000 */
[----:B------:R-:W-:-:S15]  /*16d0*/  NOP ;  /* 0x0000000000007918 */ /* 0x000fde0000000000 */
[----:B------:R-:W-:-:S15]  /*16e0*/  NOP ;  /* 0x0000000000007918 */ /* 0x000fde0000000000 */
[----:B------:R-:W-:-:S04]  /*16f0*/  NOP ;  /* 0x0000000000007918 */ /* 0x000fc80000000000 */
[----:B------:R-:W0:Y:S02]  /*1700*/  DADD R24, -RZ, -R26 ;  /* 0x00000000ff187229 */ /* 0x000e24000000091a */
[----:B0-----:R-:W-:Y:S02]  /*1710*/  FSEL R24, R24, R26, !P1 ;  /* 0x0000001a18187208 */ /* 0x001fe40004800000 */
[----:B------:R-:W-:-:S15]  /*1720*/  FSEL R25, R25, R27, !P1 ;  /* 0x0000001b19197208 */ /* 0x000fde0004800000 */
[----:B------:R-:W-:-:S15]  /*1730*/  NOP ;  /* 0x0000000000007918 */ /* 0x000fde0000000000 */
[----:B------:R-:W-:-:S15]  /*1740*/  NOP ;  /* 0x0000000000007918 */ /* 0x000fde0000000000 */
[----:B------:R-:W-:-:S15]  /*1750*/  NOP ;  /* 0x0000000000007918 */ /* 0x000fde0000000000 */
[----:B------:R-:W0:Y:S02]  /*1760*/  DSETP.GEU.AND P0, PT, R22, 1, PT ;  /* 0x3ff000001600742a */ /* 0x000e240003f0e000 */
[----:B0-----:R-:W-:Y:S02]  /*1770*/  @!P0 IMAD.MOV.U32 R26, RZ, RZ, 0x0 ;  /* 0x00000000ff1a8424 */ /* 0x001fe400078e00ff */
[----:B------:R-:W-:-:S15]  /*1780*/  @!P0 IMAD.MOV.U32 R27, RZ, RZ, 0x3ff80000 ;  /* 0x3ff80000ff1b8424 */ /* 0x000fde00078e00ff */
[----:B------:R-:W-:-:S15]  /*1790*/  NOP ;  /* 0x0000000000007918 */ /* 0x000fde0000000000 */
[----:B------:R-:W-:-:S15]  /*17a0*/  NOP ;  /* 0x0000000000007918 */ /* 0x000fde0000000000 */
[----:B------:R-:W-:-:S15]  /*17b0*/  NOP ;  /* 0x0000000000007918 */ /* 0x000fde0000000000 */
[----:B------:R-:W0:-:S15]  /*17c0*/  @!P0 DFMA R26, R22, R26, -2.5 ;  /* 0xc0040000161a842b */ /* 0x000e1e000000001a */
[----:B------:R-:W-:-:S15]  /*17d0*/  NOP ;  /* 0x0000000000007918 */ /* 0x000fde0000000000 */
[----:B------:R-:W-:-:S15]  /*17e0*/  NOP ;  /* 0x0000000000007918 */ /* 0x000fde0000000000 */
[----:B------:R-:W-:-:S15]  /*17f0*/  NOP ;  /* 0x0000000000007918 */ /* 0x000fde0000000000 */
[----:B------:R-:W-:-:S04]  /*1800*/  NOP ;  /* 0x0000000000007918 */ /* 0x000fc80000000000 */
[----:B0-----:R-:W0:-:S15]  /*1810*/  @!P0 DMUL R26, R22, R26 ;  /* 0x0000001a161a8228 */ /* 0x001e1e0000000000 */
[----:B------:R-:W-:-:S15]  /*1820*/  NOP ;  /* 0x0000000000007918 */ /* 0x000fde0000000000 */
[----:B------:R-:W-:-:S15]  /*1830*/  NOP ;  /* 0x0000000000007918 */ /* 0x000fde0000000000 */
[----:B------:R-:W-:-:S15]  /*1840*/  NOP ;  /* 0x0000000000007918 */ /* 0x000fde0000000000 */
[----:B------:R-:W-:-:S04]  /*1850*/  NOP ;  /* 0x0000000000007918 */ /* 0x000fc80000000000 */
[----:B------:R1:W2:-:S15]  /*1860*/  DSETP.GEU.AND P1, PT, R24, 1, PT ;  /* 0x3ff000001800742a */ /* 0x00029e0003f2e000 */
[----:B------:R-:W-:-:S15]  /*1870*/  NOP ;  /* 0x0000000000007918 */ /* 0x000fde0000000000 */
[----:B------:R-:W-:-:S15]  /*1880*/  NOP ;  /* 0x0000000000007918 */ /* 0x000fde0000000000 */
[----:B------:R-:W-:-:S15]  /*1890*/  NOP ;  /* 0x0000000000007918 */ /* 0x000fde0000000000 */
[----:B------:R-:W-:-:S04]  /*18a0*/  NOP ;  /* 0x0000000000007918 */ /* 0x000fc80000000000 */
[----:B0-----:R1:W0:Y:S02]  /*18b0*/  @!P0 DFMA R26, R22, R26, 1 ;  /* 0x3ff00000161a842b */ /* 0x001224000000001a */
[----:B012---:R-:W-:Y:S05]  /*18c0*/  @!P0 BRA `(.L_x_367) ;  /* 0x0000000000588947 */ /* 0x007fea0003800000 */
[----:B------:R-:W0:-:S15]  /*18d0*/  DSETP.GEU.AND P0, PT, R22, 2, PT ;  /* 0x400000001600742a */ /* 0x000e1e0003f0e000 */
[----:B------:R-:W-:-:S15]  /*18e0*/  NOP ;  /* 0x0000000000007918 */ /* 0x000fde0000000000 */
[----:B------:R-:W-:-:S15]  /*18f0*/  NOP ;  /* 0x0000000000007918 */ /* 0x000fde0000000000 */
[----:B------:R-:W-:-:S15]  /*1900*/  NOP ;  /* 0x0000000000007918 */ /* 0x000fde0000000000 */
[----:B------:R-:W-:-:S04]  /*1910*/  NOP ;  /* 0x0000000000007918 */ /* 0x000fc80000000000 */
[----:B0-----:R-:W0:-:S15]  /*1920*/  @!P0 DADD R26, R22, -5 ;  /* 0xc0140000161a8429 */ /* 0x001e1e0000000000 */
[----:B------:R-:W-:-:S15]  /*1930*/  NOP ;  /* 0x0000000000007918 */ /* 0x000fde0000000000 */
[----:B------:R-:W-:-:S15]  /*1940*/  NOP ;  /* 0x0000000000007918 */ /* 0x000fde0000000000 */
[----:B------:R-:W-:-:S15]  /*1950*/  NOP ;  /* 0x0000000000007918 */ /* 0x000fde0000000000 */
[----:B------:R-:W-:-:S04]  /*1960*/  NOP ;  /* 0x0000000000007918 */ /* 0x000fc80000000000 */
[----:B0-----:R-:W0:-:S15]  /*1970*/  @!P0 DFMA R26, R22, R26, 8 ;  /* 0x40200000161a842b */ /* 0x001e1e000000001a */
[----:B------:R-:W-:-:S15]  /*1980*/  NOP ;  /* 0x0000000000007918 */ /* 0x000fde0000000000 */
[----:B------:R-:W-:-:S15]  /*1990*/  NOP ;  /* 0x0000000000007918 */ /* 0x000fde0000000000 */
[----:B------:R-:W-:-:S15]  /*19a0*/  NOP ;  /* 0x0000000000007918 */ /* 0x000fde0000000000 */
[----:B------:R-:W-:-:S04]  /*19b0*/  NOP ;  /* 0x0000000000007918 */ /* 0x000fc80000000000 */
[----:B0-----:R0:W1:Y:S02]  /*19c0*/  @!P0 DFMA R22, R22, R26, -4 ;  /* 0xc01000001616842b */ /* 0x001064000000001a */
[----:B0-----:R-:W-:-:S15]  /*19d0*/  CS2R R26, SRZ ;  /* 0x00000000001a7805 */ /* 0x001fde000001ff00 */
[----:B------:R-:W-:-:S15]  /*19e0*/  NOP ;  /* 0x0000000000007918 */ /* 0x000fde0000000000 */
[----:B------:R-:W-:-:S15]  /*19f0*/  NOP ;  /* 0x0000000000007918 */ /* 0x000fde0000000000 */
[----:B------:R-:W-:-:S15]  /*1a00*/  NOP ;  /* 0x0000000000007918 */ /* 0x000fde0000000000 */
[----:B------:R-:W-:-:S02]  /*1a10*/  NOP ;  /* 0x0000000000007918 */ /* 0x000fc40000000000 */
[----:B-1----:R0:W1:Y:S02]  /*1a20*/  @!P0 DMUL R26, R22, -0.5 ;  /* 0xbfe00000161a8828 */ /* 0x0020640000000000 */
.L_x_367:
[----:B------:R-:W-:Y:S05]  /*1a30*/  BSYNC.RECONVERGENT B3 ;  /* 0x0000000000037941 */ /* 0x000fea0003800200 */
.L_x_366:
[----:B-1----:R1:W-:Y:S01]  /*1a40*/  STS.64 [R29], R26 ;  /* 0x0000001a1d007388 */ /* 0x0023e20000000a00 */
[----:B------:R-:W-:Y:S01]  /*1a50*/  BSSY.RECONVERGENT B3, `(.L_x_368) ;  /* 0x0000024000037945 */ /* 0x000fe20003800200 */
[----:B------:R1:W2:Y:S03]  /*1a60*/  DADD R16, R26, R16 ;  /* 0x000000001a107229 */ /* 0x0002a60000000010 */
[----:B--2---:R-:W-:Y:S05]  /*1a70*/  @!P1 BRA `(.L_x_369) ;  /* 0x0000000000509947 */ /* 0x004fea0003800000 */
[----:B------:R-:W2:Y:S01]  /*1a80*/  DSETP.GEU.AND P0, PT, R24, 2, PT ;  /* 0x400000001800742a */ /* 0x000ea20003f0e000 */
[----:B0-----:R-:W-:Y:S01]  /*1a90*/  CS2R R22, SRZ ;  /* 0x0000000000167805 */ /* 0x001fe2000001ff00 */
[----:B--2---:R-:W-:Y:S06]  /*1aa0*/  @P0 BRA `(.L_x_370) ;  /* 0x0000000000780947 */ /* 0x004fec0003800000 */
[----:B------:R-:W0:-:S15]  /*1ab0*/  DADD R22, R24, -5 ;  /* 0xc014000018167429 */ /* 0x000e1e0000000000 */
[----:B------:R-:W-:-:S15]  /*1ac0*/  NOP ;  /* 0x0000000000007918 */ /* 0x000fde0000000000 */
[----:B------:R-:W-:-:S15]  /*1ad0*/  NOP ;  /* 0x0000000000007918 */ /* 0x000fde0000000000 */
[----:B------:R-:W-:-:S15]  /*1ae0*/  NOP ;  /* 0x0000000000007918 */ /* 0x000fde0000000000 */
[----:B------:R-:W-:-:S04]  /*1af0*/  NOP ;  /* 0x0000000000007918 */ /* 0x000fc80000000000 */
[----:B0-----:R-:W0:-:S15]  /*1b00*/  DFMA R22, R24, R22, 8 ;  /* 0x402000001816742b */ /* 0x001e1e0000000016 */
[----:B------:R-:W-:-:S15]  /*1b10*/  NOP ;  /* 0x0000000000007918 */ /* 0x000fde0000000000 */
[----:B------:R-:W-:-:S15]  /*1b20*/  NOP ;  /* 0x0000000000007918 */ /* 0x000fde0000000000 */
[----:B------:R-:W-:-:S15]  /*1b30*/  NOP ;  /* 0x0000000000007918 */ /* 0x000fde0000000000 */
[----:B------:R-:W-:-:S04]  /*1b40*/  NOP ;  /* 0x0000000000007918 */ /* 0x000fc80000000000 */
[----:B0-----:R-:W0:-:S15]  /*1b50*/  DFMA R22, R24, R22, -4 ;  /* 0xc01000001816742b */ /* 0x001e1e0000000016 */
[----:B------:R-:W-:-:S15]  /*1b60*/  NOP ;  /* 0x0000000000007918 */ /* 0x000fde0000000000 */
[----:B------:R-:W-:-:S15]  /*1b70*/  NOP ;  /* 0x0000000000007918 */ /* 0x000fde0000000000 */
[----:B------:R-:W-:-:S15]  /*1b80*/  NOP ;  /* 0x0000000000007918 */ /* 0x000fde0000000000 */
[----:B------:R-:W-:-:S04]  /*1b90*/  NOP ;  /* 0x0000000000007918 */ /* 0x000fc80000000000 */
[----:B0-----:R-:W0:Y:S02]  /*1ba0*/  DMUL R22, R22, -0.5 ;  /* 0xbfe0000016167828 */ /* 0x001e240000000000 */
[----:B0-----:R-:W-:Y:S05]  /*1bb0*/  BRA `(.L_x_370) ;  /* 0x0000000000347947 */ /* 0x001fea0003800000 */
.L_x_369:
[----:B0-----:R-:W-:Y:S01]  /*1bc0*/  IMAD.MOV.U32 R22, RZ, RZ, 0x0 ;  /* 0x00000000ff167424 */ /* 0x001fe200078e00ff */
[----:B------:R-:W-:-:S06]  /*1bd0*/  MOV R23, 0x3ff80000 ;  /* 0x3ff8000000177802 */ /* 0x000fcc0000000f00 */
[----:B------:R-:W0:-:S15]  /*1be0*/  DFMA R22, R24, R22, -2.5 ;  /* 0xc00400001816742b */ /* 0x000e1e0000000016 */
[----:B------:R-:W-:-:S15]  /*1bf0*/  NOP ;  /* 0x0000000000007918 */ /* 0x000fde0000000000 */
[----:B------:R-:W-:-:S15]  /*1c00*/  NOP ;  /* 0x0000000000007918 */ /* 0x000fde0000000000 */
[----:B------:R-:W-:-:S15]  /*1c10*/  NOP ;  /* 0x0000000000007918 */ /* 0x000fde0000000000 */
[----:B------:R-:W-:-:S04]  /*1c20*/  NOP ;  /* 0x0000000000007918 */ /* 0x000fc80000000000 */
[----:B0-----:R-:W0:-:S15]  /*1c30*/  DMUL R22, R24, R22 ;  /* 0x0000001618167228 */ /* 0x001e1e0000000000 */
[----:B------:R-:W-:-:S15]  /*1c40*/  NOP ;  /* 0x0000000000007918 */ /* 0x000fde0000000000 */
[----:B------:R-:W-:-:S15]  /*1c50*/  NOP ;  /* 0x0000000000007918 */ /* 0x000fde0000000000 */
[----:B------:R-:W-:-:S15]  /*1c60*/  NOP ;  /* 0x0000000000007918 */ /* 0x000fde0000000000 */
[----:B------:R-:W-:-:S04]  /*1c70*/  NOP ;  /* 0x0000000000007918 */ /* 0x000fc80000000000 */
[----:B0-----:R0:W2:Y:S02]  /*1c80*/  DFMA R22, R24, R22, 1 ;  /* 0x3ff000001816742b */ /* 0x0010a40000000016 */
.L_x_370:
[----:B------:R-:W-:Y:S05]  /*1c90*/  BSYNC.RECONVERGENT B3 ;  /* 0x0000000000037941 */ /* 0x000fea0003800200 */
.L_x_368:
[----:B------:R-:W-:Y:S01]  /*1ca0*/  VIADD R4, R0, 0x2 ;  /* 0x0000000200047836 */ /* 0x000fe20000000000 */
[----:B--2---:R2:W-:Y:S01]  /*1cb0*/  STS.64 [R29+0x8], R22 ;  /* 0x000008161d007388 */ /* 0x0045e20000000a00 */
[----:B------:R-:W-:Y:S01]  /*1cc0*/  BSSY.RECONVERGENT B3, `(.L_x_371) ;  /* 0x0000048000037945 */ /* 0x000fe20003800200 */
[----:B------:R-:W-:-:S15]  /*1cd0*/  DADD R16, R16, R22 ;  /* 0x0000000010107229 */ /* 0x000fde0000000016 */
        /* <DEDUP_REMOVED lines=24> */
[----:B0-----:R-:W-:-:S15]  /*1e60*/  DSETP.GEU.AND P0, PT, R24, RZ, PT ;  /* 0x000000ff1800722a */ /* 0x001fde0003f0e000 */
[----:B------:R-:W-:-:S15]  /*1e70*/  NOP ;  /* 0x0000000000007918 */ /* 0x000fde0000000000 */
[----:B------:R-:W-:-:S15]  /*1e80*/  NOP ;  /* 0x0000000000007918 */ /* 0x000fde0000000000 */
[----:B------:R-:W-:-:S15]  /*1e90*/  NOP ;  /* 0x0000000000007918 */ /* 0x000fde0000000000 */
[----:B------:R-:W-:-:S04]  /*1ea0*/  NOP ;  /* 0x0000000000007918 */ /* 0x000fc80000000000 */
[----:B-1----:R-:W0:Y:S02]  /*1eb0*/  DADD R26, -RZ, -R24 ;  /* 0x00000000ff1a7229 */ /* 0x002e240000000918 */
[----:B0-----:R-:W-:Y:S02]  /*1ec0*/  FSEL R24, R26, R24, !P0 ;  /* 0x000000181a187208 */ /* 0x001fe40004000000 */
[----:B------:R-:W-:-:S15]  /*1ed0*/  FSEL R25, R27, R25, !P0 ;  /* 0x000000191b197208 */ /* 0x000fde0004000000 */
[----:B------:R-:W-:-:S15]  /*1ee0*/  NOP ;  /* 0x0000000000007918 */ /* 0x000fde0000000000 */
[----:B------:R-:W-:-:S15]  /*1ef0*/  NOP ;  /* 0x0000000000007918 */ /* 0x000fde0000000000 */
[----:B------:R-:W-:-:S15]  /*1f00*/  NOP ;  /* 0x0000000000007918 */ /* 0x000fde0000000000 */
[----:B------:R-:W0:Y:S02]  /*1f10*/  DSETP.GEU.AND P0, PT, R24, 1, PT ;  /* 0x3ff000001800742a */ /* 0x000e240003f0e000 */
[----:B0-2---:R-:W-:Y:S05]  /*1f20*/  @!P0 BRA `(.L_x_372) ;  /* 0x0000000000508947 */ /* 0x005fea0003800000 */
[----:B------:R-:W0:Y:S01]  /*1f30*/  DSETP.GEU.AND P0, PT, R24, 2, PT ;  /* 0x400000001800742a */ /* 0x000e220003f0e000 */
[----:B------:R-:W-:Y:S01]  /*1f40*/  CS2R R22, SRZ ;  /* 0x0000000000167805 */ /* 0x000fe2000001ff00 */
[----:B0-----:R-:W-:Y:S06]  /*1f50*/  @P0 BRA `(.L_x_373) ;  /* 0x0000000000780947 */ /* 0x001fec0003800000 */
        /* <DEDUP_REMOVED lines=15> */
[----:B0-----:R-:W2:Y:S02]  /*2050*/  DMUL R22, R22, -0.5 ;  /* 0xbfe0000016167828 */ /* 0x001ea40000000000 */
[----:B--2---:R-:W-:Y:S05]  /*2060*/  BRA `(.L_x_373) ;  /* 0x0000000000347947 */ /* 0x004fea0003800000 */
.L_x_372:
[----:B------:R-:W-:Y:S02]  /*2070*/  IMAD.MOV.U32 R22, RZ, RZ, 0x0 ;  /* 0x00000000ff167424 */ /* 0x000fe400078e00ff */
[----:B------:R-:W-:-:S06]  /*2080*/  IMAD.MOV.U32 R23, RZ, RZ, 0x3ff80000 ;  /* 0x3ff80000ff177424 */ /* 0x000fcc00078e00ff */
        /* <DEDUP_REMOVED lines=10> */
[----:B0-----:R0:W1:Y:S02]  /*2130*/  DFMA R22, R24, R22, 1 ;  /* 0x3ff000001816742b */ /* 0x0010640000000016 */
.L_x_373:
[----:B------:R-:W-:Y:S05]  /*2140*/  BSYNC.RECONVERGENT B3 ;  /* 0x0000000000037941 */ /* 0x000fea0003800200 */
.L_x_371:
[----:B------:R-:W-:Y:S01]  /*2150*/  VIADD R4, R0, 0x3 ;  /* 0x0000000300047836 */ /* 0x000fe20000000000 */
[----:B-1----:R1:W-:Y:S01]  /*2160*/  STS.64 [R29+0x10], R22 ;  /* 0x000010161d007388 */ /* 0x0023e20000000a00 */
        /* <DEDUP_REMOVED lines=38> */
[----:B01----:R-:W-:Y:S05]  /*23d0*/  @!P0 BRA `(.L_x_375) ;  /* 0x0000000000508947 */ /* 0x003fea0003800000 */
        /* <DEDUP_REMOVED lines=20> */
.L_x_375:
        /* <DEDUP_REMOVED lines=13> */
.L_x_376:
[----:B------:R-:W-:Y:S05]  /*25f0*/  BSYNC.RECONVERGENT B3 ;  /* 0x0000000000037941 */ /* 0x000fea0003800200 */
.L_x_374:
[----:B-1----:R1:W-:Y:S01]  /*2600*/  STS.64 [R29+0x18], R22 ;  /* 0x000018161d007388 */ /* 0x0023e20000000a00 */
[----:B------:R-:W-:Y:S01]  /*2610*/  VIADD R0, R0, 0x4 ;  /* 0x0000000400007836 */ /* 0x000fe20000000000 */
[----:B------:R1:W2:Y:S04]  /*2620*/  DADD R16, R16, R22 ;  /* 0x0000000010107229 */ /* 0x0002a80000000016 */
[----:B------:R-:W-:-:S13]  /*2630*/  ISETP.NE.AND P0, PT, R0, R2, PT ;  /* 0x000000020000720c */ /* 0x000fda0003f05270 */
[----:B-12---:R-:W-:Y:S05]  /*2640*/  @P0 BRA `(.L_x_377) ;  /* 0xffffffec00400947 */ /* 0x006fea000383ffff */
.L_x_365:
[----:B------:R-:W-:Y:S05]  /*2650*/  BSYNC.RECONVERGENT B2 ;  /* 0x0000000000027941 */ /* 0x000fea0003800200 */
.L_x_364:
[----:B------:R-:W-:-:S13]  /*2660*/  ISETP.NE.AND P0, PT, R3, RZ, PT ;  /* 0x000000ff0300720c */ /* 0x000fda0003f05270 */
[----:B------:R-:W-:Y:S05]  /*2670*/  @!P0 BRA `(.L_x_363) ;  /* 0x0000000400308947 */ /* 0x000fea0003800000 */
[----:B------:R-:W-:-:S07]  /*2680*/  MOV R0, RZ ;  /* 0x000000ff00007202 */ /* 0x000fce0000000f00 */
.L_x_381:
[----:B------:R-:W1:Y:S01]  /*2690*/  I2F.F64.U32 R22, R2 ;  /* 0x0000000200167312 */ /* 0x000e620000201800 */
[----:B------:R-:W-:-:S15]  /*26a0*/  BSSY.RECONVERGENT B2, `(.L_x_378) ;  /* 0x0000042000027945 */ /* 0x000fde0003800200 */
[----:B------:R-:W-:-:S15]  /*26b0*/  NOP ;  /* 0x0000000000007918 */ /* 0x000fde0000000000 */
[----:B------:R-:W-:-:S15]  /*26c0*/  NOP ;  /* 0x0000000000007918 */ /* 0x000fde0000000000 */
[----:B------:R-:W-:-:S15]  /*26d0*/  NOP ;  /* 0x0000000000007918 */ /* 0x000fde0000000000 */
[----:B------:R-:W-:-:S03]  /*26e0*/  NOP ;  /* 0x0000000000007918 */ /* 0x000fc60000000000 */
[----:B-1----:R-:W1:-:S15]  /*26f0*/  DADD R22, R18, R22 ;  /* 0x0000000012167229 */ /* 0x002e5e0000000016 */
[----:B------:R-:W-:-:S15]  /*2700*/  NOP ;  /* 0x0000000000007918 */ /* 0x000fde0000000000 */
[----:B------:R-:W-:-:S15]  /*2710*/  NOP ;  /* 0x0000000000007918 */ /* 0x000fde0000000000 */
[----:B------:R-:W-:-:S15]  /*2720*/  NOP ;  /* 0x0000000000007918 */ /* 0x000fde0000000000 */
[----:B------:R-:W-:-:S04]  /*2730*/  NOP ;  /* 0x0000000000007918 */ /* 0x000fc80000000000 */
[----:B-1----:R-:W1:-:S15]  /*2740*/  DADD R22, R22, 0.5 ;  /* 0x3fe0000016167429 */ /* 0x002e5e0000000000 */
[----:B------:R-:W-:-:S15]  /*2750*/  NOP ;  /* 0x0000000000007918 */ /* 0x000fde0000000000 */
[----:B------:R-:W-:-:S15]  /*2760*/  NOP ;  /* 0x0000000000007918 */ /* 0x000fde0000000000 */
[----:B------:R-:W-:-:S15]  /*2770*/  NOP ;  /* 0x0000000000007918 */ /* 0x000fde0000000000 */
[----:B------:R-:W-:-:S04]  /*2780*/  NOP ;  /* 0x0000000000007918 */ /* 0x000fc80000000000 */
[----:B-1----:R-:W1:-:S15]  /*2790*/  DMUL R22, R20, R22 ;  /* 0x0000001614167228 */ /* 0x002e5e0000000000 */
        /* <DEDUP_REMOVED lines=9> */
[----:B0-----:R-:W0:Y:S02]  /*2830*/  DADD R24, -RZ, -R22 ;  /* 0x00000000ff187229 */ /* 0x001e240000000916 */
[----:B0-----:R-:W-:Y:S02]  /*2840*/  FSEL R22, R24, R22, !P0 ;  /* 0x0000001618167208 */ /* 0x001fe40004000000 */
[----:B------:R-:W-:-:S15]  /*2850*/  FSEL R23, R25, R23, !P0 ;  /* 0x0000001719177208 */ /* 0x000fde0004000000 */
[----:B------:R-:W-:-:S15]  /*2860*/  NOP ;  /* 0x0000000000007918 */ /* 0x000fde0000000000 */
[----:B------:R-:W-:-:S15]  /*2870*/  NOP ;  /* 0x0000000000007918 */ /* 0x000fde0000000000 */
[----:B------:R-:W-:-:S15]  /*2880*/  NOP ;  /* 0x0000000000007918 */ /* 0x000fde0000000000 */
[----:B------:R-:W0:Y:S02]  /*2890*/  DSETP.GEU.AND P0, PT, R22, 1, PT ;  /* 0x3ff000001600742a */ /* 0x000e240003f0e000 */
[----:B0-----:R-:W-:Y:S05]  /*28a0*/  @!P0 BRA `(.L_x_379) ;  /* 0x0000000000508947 */ /* 0x001fea0003800000 */
        /* <DEDUP_REMOVED lines=20> */
.L_x_379:
        /* <DEDUP_REMOVED lines=13> */
.L_x_380:
[----:B------:R-:W-:Y:S05]  /*2ac0*/  BSYNC.RECONVERGENT B2 ;  /* 0x0000000000027941 */ /* 0x000fea0003800200 */
.L_x_378:
[----:B0-----:R-:W-:Y:S01]  /*2ad0*/  IMAD R23, R2, 0x8, R5 ;  /* 0x0000000802177824 */ /* 0x001fe200078e0205 */
[----:B-1----:R1:W2:Y:S01]  /*2ae0*/  DADD R16, R24, R16 ;  /* 0x0000000018107229 */ /* 0x0022a20000000010 */
[----:B------:R-:W-:Y:S02]  /*2af0*/  VIADD R0, R0, 0x1 ;  /* 0x0000000100007836 */ /* 0x000fe40000000000 */
[----:B------:R-:W-:Y:S01]  /*2b00*/  VIADD R2, R2, 0x1 ;  /* 0x0000000102027836 */ /* 0x000fe20000000000 */
[----:B------:R1:W-:Y:S02]  /*2b10*/  STS.64 [R23], R24 ;  /* 0x0000001817007388 */ /* 0x0003e40000000a00 */
[----:B------:R-:W-:-:S13]  /*2b20*/  ISETP.NE.AND P0, PT, R0, R3, PT ;  /* 0x000000030000720c */ /* 0x000fda0003f05270 */
[----:B-12---:R-:W-:Y:S05]  /*2b30*/  @P0 BRA `(.L_x_381) ;  /* 0xfffffff800d40947 */ /* 0x006fea000383ffff */
.L_x_363:
[----:B------:R-:W-:Y:S05]  /*2b40*/  BSYNC.RECONVERGENT B1 ;  /* 0x0000000000017941 */ /* 0x000fea0003800200 */
.L_x_362:
[----:B------:R-:W-:Y:S01]  /*2b50*/  ISETP.GE.AND P0, PT, R6, 0x1, PT ;  /* 0x000000010600780c */ /* 0x000fe20003f06270 */
[----:B------:R-:W-:Y:S01]  /*2b60*/  BSSY.RECONVERGENT B2, `(.L_x_382) ;  /* 0x0000120000027945 */ /* 0x000fe20003800200 */
[----:B------:R-:W-:-:S11]  /*2b70*/  IMAD.MOV.U32 R4, RZ, RZ, RZ ;  /* 0x000000ffff047224 */ /* 0x000fd600078e00ff */
[----:B------:R-:W-:Y:S05]  /*2b80*/  @!P0 BRA `(.L_x_383) ;  /* 0x0000001000748947 */ /* 0x000fea0003800000 */
[----:B------:R-:W-:Y:S01]  /*2b90*/  IMAD.IADD R0, R10, 0x1, -R9 ;  /* 0x000000010a007824 */ /* 0x000fe200078e0a09 */
[----:B------:R-:W-:Y:S01]  /*2ba0*/  BSSY.RECONVERGENT B3, `(.L_x_384) ;  /* 0x00000db000037945 */ /* 0x000fe20003800200 */
[----:B------:R-:W-:Y:S02]  /*2bb0*/  LOP3.LUT R3, R6, 0x3, RZ, 0xc0, !PT ;  /* 0x0000000306037812 */ /* 0x000fe400078ec0ff */
[----:B------:R-:W-:Y:S02]  /*2bc0*/  MOV R4, RZ ;  /* 0x000000ff00047202 */ /* 0x000fe40000000f00 */
[----:B------:R-:W-:-:S13]  /*2bd0*/  ISETP.GT.U32.AND P0, PT, R0, -0x4, PT ;  /* 0xfffffffc0000780c */ /* 0x000fda0003f04070 */
[----:B------:R-:W-:Y:S05]  /*2be0*/  @P0 BRA `(.L_x_385) ;  /* 0x0000000c00580947 */ /* 0x000fea0003800000 */
[----:B------:R-:W-:Y:S01]  /*2bf0*/  LOP3.LUT R4, R6, 0x7ffffffc, RZ, 0xc0, !PT ;  /* 0x7ffffffc06047812 */ /* 0x000fe200078ec0ff */
[----:B------:R-:W-:-:S07]  /*2c00*/  IMAD.MOV.U32 R37, RZ, RZ, RZ ;  /* 0x000000ffff257224 */ /* 0x000fce00078e00ff */
.L_x_396:
[----:B-1----:R-:W1:Y:S01]  /*2c10*/  DSETP.NEU.AND P0, PT, R16, RZ, PT ;  /* 0x000000ff1000722a */ /* 0x002e620003f0d000 */
[----:B------:R-:W-:Y:S04]  /*2c20*/  BSSY.RECONVERGENT B4, `(.L_x_386) ;  /* 0x00000cf000047945 */ /* 0x000fe80003800200 */
[----:B-1----:R-:W-:Y:S05]  /*2c30*/  @!P0 BRA `(.L_x_387) ;  /* 0x0000000c00348947 */ /* 0x002fea0003800000 */
[----:B------:R-:W-:Y:S01]  /*2c40*/  IMAD R39, R37, 0x8, R5 ;  /* 0x0000000825277824 */ /* 0x000fe200078e0205 */
[----:B------:R-:W1:Y:S01]  /*2c50*/  MUFU.RCP64H R19, R17 ;  /* 0x0000001100137308 */ /* 0x000e620000001800 */
[----:B------:R-:W-:Y:S01]  /*2c60*/  IMAD.MOV.U32 R18, RZ, RZ, 0x1 ;  /* 0x00000001ff127424 */ /* 0x000fe200078e00ff */
[----:B------:R-:W-:Y:S02]  /*2c70*/  BSSY.RECONVERGENT B5, `(.L_x_388) ;  /* 0x000002e000057945 */ /* 0x000fe40003800200 */
[----:B------:R-:W2:Y:S03]  /*2c80*/  LDS.64 R22, [R39] ;  /* 0x0000000027167984 */ /* 0x000ea60000000a00 */
[----:B-1----:R-:W1:Y:S01]  /*2c90*/  DFMA R20, R18, -R16, 1 ;  /* 0x3ff000001214742b */ /* 0x002e620000000810 */
[----:B--2---:R-:W-:-:S15]  /*2ca0*/  FSETP.GEU.AND P1, PT, |R23|, 6.5827683646048100446e-37, PT ;  /* 0x036000001700780b */ /* 0x004fde0003f2e200 */
[----:B------:R-:W-:-:S15]  /*2cb0*/  NOP ;  /* 0x0000000000007918 */ /* 0x000fde0000000000 */
[----:B------:R-:W-:-:S15]  /*2cc0*/  NOP ;  /* 0x0000000000007918 */ /* 0x000fde0000000000 */
[----:B------:R-:W-:-:S15]  /*2cd0*/  NOP ;  /* 0x0000000000007918 */ /* 0x000fde0000000000 */
[----:B------:R-:W-:-:S03]  /*2ce0*/  NOP ;  /* 0x0000000000007918 */ /* 0x000fc60000000000 */
[----:B-1----:R-:W1:-:S15]  /*2cf0*/  DFMA R20, R20, R20, R20 ;  /* 0x000000141414722b */ /* 0x002e5e0000000014 */
[----:B------:R-:W-:-:S15]  /*2d00*/  NOP ;  /* 0x0000000000007918 */ /* 0x000fde0000000000 */
[----:B------:R-:W-:-:S15]  /*2d10*/  NOP ;  /* 0x0000000000007918 */ /* 0x000fde0000000000 */
[----:B------:R-:W-:-:S15]  /*2d20*/  NOP ;  /* 0x0000000000007918 */ /* 0x000fde0000000000 */
[----:B------:R-:W-:-:S04]  /*2d30*/  NOP ;  /* 0x0000000000007918 */ /* 0x000fc80000000000 */
[----:B-1----:R-:W1:-:S15]  /*2d40*/  DFMA R20, R18, R20, R18 ;  /* 0x000000141214722b */ /* 0x002e5e0000000012 */
[----:B------:R-:W-:-:S15]  /*2d50*/  NOP ;  /* 0x0000000000007918 */ /* 0x000fde0000000000 */
[----:B------:R-:W-:-:S15]  /*2d60*/  NOP ;  /* 0x0000000000007918 */ /* 0x000fde0000000000 */
[----:B------:R-:W-:-:S15]  /*2d70*/  NOP ;  /* 0x0000000000007918 */ /* 0x000fde0000000000 */
[----:B------:R-:W-:-:S04]  /*2d80*/  NOP ;  /* 0x0000000000007918 */ /* 0x000fc80000000000 */
[----:B-1----:R-:W1:-:S15]  /*2d90*/  DFMA R18, R20, -R16, 1 ;  /* 0x3ff000001412742b */ /* 0x002e5e0000000810 */
        /* <DEDUP_REMOVED lines=14> */
[----:B-1----:R-:W1:-:S15]  /*2e80*/  DFMA R18, R26, -R16, R22 ;  /* 0x800000101a12722b */ /* 0x002e5e0000000016 */
[----:B------:R-:W-:-:S15]  /*2e90*/  NOP ;  /* 0x0000000000007918 */ /* 0x000fde0000000000 */
[----:B------:R-:W-:-:S15]  /*2ea0*/  NOP ;  /* 0x0000000000007918 */ /* 0x000fde0000000000 */
[----:B------:R-:W-:-:S15]  /*2eb0*/  NOP ;  /* 0x0000000000007918 */ /* 0x000fde0000000000 */
[----:B------:R-:W-:-:S04]  /*2ec0*/  NOP ;  /* 0x0000000000007918 */ /* 0x000fc80000000000 */
[----:B-1----:R-:W1:Y:S02]  /*2ed0*/  DFMA R26, R20, R18, R26 ;  /* 0x00000012141a722b */ /* 0x002e64000000001a */
[----:B-1----:R-:W-:-:S05]  /*2ee0*/  FFMA R0, RZ, R17, R27 ;  /* 0x00000011ff007223 */ /* 0x002fca000000001b */
[----:B------:R-:W-:-:S13]  /*2ef0*/  FSETP.GT.AND P0, PT, |R0|, 1.469367938527859385e-39, PT ;  /* 0x001000000000780b */ /* 0x000fda0003f04200 */
[----:B------:R-:W-:Y:S05]  /*2f00*/  @P0 BRA P1, `(.L_x_389) ;  /* 0x0000000000100947 */ /* 0x000fea0000800000 */
[----:B------:R-:W-:Y:S01]  /*2f10*/  IMAD.MOV.U32 R20, RZ, RZ, R16 ;  /* 0x000000ffff147224 */ /* 0x000fe200078e0010 */
[----:B------:R-:W-:Y:S01]  /*2f20*/  MOV R38, 0x2f50 ;  /* 0x00002f5000267802 */ /* 0x000fe20000000f00 */
[----:B------:R-:W-:-:S07]  /*2f30*/  IMAD.MOV.U32 R21, RZ, RZ, R17 ;  /* 0x000000ffff157224 */ /* 0x000fce00078e0011 */
[----:B0-----:R-:W-:Y:S05]  /*2f40*/  CALL.REL.NOINC `($__internal_4_$__cuda_sm20_div_rn_f64_full) ;  /* 0x0000006000d07944 */ /* 0x001fea0003c00000 */
.L_x_389:
[----:B------:R-:W-:Y:S05]  /*2f50*/  BSYNC.RECONVERGENT B5 ;  /* 0x0000000000057941 */ /* 0x000fea0003800200 */
.L_x_388:
[----:B------:R-:W1:Y:S01]  /*2f60*/  LDS.64 R22, [R39+0x8] ;  /* 0x0000080027167984 */ /* 0x000e620000000a00 */
[----:B------:R-:W2:Y:S01]  /*2f70*/  MUFU.RCP64H R19, R17 ;  /* 0x0000001100137308 */ /* 0x000ea20000001800 */
[----:B------:R-:W-:Y:S01]  /*2f80*/  IMAD.MOV.U32 R18, RZ, RZ, 0x1 ;  /* 0x00000001ff127424 */ /* 0x000fe200078e00ff */
[----:B------:R-:W-:Y:S01]  /*2f90*/  BSSY.RECONVERGENT B5, `(.L_x_390) ;  /* 0x0000030000057945 */ /* 0x000fe20003800200 */
[----:B------:R3:W-:Y:S04]  /*2fa0*/  STS.64 [R39], R26 ;  /* 0x0000001a27007388 */ /* 0x0007e80000000a00 */
[----:B--2---:R-:W2:Y:S01]  /*2fb0*/  DFMA R20, R18, -R16, 1 ;  /* 0x3ff000001214742b */ /* 0x004ea20000000810 */
[----:B-1----:R-:W-:-:S15]  /*2fc0*/  FSETP.GEU.AND P1, PT, |R23|, 6.5827683646048100446e-37, PT ;  /* 0x036000001700780b */ /* 0x002fde0003f2e200 */
[----:B------:R-:W-:-:S15]  /*2fd0*/  NOP ;  /* 0x0000000000007918 */ /* 0x000fde0000000000 */
[----:B------:R-:W-:-:S15]  /*2fe0*/  NOP ;  /* 0x0000000000007918 */ /* 0x000fde0000000000 */
[----:B------:R-:W-:-:S15]  /*2ff0*/  NOP ;  /* 0x0000000000007918 */ /* 0x000fde0000000000 */
[----:B------:R-:W-:-:S03]  /*3000*/  NOP ;  /* 0x0000000000007918 */ /* 0x000fc60000000000 */
[----:B--2---:R-:W1:-:S15]  /*3010*/  DFMA R20, R20, R20, R20 ;  /* 0x000000141414722b */ /* 0x004e5e0000000014 */
[----:B------:R-:W-:-:S15]  /*3020*/  NOP ;  /* 0x0000000000007918 */ /* 0x000fde0000000000 */
[----:B------:R-:W-:-:S15]  /*3030*/  NOP ;  /* 0x0000000000007918 */ /* 0x000fde0000000000 */
[----:B------:R-:W-:-:S15]  /*3040*/  NOP ;  /* 0x0000000000007918 */ /* 0x000fde0000000000 */
[----:B------:R-:W-:-:S04]  /*3050*/  NOP ;  /* 0x0000000000007918 */ /* 0x000fc80000000000 */
[----:B-1----:R-:W0:-:S15]  /*3060*/  DFMA R20, R18, R20, R18 ;  /* 0x000000141214722b */ /* 0x002e1e0000000012 */
        /* <DEDUP_REMOVED lines=19> */
[----:B0-----:R-:W0:-:S15]  /*31a0*/  DFMA R18, R20, -R16, R22 ;  /* 0x800000101412722b */ /* 0x001e1e0000000016 */
[----:B------:R-:W-:-:S15]  /*31b0*/  NOP ;  /* 0x0000000000007918 */ /* 0x000fde0000000000 */
[----:B------:R-:W-:-:S15]  /*31c0*/  NOP ;  /* 0x0000000000007918 */ /* 0x000fde0000000000 */
[----:B------:R-:W-:-:S15]  /*31d0*/  NOP ;  /* 0x0000000000007918 */ /* 0x000fde0000000000 */
[----:B------:R-:W-:-:S04]  /*31e0*/  NOP ;  /* 0x0000000000007918 */ /* 0x000fc80000000000 */
[----:B0-----:R-:W0:Y:S02]  /*31f0*/  DFMA R24, R24, R18, R20 ;  /* 0x000000121818722b */ /* 0x001e240000000014 */
[----:B0-----:R-:W-:-:S05]  /*3200*/  FFMA R0, RZ, R17, R25 ;  /* 0x00000011ff007223 */ /* 0x001fca0000000019 */
[----:B------:R-:W-:-:S13]  /*3210*/  FSETP.GT.AND P0, PT, |R0|, 1.469367938527859385e-39, PT ;  /* 0x001000000000780b */ /* 0x000fda0003f04200 */
[----:B---3--:R-:W-:Y:S05]  /*3220*/  @P0 BRA P1, `(.L_x_391) ;  /* 0x0000000000180947 */ /* 0x008fea0000800000 */
[----:B------:R-:W-:Y:S01]  /*3230*/  IMAD.MOV.U32 R20, RZ, RZ, R16 ;  /* 0x000000ffff147224 */ /* 0x000fe200078e0010 */
[----:B------:R-:W-:Y:S02]  /*3240*/  MOV R21, R17 ;  /* 0x0000001100157202 */ /* 0x000fe40000000f00 */
[----:B------:R-:W-:-:S07]  /*3250*/  MOV R38, 0x3270 ;  /* 0x0000327000267802 */ /* 0x000fce0000000f00 */
[----:B------:R-:W-:Y:S05]  /*3260*/  CALL.REL.NOINC `($__internal_4_$__cuda_sm20_div_rn_f64_full) ;  /* 0x0000006000087944 */ /* 0x000fea0003c00000 */
[----:B------:R-:W-:Y:S02]  /*3270*/  IMAD.MOV.U32 R24, RZ, RZ, R26 ;  /* 0x000000ffff187224 */ /* 0x000fe400078e001a */
[----:B------:R-:W-:-:S07]  /*3280*/  IMAD.MOV.U32 R25, RZ, RZ, R27 ;  /* 0x000000ffff197224 */ /* 0x000fce00078e001b */
.L_x_391:
[----:B------:R-:W-:Y:S05]  /*3290*/  BSYNC.RECONVERGENT B5 ;  /* 0x0000000000057941 */ /* 0x000fea0003800200 */
.L_x_390:
[----:B------:R-:W0:Y:S01]  /*32a0*/  LDS.64 R22, [R39+0x10] ;  /* 0x0000100027167984 */ /* 0x000e220000000a00 */
[----:B------:R-:W1:Y:S01]  /*32b0*/  MUFU.RCP64H R19, R17 ;  /* 0x0000001100137308 */ /* 0x000e620000001800 */
[----:B------:R-:W-:Y:S01]  /*32c0*/  IMAD.MOV.U32 R18, RZ, RZ, 0x1 ;  /* 0x00000001ff127424 */ /* 0x000fe200078e00ff */
[----:B------:R-:W-:Y:S01]  /*32d0*/  BSSY.RECONVERGENT B5, `(.L_x_392) ;  /* 0x000002e000057945 */ /* 0x000fe20003800200 */
[----:B------:R2:W-:Y:S04]  /*32e0*/  STS.64 [R39+0x8], R24 ;  /* 0x0000081827007388 */ /* 0x0005e80000000a00 */
[----:B-1----:R-:W1:Y:S01]  /*32f0*/  DFMA R20, R18, -R16, 1 ;  /* 0x3ff000001214742b */ /* 0x002e620000000810 */
[----:B0-----:R-:W-:-:S15]  /*3300*/  FSETP.GEU.AND P1, PT, |R23|, 6.5827683646048100446e-37, PT ;  /* 0x036000001700780b */ /* 0x001fde0003f2e200 */
[----:B------:R-:W-:-:S15]  /*3310*/  NOP ;  /* 0x0000000000007918 */ /* 0x000fde0000000000 */
[----:B------:R-:W-:-:S15]  /*3320*/  NOP ;  /* 0x0000000000007918 */ /* 0x000fde0000000000 */
[----:B------:R-:W-:-:S15]  /*3330*/  NOP ;  /* 0x0000000000007918 */ /* 0x000fde0000000000 */
[----:B------:R-:W-:-:S03]  /*3340*/  NOP ;  /* 0x0000000000007918 */ /* 0x000fc60000000000 */
[----:B-1----:R-:W0:-:S15]  /*3350*/  DFMA R20, R20, R20, R20 ;  /* 0x000000141414722b */ /* 0x002e1e0000000014 */
        /* <DEDUP_REMOVED lines=32> */
[----:B--2---:R-:W-:Y:S05]  /*3560*/  @P0 BRA P1, `(.L_x_393) ;  /* 0x0000000000100947 */ /* 0x004fea0000800000 */
[----:B------:R-:W-:Y:S01]  /*3570*/  IMAD.MOV.U32 R20, RZ, RZ, R16 ;  /* 0x000000ffff147224 */ /* 0x000fe200078e0010 */
[----:B------:R-:W-:Y:S01]  /*3580*/  MOV R38, 0x35b0 ;  /* 0x000035b000267802 */ /* 0x000fe20000000f00 */
[----:B------:R-:W-:-:S07]  /*3590*/  IMAD.MOV.U32 R21, RZ, RZ, R17 ;  /* 0x000000ffff157224 */ /* 0x000fce00078e0011 */
[----:B------:R-:W-:Y:S05]  /*35a0*/  CALL.REL.NOINC `($__internal_4_$__cuda_sm20_div_rn_f64_full) ;  /* 0x0000005c00387944 */ /* 0x000fea0003c00000 */
.L_x_393:
[----:B------:R-:W-:Y:S05]  /*35b0*/  BSYNC.RECONVERGENT B5 ;  /* 0x0000000000057941 */ /* 0x000fea0003800200 */
.L_x_392:
        /* <DEDUP_REMOVED lines=46> */
[----:B------:R-:W-:Y:S02]  /*38a0*/  MOV R21, R17 ;  /* 0x0000001100157202 */ /* 0x000fe40000000f00 */
[----:B------:R-:W-:-:S07]  /*38b0*/  MOV R38, 0x38d0 ;  /* 0x000038d000267802 */ /* 0x000fce0000000f00 */
[----:B------:R-:W-:Y:S05]  /*38c0*/  CALL.REL.NOINC `($__internal_4_$__cuda_sm20_div_rn_f64_full) ;  /* 0x0000005800707944 */ /* 0x000fea0003c00000 */
[----:B------:R-:W-:Y:S02]  /*38d0*/  IMAD.MOV.U32 R18, RZ, RZ, R26 ;  /* 0x000000ffff127224 */ /* 0x000fe400078e001a */
[----:B------:R-:W-:-:S07]  /*38e0*/  IMAD.MOV.U32 R19, RZ, RZ, R27 ;  /* 0x000000ffff137224 */ /* 0x000fce00078e001b */
.L_x_395:
[----:B------:R-:W-:Y:S05]  /*38f0*/  BSYNC.RECONVERGENT B5 ;  /* 0x0000000000057941 */ /* 0x000fea0003800200 */
.L_x_394:
[----:B------:R1:W-:Y:S02]  /*3900*/  STS.64 [R39+0x18], R18 ;  /* 0x0000181227007388 */ /* 0x0003e40000000a00 */
.L_x_387:
[----:B------:R-:W-:Y:S05]  /*3910*/  BSYNC.RECONVERGENT B4 ;  /* 0x0000000000047941 */ /* 0x000fea0003800200 */
.L_x_386:
[----:B------:R-:W-:-:S05]  /*3920*/  VIADD R37, R37, 0x4 ;  /* 0x0000000425257836 */ /* 0x000fca0000000000 */
[----:B------:R-:W-:-:S13]  /*3930*/  ISETP.NE.AND P0, PT, R37, R4, PT ;  /* 0x000000042500720c */ /* 0x000fda0003f05270 */
[----:B------:R-:W-:Y:S05]  /*3940*/  @P0 BRA `(.L_x_396) ;  /* 0xfffffff000b00947 */ /* 0x000fea000383ffff */
.L_x_385:
[----:B------:R-:W-:Y:S05]  /*3950*/  BSYNC.RECONVERGENT B3 ;  /* 0x0000000000037941 */ /* 0x000fea0003800200 */
.L_x_384:
[----:B------:R-:W-:-:S13]  /*3960*/  ISETP.NE.AND P0, PT, R3, RZ, PT ;  /* 0x000000ff0300720c */ /* 0x000fda0003f05270 */
[----:B------:R-:W-:Y:S05]  /*3970*/  @!P0 BRA `(.L_x_383) ;  /* 0x0000000000f88947 */ /* 0x000fea0003800000 */
[----:B------:R-:W-:-:S07]  /*3980*/  IMAD.MOV.U32 R40, RZ, RZ, RZ ;  /* 0x000000ffff287224 */ /* 0x000fce00078e00ff */
.L_x_401:
[----:B------:R-:W-:Y:S01]  /*3990*/  VIADD R40, R40, 0x1 ;  /* 0x0000000128287836 */ /* 0x000fe20000000000 */
[----:B--2---:R-:W2:Y:S01]  /*39a0*/  DSETP.NEU.AND P0, PT, R16, RZ, PT ;  /* 0x000000ff1000722a */ /* 0x004ea20003f0d000 */
[----:B------:R-:W-:Y:S03]  /*39b0*/  BSSY.RECONVERGENT B3, `(.L_x_397) ;  /* 0x0000038000037945 */ /* 0x000fe60003800200 */
[----:B------:R-:W-:Y:S01]  /*39c0*/  ISETP.NE.AND P1, PT, R40, R3, PT ;  /* 0x000000032800720c */ /* 0x000fe20003f25270 */
[----:B--2---:R-:W-:-:S12]  /*39d0*/  @!P0 BRA `(.L_x_398) ;  /* 0x0000000000d48947 */ /* 0x004fd80003800000 */
[----:B------:R-:W-:Y:S01]  /*39e0*/  IMAD R37, R4, 0x8, R5 ;  /* 0x0000000804257824 */ /* 0x000fe200078e0205 */
[----:B-1----:R-:W1:Y:S01]  /*39f0*/  MUFU.RCP64H R19, R17 ;  /* 0x0000001100137308 */ /* 0x002e620000001800 */
        /* <DEDUP_REMOVED lines=42> */
[----:B------:R-:W-:Y:S05]  /*3ca0*/  @P0 BRA P2, `(.L_x_400) ;  /* 0x0000000000180947 */ /* 0x000fea0001000000 */
[----:B------:R-:W-:Y:S01]  /*3cb0*/  MOV R20, R16 ;  /* 0x0000001000147202 */ /* 0x000fe20000000f00 */
[----:B------:R-:W-:Y:S01]  /*3cc0*/  IMAD.MOV.U32 R21, RZ, RZ, R17 ;  /* 0x000000ffff157224 */ /* 0x000fe200078e0011 */
[----:B------:R-:W-:-:S07]  /*3cd0*/  MOV R38, 0x3cf0 ;  /* 0x00003cf000267802 */ /* 0x000fce0000000f00 */
[----:B------:R-:W-:Y:S05]  /*3ce0*/  CALL.REL.NOINC `($__internal_4_$__cuda_sm20_div_rn_f64_full) ;  /* 0x0000005400687944 */ /* 0x000fea0003c00000 */
[----:B------:R-:W-:Y:S02]  /*3cf0*/  IMAD.MOV.U32 R18, RZ, RZ, R26 ;  /* 0x000000ffff127224 */ /* 0x000fe400078e001a */
[----:B------:R-:W-:-:S07]  /*3d00*/  IMAD.MOV.U32 R19, RZ, RZ, R27 ;  /* 0x000000ffff137224 */ /* 0x000fce00078e001b */
.L_x_400:
[----:B------:R-:W-:Y:S05]  /*3d10*/  BSYNC.RECONVERGENT B4 ;  /* 0x0000000000047941 */ /* 0x000fea0003800200 */
.L_x_399:
[----:B------:R2:W-:Y:S02]  /*3d20*/  STS.64 [R37], R18 ;  /* 0x0000001225007388 */ /* 0x0005e40000000a00 */
.L_x_398:
[----:B------:R-:W-:Y:S05]  /*3d30*/  BSYNC.RECONVERGENT B3 ;  /* 0x0000000000037941 */ /* 0x000fea0003800200 */
.L_x_397:
[----:B------:R-:W-:Y:S01]  /*3d40*/  VIADD R4, R4, 0x1 ;  /* 0x0000000104047836 */ /* 0x000fe20000000000 */
[----:B------:R-:W-:Y:S06]  /*3d50*/  @P1 BRA `(.L_x_401) ;  /* 0xfffffffc000c1947 */ /* 0x000fec000383ffff */
.L_x_383:
[----:B------:R-:W-:Y:S05]  /*3d60*/  BSYNC.RECONVERGENT B2 ;  /* 0x0000000000027941 */ /* 0x000fea0003800200 */
.L_x_382:
[----:B------:R-:W-:-:S13]  /*3d70*/  ISETP.GE.AND P0, PT, R13, R4, PT ;  /* 0x000000040d00720c */ /* 0x000fda0003f06270 */
[----:B------:R-:W-:Y:S05]  /*3d80*/  @!P0 BRA `(.L_x_360) ;  /* 0x0000000400088947 */ /* 0x000fea0003800000 */
[----:B------:R-:W-:Y:S01]  /*3d90*/  IADD3 R3, PT, PT, -R4, 0x1, R13 ;  /* 0x0000000104037810 */ /* 0x000fe20007ffe10d */
[----:B------:R-:W-:Y:S01]  /*3da0*/  IMAD.IADD R13, R13, 0x1, -R4 ;  /* 0x000000010d0d7824 */ /* 0x000fe200078e0a04 */
[----:B------:R-:W-:Y:S02]  /*3db0*/  BSSY.RECONVERGENT B1, `(.L_x_402) ;  /* 0x000001c000017945 */ /* 0x000fe40003800200 */
[----:B------:R-:W-:Y:S02]  /*3dc0*/  LOP3.LUT R16, R3, 0xf, RZ, 0xc0, !PT ;  /* 0x0000000f03107812 */ /* 0x000fe400078ec0ff */
[----:B------:R-:W-:Y:S02]  /*3dd0*/  ISETP.GE.U32.AND P0, PT, R13, 0xf, PT ;  /* 0x0000000f0d00780c */ /* 0x000fe40003f06070 */
[----:B------:R-:W-:-:S11]  /*3de0*/  ISETP.NE.AND P1, PT, R16, RZ, PT ;  /* 0x000000ff1000720c */ /* 0x000fd60003f25270 */
[----:B------:R-:W-:Y:S05]  /*3df0*/  @!P0 BRA `(.L_x_403) ;  /* 0x00000000005c8947 */ /* 0x000fea0003800000 */
[----:B------:R-:W-:Y:S01]  /*3e00*/  LOP3.LUT R13, R3, 0xfffffff0, RZ, 0xc0, !PT ;  /* 0xfffffff0030d7812 */ /* 0x000fe200078ec0ff */
[----:B------:R-:W-:-:S07]  /*3e10*/  IMAD.MOV.U32 R0, RZ, RZ, RZ ;  /* 0x000000ffff007224 */ /* 0x000fce00078e00ff */
.L_x_404:
[----:B---3--:R-:W-:Y:S01]  /*3e20*/  IMAD R2, R4, 0x8, R5 ;  /* 0x0000000804027824 */ /* 0x008fe200078e0205 */
[----:B------:R-:W-:Y:S01]  /*3e30*/  IADD3 R0, PT, PT, R0, 0x10, RZ ;  /* 0x0000001000007810 */ /* 0x000fe20007ffe0ff */
[----:B------:R-:W-:-:S03]  /*3e40*/  VIADD R4, R4, 0x10 ;  /* 0x0000001004047836 */ /* 0x000fc60000000000 */
[----:B------:R3:W-:Y:S01]  /*3e50*/  STS.64 [R2], RZ ;  /* 0x000000ff02007388 */ /* 0x0007e20000000a00 */
[----:B------:R-:W-:-:S03]  /*3e60*/  ISETP.NE.AND P0, PT, R0, R13, PT ;  /* 0x0000000d0000720c */ /* 0x000fc60003f05270 */
[----:B------:R3:W-:Y:S04]  /*3e70*/  STS.64 [R2+0x8], RZ ;  /* 0x000008ff02007388 */ /* 0x0007e80000000a00 */
        /* <DEDUP_REMOVED lines=13> */
[----:B------:R3:W-:Y:S01]  /*3f50*/  STS.64 [R2+0x78], RZ ;  /* 0x000078ff02007388 */ /* 0x0007e20000000a00 */
[----:B------:R-:W-:Y:S05]  /*3f60*/  @P0 BRA `(.L_x_404) ;  /* 0xfffffffc00ac0947 */ /* 0x000fea000383ffff */
.L_x_403:
[----:B------:R-:W-:Y:S05]  /*3f70*/  BSYNC.RECONVERGENT B1 ;  /* 0x0000000000017941 */ /* 0x000fea0003800200 */
.L_x_402:
[----:B------:R-:W-:Y:S05]  /*3f80*/  @!P1 BRA `(.L_x_360) ;  /* 0x0000000000889947 */ /* 0x000fea0003800000 */
[----:B------:R-:W-:Y:S01]  /*3f90*/  ISETP.GE.U32.AND P0, PT, R16, 0x8, PT ;  /* 0x000000081000780c */ /* 0x000fe20003f06070 */
[----:B------:R-:W-:Y:S01]  /*3fa0*/  BSSY.RECONVERGENT B1, `(.L_x_405) ;  /* 0x000000e000017945 */ /* 0x000fe20003800200 */
[----:B---3--:R-:W-:-:S04]  /*3fb0*/  LOP3.LUT R2, R3, 0x7, RZ, 0xc0, !PT ;  /* 0x0000000703027812 */ /* 0x008fc800078ec0ff */
[----:B------:R-:W-:-:S07]  /*3fc0*/  ISETP.NE.AND P1, PT, R2, RZ, PT ;  /* 0x000000ff0200720c */ /* 0x000fce0003f25270 */
[----:B------:R-:W-:Y:S06]  /*3fd0*/  @!P0 BRA `(.L_x_406) ;  /* 0x0000000000288947 */ /* 0x000fec0003800000 */
[C---:B------:R-:W-:Y:S02]  /*3fe0*/  IMAD R0, R4.reuse, 0x8, R5 ;  /* 0x0000000804007824 */ /* 0x040fe400078e0205 */
[----:B------:R-:W-:-:S03]  /*3ff0*/  VIADD R4, R4, 0x8 ;  /* 0x0000000804047836 */ /* 0x000fc60000000000 */
[----:B------:R3:W-:Y:S04]  /*4000*/  STS.64 [R0], RZ ;  /* 0x000000ff00007388 */ /* 0x0007e80000000a00 */
[----:B------:R3:W-:Y:S04]  /*4010*/  STS.64 [R0+0x8], RZ ;  /* 0x000008ff00007388 */ /* 0x0007e80000000a00 */
[----:B------:R3:W-:Y:S04]  /*4020*/  STS.64 [R0+0x10], RZ ;  /* 0x000010ff00007388 */ /* 0x0007e80000000a00 */
[----:B------:R3:W-:Y:S04]  /*4030*/  STS.64 [R0+0x18], RZ ;  /* 0x000018ff00007388 */ /* 0x0007e80000000a00 */
[----:B------:R3:W-:Y:S04]  /*4040*/  STS.64 [R0+0x20], RZ ;  /* 0x000020ff00007388 */ /* 0x0007e80000000a00 */
[----:B------:R3:W-:Y:S04]  /*4050*/  STS.64 [R0+0x28], RZ ;  /* 0x000028ff00007388 */ /* 0x0007e80000000a00 */
[----:B------:R3:W-:Y:S04]  /*4060*/  STS.64 [R0+0x30], RZ ;  /* 0x000030ff00007388 */ /* 0x0007e80000000a00 */
[----:B------:R3:W-:Y:S02]  /*4070*/  STS.64 [R0+0x38], RZ ;  /* 0x000038ff00007388 */ /* 0x0007e40000000a00 */
.L_x_406:
[----:B------:R-:W-:Y:S05]  /*4080*/  BSYNC.RECONVERGENT B1 ;  /* 0x0000000000017941 */ /* 0x000fea0003800200 */
.L_x_405:
[----:B------:R-:W-:Y:S05]  /*4090*/  @!P1 BRA `(.L_x_360) ;  /* 0x0000000000449947 */ /* 0x000fea0003800000 */
[----:B------:R-:W-:Y:S02]  /*40a0*/  ISETP.GE.U32.AND P0, PT, R2, 0x4, PT ;  /* 0x000000040200780c */ /* 0x000fe40003f06070 */
[----:B------:R-:W-:-:S04]  /*40b0*/  LOP3.LUT R3, R3, 0x3, RZ, 0xc0, !PT ;  /* 0x0000000303037812 */ /* 0x000fc800078ec0ff */
[----:B------:R-:W-:-:S07]  /*40c0*/  ISETP.NE.AND P1, PT, R3, RZ, PT ;  /* 0x000000ff0300720c */ /* 0x000fce0003f25270 */
[C---:B---3--:R-:W-:Y:S02]  /*40d0*/  @P0 IMAD R0, R4.reuse, 0x8, R5 ;  /* 0x0000000804000824 */ /* 0x048fe400078e0205 */
[----:B------:R-:W-:-:S03]  /*40e0*/  @P0 VIADD R4, R4, 0x4 ;  /* 0x0000000404040836 */ /* 0x000fc60000000000 */
[----:B------:R4:W-:Y:S04]  /*40f0*/  @P0 STS.64 [R0], RZ ;  /* 0x000000ff00000388 */ /* 0x0009e80000000a00 */
[----:B------:R4:W-:Y:S04]  /*4100*/  @P0 STS.64 [R0+0x8], RZ ;  /* 0x000008ff00000388 */ /* 0x0009e80000000a00 */
[----:B------:R4:W-:Y:S04]  /*4110*/  @P0 STS.64 [R0+0x10], RZ ;  /* 0x000010ff00000388 */ /* 0x0009e80000000a00 */
[----:B------:R4:W-:Y:S01]  /*4120*/  @P0 STS.64 [R0+0x18], RZ ;  /* 0x000018ff00000388 */ /* 0x0009e20000000a00 */
[----:B------:R-:W-:Y:S05]  /*4130*/  @!P1 BRA `(.L_x_360) ;  /* 0x00000000001c9947 */ /* 0x000fea0003800000 */
[----:B----4-:R-:W-:-:S07]  /*4140*/  IMAD.MOV.U32 R0, RZ, RZ, RZ ;  /* 0x000000ffff007224 */ /* 0x010fce00078e00ff */
.L_x_407:
[----:B------:R-:W-:Y:S01]  /*4150*/  LEA R2, R4, R5, 0x3 ;  /* 0x0000000504027211 */ /* 0x000fe200078e18ff */
[----:B------:R-:W-:Y:S02]  /*4160*/  VIADD R0, R0, 0x1 ;  /* 0x0000000100007836 */ /* 0x000fe40000000000 */
[----:B------:R-:W-:Y:S02]  /*4170*/  VIADD R4, R4, 0x1 ;  /* 0x0000000104047836 */ /* 0x000fe40000000000 */
[----:B------:R3:W-:Y:S01]  /*4180*/  STS.64 [R2], RZ ;  /* 0x000000ff02007388 */ /* 0x0007e20000000a00 */
[----:B------:R-:W-:-:S13]  /*4190*/  ISETP.NE.AND P0, PT, R0, R3, PT ;  /* 0x000000030000720c */ /* 0x000fda0003f05270 */
[----:B---3--:R-:W-:Y:S05]  /*41a0*/  @P0 BRA `(.L_x_407) ;  /* 0xfffffffc00e80947 */ /* 0x008fea000383ffff */
.L_x_360:
[----:B------:R-:W-:Y:S05]  /*41b0*/  BSYNC.RECONVERGENT B0 ;  /* 0x0000000000007941 */ /* 0x000fea0003800200 */
.L_x_359:
[----:B------:R-:W-:Y:S01]  /*41c0*/  ISETP.NE.AND P0, PT, R36, RZ, PT ;  /* 0x000000ff2400720c */ /* 0x000fe20003f05270 */
[----:B------:R-:W-:Y:S01]  /*41d0*/  BSSY.RECONVERGENT B0, `(.L_x_408) ;  /* 0x0000330000007945 */ /* 0x000fe20003800200 */
[----:B------:R-:W-:-:S11]  /*41e0*/  LEA R8, R8, UR4, 0x3 ;  /* 0x0000000408087c11 */ /* 0x000fd6000f8e18ff */
[----:B------:R-:W-:Y:S05]  /*41f0*/  @P0 BRA `(.L_x_409) ;  /* 0x0000003000b40947 */ /* 0x000fea0003800000 */
[----:B---34-:R-:W3:Y:S01]  /*4200*/  LDC R0, c[0x0][0x384] ;  /* 0x0000e100ff007b82 */ /* 0x018ee20000000800 */
[----:B------:R-:W4:Y:S07]  /*4210*/  I2F.F64.U32 R16, R12 ;  /* 0x0000000c00107312 */ /* 0x000f2e0000201800 */
[----:B-12---:R-:W4:Y:S01]  /*4220*/  LDC.64 R18, c[0x0][0x380] ;  /* 0x0000e000ff127b82 */ /* 0x006f220000000a00 */
[----:B---3--:R-:W-:-:S05]  /*4230*/  VIADD R2, R0, 0x300402 ;  /* 0x0030040200027836 */ /* 0x008fca0000000000 */
[----:B------:R-:W-:-:S15]  /*4240*/  FSETP.GEU.AND P0, PT, |R2|, 5.8789094863358348022e-39, PT ;  /* 0x004004020200780b */ /* 0x000fde0003f0e200 */
[----:B------:R-:W-:-:S15]  /*4250*/  NOP ;  /* 0x0000000000007918 */ /* 0x000fde0000000000 */
[----:B------:R-:W-:-:S15]  /*4260*/  NOP ;  /* 0x0000000000007918 */ /* 0x000fde0000000000 */
[----:B------:R-:W-:-:S06]  /*4270*/  NOP ;  /* 0x0000000000007918 */ /* 0x000fcc0000000000 */
[----:B----4-:R-:W-:Y:S01]  /*4280*/  DFMA R16, -R14, R18, R16 ;  /* 0x000000120e10722b */ /* 0x010fe20000000110 */
[----:B------:R-:W1:-:S15]  /*4290*/  MUFU.RCP64H R3, R0 ;  /* 0x0000000000037308 */ /* 0x000e5e0000001800 */
[----:B------:R-:W-:-:S15]  /*42a0*/  NOP ;  /* 0x0000000000007918 */ /* 0x000fde0000000000 */
[----:B------:R-:W-:-:S15]  /*42b0*/  NOP ;  /* 0x0000000000007918 */ /* 0x000fde0000000000 */
[----:B------:R-:W-:-:S15]  /*42c0*/  NOP ;  /* 0x0000000000007918 */ /* 0x000fde0000000000 */
[----:B------:R-:W-:-:S03]  /*42d0*/  NOP ;  /* 0x0000000000007918 */ /* 0x000fc60000000000 */
        /* <DEDUP_REMOVED lines=10> */
[----:B------:R-:W-:-:S15]  /*4380*/  DSETP.GE.AND P2, PT, R18, 1, PT ;  /* 0x3ff000001200742a */ /* 0x000fde0003f46000 */
        /* <DEDUP_REMOVED lines=14> */
[----:B-1----:R1:W2:Y:S02]  /*4470*/  DFMA R14, R14, R18, R14 ;  /* 0x000000120e0e722b */ /* 0x0022a4000000000e */
[----:B-12---:R-:W-:Y:S05]  /*4480*/  @P0 BRA `(.L_x_410) ;  /* 0x0000000000240947 */ /* 0x006fea0003800000 */
[----:B------:R-:W1:Y:S01]  /*4490*/  LDCU.64 UR4, c[0x0][0x380] ;  /* 0x00007000ff0477ac */ /* 0x000e620008000a00 */
[----:B------:R-:W-:-:S05]  /*44a0*/  LOP3.LUT R0, R0, 0x7fffffff, RZ, 0xc0, !PT ;  /* 0x7fffffff00007812 */ /* 0x000fca00078ec0ff */
[----:B------:R-:W-:Y:S01]  /*44b0*/  VIADD R22, R0, 0xfff00000 ;  /* 0xfff0000000167836 */ /* 0x000fe20000000000 */
[----:B------:R-:W-:Y:S01]  /*44c0*/  MOV R0, 0x4500 ;  /* 0x0000450000007802 */ /* 0x000fe20000000f00 */
[----:B-1----:R-:W-:Y:S02]  /*44d0*/  IMAD.U32 R2, RZ, RZ, UR4 ;  /* 0x00000004ff027e24 */ /* 0x002fe4000f8e00ff */
[----:B------:R-:W-:-:S07]  /*44e0*/  IMAD.U32 R3, RZ, RZ, UR5 ;  /* 0x00000005ff037e24 */ /* 0x000fce000f8e00ff */
[----:B0-----:R-:W-:Y:S05]  /*44f0*/  CALL.REL.NOINC `($__internal_3_$__cuda_sm20_dblrcp_rn_slowpath_v3) ;  /* 0x0000004400e47944 */ /* 0x001fea0003c00000 */
[----:B------:R-:W-:Y:S01]  /*4500*/  MOV R14, R20 ;  /* 0x00000014000e7202 */ /* 0x000fe20000000f00 */
[----:B------:R-:W-:-:S07]  /*4510*/  IMAD.MOV.U32 R15, RZ, RZ, R21 ;  /* 0x000000ffff0f7224 */ /* 0x000fce00078e0015 */
.L_x_410:
[----:B------:R-:W-:Y:S01]  /*4520*/  ISETP.GE.AND P0, PT, R7, 0x1, PT ;  /* 0x000000010700780c */ /* 0x000fe20003f06270 */
[----:B------:R-:W-:Y:S01]  /*4530*/  BSSY.RECONVERGENT B1, `(.L_x_411) ;  /* 0x000018f000017945 */ /* 0x000fe20003800200 */
[----:B------:R-:W-:Y:S02]  /*4540*/  FSEL R2, R14, RZ, P2 ;  /* 0x000000ff0e027208 */ /* 0x000fe40001000000 */
[----:B------:R-:W-:Y:S02]  /*4550*/  FSEL R3, R15, 1.875, P2 ;  /* 0x3ff000000f037808 */ /* 0x000fe40001000000 */
[----:B------:R-:W-:-:S07]  /*4560*/  CS2R R14, SRZ ;  /* 0x00000000000e7805 */ /* 0x000fce000001ff00 */
[----:B------:R-:W-:Y:S05]  /*4570*/  @!P0 BRA `(.L_x_412) ;  /* 0x0000001800288947 */ /* 0x000fea0003800000 */
[----:B------:R-:W-:Y:S01]  /*4580*/  IMAD.IADD R0, R12, 0x1, -R11 ;  /* 0x000000010c007824 */ /* 0x000fe200078e0a0b */
[----:B------:R-:W-:Y:S01]  /*4590*/  BSSY.RECONVERGENT B2, `(.L_x_413) ;  /* 0x000013a000027945 */ /* 0x000fe20003800200 */
[----:B------:R-:W-:Y:S01]  /*45a0*/  IMAD.MOV.U32 R13, RZ, RZ, RZ ;  /* 0x000000ffff0d7224 */ /* 0x000fe200078e00ff */
[----:B------:R-:W-:Y:S02]  /*45b0*/  CS2R R14, SRZ ;  /* 0x00000000000e7805 */ /* 0x000fe4000001ff00 */
[----:B------:R-:W-:Y:S02]  /*45c0*/  ISETP.GT.U32.AND P0, PT, R0, -0x4, PT ;  /* 0xfffffffc0000780c */ /* 0x000fe40003f04070 */
[----:B------:R-:W-:-:S11]  /*45d0*/  LOP3.LUT R0, R7, 0x3, RZ, 0xc0, !PT ;  /* 0x0000000307007812 */ /* 0x000fd600078ec0ff */
[----:B------:R-:W-:Y:S05]  /*45e0*/  @P0 BRA `(.L_x_414) ;  /* 0x0000001000d00947 */ /* 0x000fea0003800000 */
[----:B------:R-:W-:Y:S01]  /*45f0*/  LOP3.LUT R13, R7, 0x7ffffffc, RZ, 0xc0, !PT ;  /* 0x7ffffffc070d7812 */ /* 0x000fe200078ec0ff */
[----:B------:R-:W-:Y:S01]  /*4600*/  IMAD.MOV.U32 R4, RZ, RZ, RZ ;  /* 0x000000ffff047224 */ /* 0x000fe200078e00ff */
[----:B------:R-:W-:-:S07]  /*4610*/  CS2R R14, SRZ ;  /* 0x00000000000e7805 */ /* 0x000fce000001ff00 */
.L_x_426:
[----:B------:R-:W-:Y:S01]  /*4620*/  VIADD R26, R4, 0x1 ;  /* 0x00000001041a7836 */ /* 0x000fe20000000000 */
[----:B0-----:R-:W1:Y:S01]  /*4630*/  I2F.F64.U32 R18, R4 ;  /* 0x0000000400127312 */ /* 0x001e620000201800 */
        /* <DEDUP_REMOVED lines=10> */
[----:B------:R-:W2:-:S15]  /*46e0*/  I2F.F64.U32 R20, R26 ;  /* 0x0000001a00147312 */ /* 0x000e9e0000201800 */
[----:B------:R-:W-:-:S15]  /*46f0*/  NOP ;  /* 0x0000000000007918 */ /* 0x000fde0000000000 */
[----:B------:R-:W-:-:S15]  /*4700*/  NOP ;  /* 0x0000000000007918 */ /* 0x000fde0000000000 */
[----:B------:R-:W-:-:S15]  /*4710*/  NOP ;  /* 0x0000000000007918 */ /* 0x000fde0000000000 */
[----:B------:R-:W-:-:S04]  /*4720*/  NOP ;  /* 0x0000000000007918 */ /* 0x000fc80000000000 */
[----:B--2---:R-:W2:-:S15]  /*4730*/  DADD R20, R16, R20 ;  /* 0x0000000010147229 */ /* 0x004e9e0000000014 */
        /* <DEDUP_REMOVED lines=9> */
[----:B--2---:R-:W2:-:S15]  /*47d0*/  DADD R20, R20, 0.5 ;  /* 0x3fe0000014147429 */ /* 0x004e9e0000000000 */
        /* <DEDUP_REMOVED lines=9> */
[----:B--2---:R-:W-:-:S15]  /*4870*/  DMUL R22, R2, R20 ;  /* 0x0000001402167228 */ /* 0x004fde0000000000 */
        /* <DEDUP_REMOVED lines=9> */
[----:B------:R-:W1:Y:S02]  /*4910*/  DADD R20, -RZ, -R18 ;  /* 0x00000000ff147229 */ /* 0x000e640000000912 */
[----:B-1----:R-:W-:Y:S02]  /*4920*/  FSEL R20, R20, R18, !P0 ;  /* 0x0000001214147208 */ /* 0x002fe40004000000 */
[----:B------:R-:W-:-:S15]  /*4930*/  FSEL R21, R21, R19, !P0 ;  /* 0x0000001315157208 */ /* 0x000fde0004000000 */
[----:B------:R-:W-:-:S15]  /*4940*/  NOP ;  /* 0x0000000000007918 */ /* 0x000fde0000000000 */
[----:B------:R-:W-:-:S15]  /*4950*/  NOP ;  /* 0x0000000000007918 */ /* 0x000fde0000000000 */
[----:B------:R-:W-:-:S15]  /*4960*/  NOP ;  /* 0x0000000000007918 */ /* 0x000fde0000000000 */
[----:B------:R-:W-:-:S15]  /*4970*/  DSETP.GEU.AND P1, PT, R22, RZ, PT ;  /* 0x000000ff1600722a */ /* 0x000fde0003f2e000 */
        /* <DEDUP_REMOVED lines=11> */
[----:B0-----:R-:W-:Y:S01]  /*4a30*/  @!P0 IMAD.MOV.U32 R22, RZ, RZ, 0x0 ;  /* 0x00000000ff168424 */ /* 0x001fe200078e00ff */
[----:B------:R-:W-:-:S15]  /*4a40*/  @!P0 MOV R23, 0x3ff80000 ;  /* 0x3ff8000000178802 */ /* 0x000fde0000000f00 */
[----:B------:R-:W-:-:S15]  /*4a50*/  NOP ;  /* 0x0000000000007918 */ /* 0x000fde0000000000 */
[----:B------:R-:W-:-:S15]  /*4a60*/  NOP ;  /* 0x0000000000007918 */ /* 0x000fde0000000000 */
[----:B------:R-:W-:-:S15]  /*4a70*/  NOP ;  /* 0x0000000000007918 */ /* 0x000fde0000000000 */
[----:B------:R-:W-:-:S01]  /*4a80*/  NOP ;  /* 0x0000000000007918 */ /* 0x000fc20000000000 */
[----:B------:R-:W0:-:S15]  /*4a90*/  @!P0 DFMA R22, R20, R22, -2.5 ;  /* 0xc00400001416842b */ /* 0x000e1e0000000016 */
[----:B------:R-:W-:-:S15]  /*4aa0*/  NOP ;  /* 0x0000000000007918 */ /* 0x000fde0000000000 */
[----:B------:R-:W-:-:S15]  /*4ab0*/  NOP ;  /* 0x0000000000007918 */ /* 0x000fde0000000000 */
[----:B------:R-:W-:-:S15]  /*4ac0*/  NOP ;  /* 0x0000000000007918 */ /* 0x000fde0000000000 */
[----:B------:R-:W-:-:S04]  /*4ad0*/  NOP ;  /* 0x0000000000007918 */ /* 0x000fc80000000000 */
[----:B------:R-:W-:-:S15]  /*4ae0*/  DSETP.GEU.AND P1, PT, R18, 1, PT ;  /* 0x3ff000001200742a */ /* 0x000fde0003f2e000 */
        /* <DEDUP_REMOVED lines=9> */
[----:B0-----:R0:W1:Y:S02]  /*4b80*/  @!P0 DFMA R24, R20, R22, 1 ;  /* 0x3ff000001418842b */ /* 0x0010640000000016 */
[----:B0-----:R-:W-:Y:S01]  /*4b90*/  IMAD R22, R4, 0x8, R8 ;  /* 0x0000000804167824 */ /* 0x001fe200078e0208 */
[----:B-1----:R-:W-:Y:S06]  /*4ba0*/  @!P0 BRA `(.L_x_416) ;  /* 0x0000000000588947 */ /* 0x002fec0003800000 */
        /* <DEDUP_REMOVED lines=22> */
.L_x_416:
[----:B------:R-:W-:Y:S05]  /*4d10*/  BSYNC.RECONVERGENT B3 ;  /* 0x0000000000037941 */ /* 0x000fea0003800200 */
.L_x_415:
        /* <DEDUP_REMOVED lines=24> */
.L_x_418:
[----:B0-----:R-:W-:Y:S02]  /*4ea0*/  IMAD.MOV.U32 R20, RZ, RZ, 0x0 ;  /* 0x00000000ff147424 */ /* 0x001fe400078e00ff */
        /* <DEDUP_REMOVED lines=12> */
.L_x_419:
[----:B------:R-:W-:Y:S05]  /*4f70*/  BSYNC.RECONVERGENT B3 ;  /* 0x0000000000037941 */ /* 0x000fea0003800200 */
.L_x_417:
        /* <DEDUP_REMOVED lines=61> */
.L_x_421:
        /* <DEDUP_REMOVED lines=13> */
.L_x_422:
[----:B------:R-:W-:Y:S05]  /*5420*/  BSYNC.RECONVERGENT B3 ;  /* 0x0000000000037941 */ /* 0x000fea0003800200 */
.L_x_420:
[----:B------:R-:W-:Y:S01]  /*5430*/  IADD3 R23, PT, PT, R4, 0x3, RZ ;  /* 0x0000000304177810 */ /* 0x000fe20007ffe0ff */
        /* <DEDUP_REMOVED lines=60> */
.L_x_424:
        /* <DEDUP_REMOVED lines=13> */
.L_x_425:
[----:B------:R-:W-:Y:S05]  /*58d0*/  BSYNC.RECONVERGENT B3 ;  /* 0x0000000000037941 */ /* 0x000fea0003800200 */
.L_x_423:
[----:B-1----:R1:W-:Y:S01]  /*58e0*/  STS.64 [R22+0x18], R20 ;  /* 0x0000181416007388 */ /* 0x0023e20000000a00 */
[----:B------:R-:W-:Y:S01]  /*58f0*/  VIADD R4, R4, 0x4 ;  /* 0x0000000404047836 */ /* 0x000fe20000000000 */
[----:B------:R1:W2:Y:S04]  /*5900*/  DADD R14, R14, R20 ;  /* 0x000000000e0e7229 */ /* 0x0002a80000000014 */
[----:B------:R-:W-:-:S13]  /*5910*/  ISETP.NE.AND P0, PT, R4, R13, PT ;  /* 0x0000000d0400720c */ /* 0x000fda0003f05270 */
[----:B-12---:R-:W-:Y:S05]  /*5920*/  @P0 BRA `(.L_x_426) ;  /* 0xffffffec003c0947 */ /* 0x006fea000383ffff */
.L_x_414:
[----:B------:R-:W-:Y:S05]  /*5930*/  BSYNC.RECONVERGENT B2 ;  /* 0x0000000000027941 */ /* 0x000fea0003800200 */
.L_x_413:
[----:B------:R-:W-:-:S13]  /*5940*/  ISETP.NE.AND P0, PT, R0, RZ, PT ;  /* 0x000000ff0000720c */ /* 0x000fda0003f05270 */
[----:B------:R-:W-:Y:S05]  /*5950*/  @!P0 BRA `(.L_x_412) ;  /* 0x0000000400308947 */ /* 0x000fea0003800000 */
[----:B------:R-:W-:-:S07]  /*5960*/  IMAD.MOV.U32 R21, RZ, RZ, RZ ;  /* 0x000000ffff157224 */ /* 0x000fce00078e00ff */
.L_x_430:
[----:B0-----:R-:W0:Y:S01]  /*5970*/  I2F.F64.U32 R18, R13 ;  /* 0x0000000d00127312 */ /* 0x001e220000201800 */
[----:B------:R-:W-:-:S15]  /*5980*/  BSSY.RECONVERGENT B2, `(.L_x_427) ;  /* 0x0000042000027945 */ /* 0x000fde0003800200 */
[----:B------:R-:W-:-:S15]  /*5990*/  NOP ;  /* 0x0000000000007918 */ /* 0x000fde0000000000 */
[----:B------:R-:W-:-:S15]  /*59a0*/  NOP ;  /* 0x0000000000007918 */ /* 0x000fde0000000000 */
[----:B------:R-:W-:-:S15]  /*59b0*/  NOP ;  /* 0x0000000000007918 */ /* 0x000fde0000000000 */
[----:B------:R-:W-:-:S03]  /*59c0*/  NOP ;  /* 0x0000000000007918 */ /* 0x000fc60000000000 */
        /* <DEDUP_REMOVED lines=48> */
.L_x_428:
        /* <DEDUP_REMOVED lines=13> */
.L_x_429:
[----:B------:R-:W-:Y:S05]  /*5da0*/  BSYNC.RECONVERGENT B2 ;  /* 0x0000000000027941 */ /* 0x000fea0003800200 */
.L_x_427:
[----:B0-----:R-:W-:Y:S01]  /*5db0*/  LEA R19, R13, R8, 0x3 ;  /* 0x000000080d137211 */ /* 0x001fe200078e18ff */
[----:B------:R-:W-:Y:S01]  /*5dc0*/  VIADD R21, R21, 0x1 ;  /* 0x0000000115157836 */ /* 0x000fe20000000000 */
[----:B-1----:R1:W2:Y:S01]  /*5dd0*/  DADD R14, R22, R14 ;  /* 0x00000000160e7229 */ /* 0x0022a2000000000e */
[----:B------:R-:W-:Y:S02]  /*5de0*/  VIADD R13, R13, 0x1 ;  /* 0x000000010d0d7836 */ /* 0x000fe40000000000 */
[----:B------:R1:W-:Y:S01]  /*5df0*/  STS.64 [R19], R22 ;  /* 0x0000001613007388 */ /* 0x0003e20000000a00 */
[----:B------:R-:W-:-:S13]  /*5e00*/  ISETP.NE.AND P0, PT, R21, R0, PT ;  /* 0x000000001500720c */ /* 0x000fda0003f05270 */
[----:B-12---:R-:W-:Y:S05]  /*5e10*/  @P0 BRA `(.L_x_430) ;  /* 0xfffffff800d40947 */ /* 0x006fea000383ffff */
.L_x_412:
[----:B------:R-:W-:Y:S05]  /*5e20*/  BSYNC.RECONVERGENT B1 ;  /* 0x0000000000017941 */ /* 0x000fea0003800200 */
.L_x_411:
        /* <DEDUP_REMOVED lines=8> */
[----:B------:R-:W-:-:S13]  /*5eb0*/  ISETP.GT.U32.AND P0, PT, R11, -0x4, PT ;  /* 0xfffffffc0b00780c */ /* 0x000fda0003f04070 */
[----:B------:R-:W-:Y:S05]  /*5ec0*/  @P0 BRA `(.L_x_434) ;  /* 0x0000000c00680947 */ /* 0x000fea0003800000 */
[----:B------:R-:W-:Y:S01]  /*5ed0*/  LOP3.LUT R3, R7, 0x7ffffffc, RZ, 0xc0, !PT ;  /* 0x7ffffffc07037812 */ /* 0x000fe200078ec0ff */
[----:B------:R-:W-:-:S07]  /*5ee0*/  IMAD.MOV.U32 R11, RZ, RZ, RZ ;  /* 0x000000ffff0b7224 */ /* 0x000fce00078e00ff */
.L_x_445:
[----:B-1----:R-:W1:Y:S01]  /*5ef0*/  DSETP.NEU.AND P0, PT, R14, RZ, PT ;  /* 0x000000ff0e00722a */ /* 0x002e620003f0d000 */
[----:B------:R-:W-:Y:S04]  /*5f00*/  BSSY.RECONVERGENT B4, `(.L_x_435) ;  /* 0x00000d3000047945 */ /* 0x000fe80003800200 */
[----:B-1----:R-:W-:Y:S05]  /*5f10*/  @!P0 BRA `(.L_x_436) ;  /* 0x0000000c00448947 */ /* 0x002fea0003800000 */
[----:B------:R-:W-:Y:S01]  /*5f20*/  IMAD R13, R11, 0x8, R8 ;  /* 0x000000080b0d7824 */ /* 0x000fe200078e0208 */
[----:B------:R-:W0:Y:S01]  /*5f30*/  MUFU.RCP64H R17, R15 ;  /* 0x0000000f00117308 */ /* 0x000e220000001800 */
[----:B------:R-:W-:Y:S01]  /*5f40*/  MOV R16, 0x1 ;  /* 0x0000000100107802 */ /* 0x000fe20000000f00 */
[----:B------:R-:W-:Y:S02]  /*5f50*/  BSSY.RECONVERGENT B5, `(.L_x_437) ;  /* 0x0000030000057945 */ /* 0x000fe40003800200 */
[----:B------:R-:W1:Y:S03]  /*5f60*/  LDS.64 R22, [R13] ;  /* 0x000000000d167984 */ /* 0x000e660000000a00 */
[----:B0-----:R-:W0:Y:S01]  /*5f70*/  DFMA R18, R16, -R14, 1 ;  /* 0x3ff000001012742b */ /* 0x001e22000000080e */
[----:B-1----:R-:W-:-:S15]  /*5f80*/  FSETP.GEU.AND P1, PT, |R23|, 6.5827683646048100446e-37, PT ;  /* 0x036000001700780b */ /* 0x002fde0003f2e200 */
[----:B------:R-:W-:-:S15]  /*5f90*/  NOP ;  /* 0x0000000000007918 */ /* 0x000fde0000000000 */
[----:B------:R-:W-:-:S15]  /*5fa0*/  NOP ;  /* 0x0000000000007918 */ /* 0x000fde0000000000 */
[----:B------:R-:W-:-:S15]  /*5fb0*/  NOP ;  /* 0x0000000000007918 */ /* 0x000fde0000000000 */
[----:B------:R-:W-:-:S03]  /*5fc0*/  NOP ;  /* 0x0000000000007918 */ /* 0x000fc60000000000 */
        /* <DEDUP_REMOVED lines=34> */
[----:B------:R-:W-:Y:S01]  /*61f0*/  IMAD.MOV.U32 R20, RZ, RZ, R14 ;  /* 0x000000ffff147224 */ /* 0x000fe200078e000e */
[----:B------:R-:W-:Y:S01]  /*6200*/  MOV R38, 0x6230 ;  /* 0x0000623000267802 */ /* 0x000fe20000000f00 */
[----:B------:R-:W-:-:S07]  /*6210*/  IMAD.MOV.U32 R21, RZ, RZ, R15 ;  /* 0x000000ffff157224 */ /* 0x000fce00078e000f */
[----:B------:R-:W-:Y:S05]  /*6220*/  CALL.REL.NOINC `($__internal_4_$__cuda_sm20_div_rn_f64_full) ;  /* 0x0000003000187944 */ /* 0x000fea0003c00000 */
[----:B------:R-:W-:Y:S02]  /*6230*/  IMAD.MOV.U32 R16, RZ, RZ, R26 ;  /* 0x000000ffff107224 */ /* 0x000fe400078e001a */
[----:B------:R-:W-:-:S07]  /*6240*/  IMAD.MOV.U32 R17, RZ, RZ, R27 ;  /* 0x000000ffff117224 */ /* 0x000fce00078e001b */
.L_x_438:
[----:B------:R-:W-:Y:S05]  /*6250*/  BSYNC.RECONVERGENT B5 ;  /* 0x0000000000057941 */ /* 0x000fea0003800200 */
.L_x_437:
[----:B------:R-:W0:Y:S01]  /*6260*/  LDS.64 R22, [R13+0x8] ;  /* 0x000008000d167984 */ /* 0x000e220000000a00 */
[----:B------:R-:W1:Y:S01]  /*6270*/  MUFU.RCP64H R19, R15 ;  /* 0x0000000f00137308 */ /* 0x000e620000001800 */
[----:B------:R-:W-:Y:S01]  /*6280*/  IMAD.MOV.U32 R18, RZ, RZ, 0x1 ;  /* 0x00000001ff127424 */ /* 0x000fe200078e00ff */
[----:B------:R-:W-:Y:S01]  /*6290*/  BSSY.RECONVERGENT B5, `(.L_x_439) ;  /* 0x0000030000057945 */ /* 0x000fe20003800200 */
[----:B------:R2:W-:Y:S04]  /*62a0*/  STS.64 [R13], R16 ;  /* 0x000000100d007388 */ /* 0x0005e80000000a00 */
        /* <DEDUP_REMOVED lines=40> */
[----:B------:R-:W-:Y:S01]  /*6530*/  MOV R20, R14 ;  /* 0x0000000e00147202 */ /* 0x000fe20000000f00 */
[----:B------:R-:W-:Y:S01]  /*6540*/  IMAD.MOV.U32 R21, RZ, RZ, R15 ;  /* 0x000000ffff157224 */ /* 0x000fe200078e000f */
[----:B------:R-:W-:-:S07]  /*6550*/  MOV R38, 0x6570 ;  /* 0x0000657000267802 */ /* 0x000fce0000000f00 */
[----:B------:R-:W-:Y:S05]  /*6560*/  CALL.REL.NOINC `($__internal_4_$__cuda_sm20_div_rn_f64_full) ;  /* 0x0000002c00487944 */ /* 0x000fea0003c00000 */
[----:B------:R-:W-:Y:S02]  /*6570*/  IMAD.MOV.U32 R18, RZ, RZ, R26 ;  /* 0x000000ffff127224 */ /* 0x000fe400078e001a */
[----:B------:R-:W-:-:S07]  /*6580*/  IMAD.MOV.U32 R19, RZ, RZ, R27 ;  /* 0x000000ffff137224 */ /* 0x000fce00078e001b */
.L_x_440:
[----:B------:R-:W-:Y:S05]  /*6590*/  BSYNC.RECONVERGENT B5 ;  /* 0x0000000000057941 */ /* 0x000fea0003800200 */
.L_x_439:
        /* <DEDUP_REMOVED lines=49> */
[----:B------:R-:W-:Y:S01]  /*68b0*/  MOV R16, R26 ;  /* 0x0000001a00107202 */ /* 0x000fe20000000f00 */
[----:B------:R-:W-:-:S07]  /*68c0*/  IMAD.MOV.U32 R17, RZ, RZ, R27 ;  /* 0x000000ffff117224 */ /* 0x000fce00078e001b */
.L_x_442:
[----:B------:R-:W-:Y:S05]  /*68d0*/  BSYNC.RECONVERGENT B5 ;  /* 0x0000000000057941 */ /* 0x000fea0003800200 */
.L_x_441:
        /* <DEDUP_REMOVED lines=49> */
[----:B------:R-:W-:Y:S02]  /*6bf0*/  IMAD.MOV.U32 R18, RZ, RZ, R26 ;  /* 0x000000ffff127224 */ /* 0x000fe400078e001a */
[----:B------:R-:W-:-:S07]  /*6c00*/  IMAD.MOV.U32 R19, RZ, RZ, R27 ;  /* 0x000000ffff137224 */ /* 0x000fce00078e001b */
.L_x_444:
[----:B------:R-:W-:Y:S05]  /*6c10*/  BSYNC.RECONVERGENT B5 ;  /* 0x0000000000057941 */ /* 0x000fea0003800200 */
.L_x_443:
[----:B------:R1:W-:Y:S02]  /*6c20*/  STS.64 [R13+0x18], R18 ;  /* 0x000018120d007388 */ /* 0x0003e40000000a00 */
.L_x_436:
[----:B------:R-:W-:Y:S05]  /*6c30*/  BSYNC.RECONVERGENT B4 ;  /* 0x0000000000047941 */ /* 0x000fea0003800200 */
.L_x_435:
[----:B------:R-:W-:-:S04]  /*6c40*/  IADD3 R11, PT, PT, R11, 0x4, RZ ;  /* 0x000000040b0b7810 */ /* 0x000fc80007ffe0ff */
[----:B------:R-:W-:-:S13]  /*6c50*/  ISETP.NE.AND P0, PT, R11, R3, PT ;  /* 0x000000030b00720c */ /* 0x000fda0003f05270 */
[----:B------:R-:W-:Y:S05]  /*6c60*/  @P0 BRA `(.L_x_445) ;  /* 0xfffffff000a00947 */ /* 0x000fea000383ffff */
.L_x_434:
[----:B------:R-:W-:Y:S05]  /*6c70*/  BSYNC.RECONVERGENT B3 ;  /* 0x0000000000037941 */ /* 0x000fea0003800200 */
.L_x_433:
[----:B------:R-:W-:-:S13]  /*6c80*/  ISETP.NE.AND P0, PT, R4, RZ, PT ;  /* 0x000000ff0400720c */ /* 0x000fda0003f05270 */
[----:B------:R-:W-:Y:S05]  /*6c90*/  @!P0 BRA `(.L_x_432) ;  /* 0x0000000000f88947 */ /* 0x000fea0003800000 */
[----:B------:R-:W-:-:S07]  /*6ca0*/  IMAD.MOV.U32 R11, RZ, RZ, RZ ;  /* 0x000000ffff0b7224 */ /* 0x000fce00078e00ff */
.L_x_450:
[----:B------:R-:W-:Y:S01]  /*6cb0*/  VIADD R11, R11, 0x1 ;  /* 0x000000010b0b7836 */ /* 0x000fe20000000000 */
[----:B--2---:R-:W2:Y:S01]  /*6cc0*/  DSETP.NEU.AND P0, PT, R14, RZ, PT ;  /* 0x000000ff0e00722a */ /* 0x004ea20003f0d000 */
[----:B------:R-:W-:Y:S03]  /*6cd0*/  BSSY.RECONVERGENT B3, `(.L_x_446) ;  /* 0x0000038000037945 */ /* 0x000fe60003800200 */
[----:B------:R-:W-:Y:S01]  /*6ce0*/  ISETP.NE.AND P1, PT, R11, R4, PT ;  /* 0x000000040b00720c */ /* 0x000fe20003f25270 */
[----:B--2---:R-:W-:-:S12]  /*6cf0*/  @!P0 BRA `(.L_x_447) ;  /* 0x0000000000d48947 */ /* 0x004fd80003800000 */
[----:B-1----:R-:W-:Y:S01]  /*6d00*/  IMAD R13, R3, 0x8, R8 ;  /* 0x00000008030d7824 */ /* 0x002fe200078e0208 */
[----:B------:R-:W0:Y:S01]  /*6d10*/  MUFU.RCP64H R17, R15 ;  /* 0x0000000f00117308 */ /* 0x000e220000001800 */
[----:B------:R-:W-:Y:S01]  /*6d20*/  IMAD.MOV.U32 R16, RZ, RZ, 0x1 ;  /* 0x00000001ff107424 */ /* 0x000fe200078e00ff */
        /* <DEDUP_REMOVED lines=46> */
[----:B------:R-:W-:Y:S01]  /*7010*/  MOV R16, R26 ;  /* 0x0000001a00107202 */ /* 0x000fe20000000f00 */
[----:B------:R-:W-:-:S07]  /*7020*/  IMAD.MOV.U32 R17, RZ, RZ, R27 ;  /* 0x000000ffff117224 */ /* 0x000fce00078e001b */
.L_x_449:
[----:B------:R-:W-:Y:S05]  /*7030*/  BSYNC.RECONVERGENT B4 ;  /* 0x0000000000047941 */ /* 0x000fea0003800200 */
.L_x_448:
[----:B------:R2:W-:Y:S02]  /*7040*/  STS.64 [R13], R16 ;  /* 0x000000100d007388 */ /* 0x0005e40000000a00 */
.L_x_447:
[----:B------:R-:W-:Y:S05]  /*7050*/  BSYNC.RECONVERGENT B3 ;  /* 0x0000000000037941 */ /* 0x000fea0003800200 */
.L_x_446:
[----:B------:R-:W-:Y:S01]  /*7060*/  VIADD R3, R3, 0x1 ;  /* 0x0000000103037836 */ /* 0x000fe20000000000 */
[----:B------:R-:W-:Y:S06]  /*7070*/  @P1 BRA `(.L_x_450) ;  /* 0xfffffffc000c1947 */ /* 0x000fec000383ffff */
.L_x_432:
[----:B------:R-:W-:Y:S05]  /*7080*/  BSYNC.RECONVERGENT B2 ;  /* 0x0000000000027941 */ /* 0x000fea0003800200 */
.L_x_431:
[----:B------:R-:W-:-:S13]  /*7090*/  ISETP.GE.AND P0, PT, R32, R3, PT ;  /* 0x000000032000720c */ /* 0x000fda0003f06270 */
[----:B------:R-:W-:Y:S05]  /*70a0*/  @!P0 BRA `(.L_x_409) ;  /* 0x0000000400088947 */ /* 0x000fea0003800000 */
[----:B------:R-:W-:Y:S01]  /*70b0*/  IADD3 R4, PT, PT, -R3, 0x1, R32 ;  /* 0x0000000103047810 */ /* 0x000fe20007ffe120 */
[----:B------:R-:W-:Y:S01]  /*70c0*/  IMAD.IADD R32, R32, 0x1, -R3 ;  /* 0x0000000120207824 */ /* 0x000fe200078e0a03 */
[----:B------:R-:W-:Y:S02]  /*70d0*/  BSSY.RECONVERGENT B1, `(.L_x_451) ;  /* 0x000001c000017945 */ /* 0x000fe40003800200 */
[----:B-12---:R-:W-:Y:S02]  /*70e0*/  LOP3.LUT R13, R4, 0xf, RZ, 0xc0, !PT ;  /* 0x0000000f040d7812 */ /* 0x006fe400078ec0ff */
[----:B------:R-:W-:Y:S02]  /*70f0*/  ISETP.GE.U32.AND P0, PT, R32, 0xf, PT ;  /* 0x0000000f2000780c */ /* 0x000fe40003f06070 */
[----:B------:R-:W-:-:S11]  /*7100*/  ISETP.NE.AND P1, PT, R13, RZ, PT ;  /* 0x000000ff0d00720c */ /* 0x000fd60003f25270 */
[----:B------:R-:W-:Y:S05]  /*7110*/  @!P0 BRA `(.L_x_452) ;  /* 0x00000000005c8947 */ /* 0x000fea0003800000 */
[----:B------:R-:W-:Y:S01]  /*7120*/  LOP3.LUT R11, R4, 0xfffffff0, RZ, 0xc0, !PT ;  /* 0xfffffff0040b7812 */ /* 0x000fe200078ec0ff */
[----:B------:R-:W-:-:S07]  /*7130*/  IMAD.MOV.U32 R0, RZ, RZ, RZ ;  /* 0x000000ffff007224 */ /* 0x000fce00078e00ff */
.L_x_453:
[C---:B-1----:R-:W-:Y:S01]  /*7140*/  IMAD R2, R3.reuse, 0x8, R8 ;  /* 0x0000000803027824 */ /* 0x042fe200078e0208 */
[----:B------:R-:W-:Y:S01]  /*7150*/  IADD3 R3, PT, PT, R3, 0x10, RZ ;  /* 0x0000001003037810 */ /* 0x000fe20007ffe0ff */
[----:B------:R-:W-:-:S03]  /*7160*/  VIADD R0, R0, 0x10 ;  /* 0x0000001000007836 */ /* 0x000fc60000000000 */
[----:B------:R1:W-:Y:S02]  /*7170*/  STS.64 [R2], RZ ;  /* 0x000000ff02007388 */ /* 0x0003e40000000a00 */
[----:B------:R-:W-:Y:S02]  /*7180*/  ISETP.NE.AND P0, PT, R0, R11, PT ;  /* 0x0000000b0000720c */ /* 0x000fe40003f05270 */
        /* <DEDUP_REMOVED lines=16> */
.L_x_452:
[----:B------:R-:W-:Y:S05]  /*7290*/  BSYNC.RECONVERGENT B1 ;  /* 0x0000000000017941 */ /* 0x000fea0003800200 */
.L_x_451:
[----:B------:R-:W-:Y:S05]  /*72a0*/  @!P1 BRA `(.L_x_409) ;  /* 0x0000000000889947 */ /* 0x000fea0003800000 */
[----:B------:R-:W-:Y:S01]  /*72b0*/  ISETP.GE.U32.AND P0, PT, R13, 0x8, PT ;  /* 0x000000080d00780c */ /* 0x000fe20003f06070 */
[----:B------:R-:W-:Y:S01]  /*72c0*/  BSSY.RECONVERGENT B1, `(.L_x_454) ;  /* 0x000000e000017945 */ /* 0x000fe20003800200 */
[----:B-1----:R-:W-:-:S04]  /*72d0*/  LOP3.LUT R2, R4, 0x7, RZ, 0xc0, !PT ;  /* 0x0000000704027812 */ /* 0x002fc800078ec0ff */
        /* <DEDUP_REMOVED lines=12> */
.L_x_455:
[----:B------:R-:W-:Y:S05]  /*73a0*/  BSYNC.RECONVERGENT B1 ;  /* 0x0000000000017941 */ /* 0x000fea0003800200 */
.L_x_454:
[----:B------:R-:W-:Y:S05]  /*73b0*/  @!P1 BRA `(.L_x_409) ;  /* 0x0000000000449947 */ /* 0x000fea0003800000 */
[----:B------:R-:W-:Y:S02]  /*73c0*/  ISETP.GE.U32.AND P0, PT, R2, 0x4, PT ;  /* 0x000000040200780c */ /* 0x000fe40003f06070 */
[----:B------:R-:W-:-:S04]  /*73d0*/  LOP3.LUT R11, R4, 0x3, RZ, 0xc0, !PT ;  /* 0x00000003040b7812 */ /* 0x000fc800078ec0ff */
[----:B------:R-:W-:-:S07]  /*73e0*/  ISETP.NE.AND P1, PT, R11, RZ, PT ;  /* 0x000000ff0b00720c */ /* 0x000fce0003f25270 */
[C---:B-1----:R-:W-:Y:S02]  /*73f0*/  @P0 IMAD R0, R3.reuse, 0x8, R8 ;  /* 0x0000000803000824 */ /* 0x042fe400078e0208 */
[----:B------:R-:W-:-:S03]  /*7400*/  @P0 VIADD R3, R3, 0x4 ;  /* 0x0000000403030836 */ /* 0x000fc60000000000 */
[----:B------:R1:W-:Y:S04]  /*7410*/  @P0 STS.64 [R0], RZ ;  /* 0x000000ff00000388 */ /* 0x0003e80000000a00 */
[----:B------:R1:W-:Y:S04]  /*7420*/  @P0 STS.64 [R0+0x8], RZ ;  /* 0x000008ff00000388 */ /* 0x0003e80000000a00 */
[----:B------:R1:W-:Y:S04]  /*7430*/  @P0 STS.64 [R0+0x10], RZ ;  /* 0x000010ff00000388 */ /* 0x0003e80000000a00 */
[----:B------:R1:W-:Y:S01]  /*7440*/  @P0 STS.64 [R0+0x18], RZ ;  /* 0x000018ff00000388 */ /* 0x0003e20000000a00 */
[----:B------:R-:W-:Y:S05]  /*7450*/  @!P1 BRA `(.L_x_409) ;  /* 0x00000000001c9947 */ /* 0x000fea0003800000 */
[----:B-1----:R-:W-:-:S07]  /*7460*/  IMAD.MOV.U32 R0, RZ, RZ, RZ ;  /* 0x000000ffff007224 */ /* 0x002fce00078e00ff */
.L_x_456:
[C---:B------:R-:W-:Y:S01]  /*7470*/  IMAD R2, R3.reuse, 0x8, R8 ;  /* 0x0000000803027824 */ /* 0x040fe200078e0208 */
[----:B------:R-:W-:Y:S01]  /*7480*/  IADD3 R0, PT, PT, R0, 0x1, RZ ;  /* 0x0000000100007810 */ /* 0x000fe20007ffe0ff */
[----:B------:R-:W-:-:S03]  /*7490*/  VIADD R3, R3, 0x1 ;  /* 0x0000000103037836 */ /* 0x000fc60000000000 */
[----:B------:R1:W-:Y:S01]  /*74a0*/  STS.64 [R2], RZ ;  /* 0x000000ff02007388 */ /* 0x0003e20000000a00 */
[----:B------:R-:W-:-:S13]  /*74b0*/  ISETP.NE.AND P0, PT, R0, R11, PT ;  /* 0x0000000b0000720c */ /* 0x000fda0003f05270 */
[----:B-1----:R-:W-:Y:S05]  /*74c0*/  @P0 BRA `(.L_x_456) ;  /* 0xfffffffc00e80947 */ /* 0x002fea000383ffff */
.L_x_409:
[----:B------:R-:W-:Y:S05]  /*74d0*/  BSYNC.RECONVERGENT B0 ;  /* 0x0000000000007941 */ /* 0x000fea0003800200 */
.L_x_408:
[----:B------:R-:W5:Y:S01]  /*74e0*/  LDC R3, c[0x0][0x3a0] ;  /* 0x0000e800ff037b82 */ /* 0x000f620000000800 */
[----:B------:R-:W5:Y:S07]  /*74f0*/  LDCU UR4, c[0x0][0x398] ;  /* 0x00007300ff0477ac */ /* 0x000f6e0008000800 */
[----:B------:R-:W0:Y:S01]  /*7500*/  S2UR UR5, SR_CTAID.Z ;  /* 0x00000000000579c3 */ /* 0x000e220000002700 */
[----:B-----5:R-:W-:-:S07]  /*7510*/  IMAD R3, R3, UR4, RZ ;  /* 0x0000000403037c24 */ /* 0x020fce000f8e02ff */
[----:B------:R-:W-:Y:S01]  /*7520*/  BAR.SYNC.DEFER_BLOCKING 0x0 ;  /* 0x0000000000007b1d */ /* 0x000fe20000010000 */
[----:B0-----:R-:W-:-:S13]  /*7530*/  ISETP.LE.AND P0, PT, R3, UR5, PT ;  /* 0x0000000503007c0c */ /* 0x001fda000bf03270 */
[----:B------:R-:W-:Y:S05]  /*7540*/  @P0 EXIT ;  /* 0x000000000000094d */ /* 0x000fea0003800000 */
[----:B------:R-:W0:Y:S01]  /*7550*/  LDCU.128 UR8, c[0x0][0x410] ;  /* 0x00008200ff0877ac */ /* 0x000e220008000c00 */
[----:B-12---:R-:W1:Y:S01]  /*7560*/  LDC R13, c[0x0][0x3b0] ;  /* 0x0000ec00ff0d7b82 */ /* 0x006e620000000800 */
[----:B------:R-:W-:Y:S01]  /*7570*/  SHF.R.S32.HI R4, RZ, 0x1f, R33 ;  /* 0x0000001fff047819 */ /* 0x000fe20000011421 */
[----:B------:R-:W-:Y:S01]  /*7580*/  IMAD.IADD R9, R10, 0x1, -R9 ;  /* 0x000000010a097824 */ /* 0x000fe200078e0a09 */
[----:B------:R-:W2:Y:S01]  /*7590*/  LDCU UR4, c[0x0][0x3a8] ;  /* 0x00007500ff0477ac */ /* 0x000ea20008000800 */
[----:B---3--:R-:W-:-:S03]  /*75a0*/  LOP3.LUT R2, R6, 0x7, RZ, 0xc0, !PT ;  /* 0x0000000706027812 */ /* 0x008fc600078ec0ff */
[----:B------:R-:W-:Y:S01]  /*75b0*/  ISETP.GT.U32.AND P0, PT, R9, -0x8, PT ;  /* 0xfffffff80900780c */ /* 0x000fe20003f04070 */
[----:B----4-:R-:W3:Y:S01]  /*75c0*/  LDC R0, c[0x0][0x378] ;  /* 0x0000de00ff007b82 */ /* 0x010ee20000000800 */
[----:B------:R-:W-:Y:S01]  /*75d0*/  VIADD R11, R2, 0xffffffff ;  /* 0xffffffff020b7836 */ /* 0x000fe20000000000 */
[----:B------:R-:W-:-:S04]  /*75e0*/  LOP3.LUT R9, R6, 0x3, RZ, 0xc0, !PT ;  /* 0x0000000306097812 */ /* 0x000fc800078ec0ff */
[----:B------:R-:W-:Y:S02]  /*75f0*/  ISETP.GE.U32.AND P1, PT, R11, 0x3, PT ;  /* 0x000000030b00780c */ /* 0x000fe40003f26070 */
[----:B------:R-:W-:Y:S01]  /*7600*/  LOP3.LUT R11, R6, 0x7ffffff8, RZ, 0xc0, !PT ;  /* 0x7ffffff8060b7812 */ /* 0x000fe200078ec0ff */
[----:B0-----:R-:W-:-:S04]  /*7610*/  IMAD.WIDE.U32 R14, R34, UR8, RZ ;  /* 0x00000008220e7c25 */ /* 0x001fc8000f8e00ff */
[----:B------:R-:W-:Y:S01]  /*7620*/  IMAD R15, R34, UR9, R15 ;  /* 0x00000009220f7c24 */ /* 0x000fe2000f8e020f */
[----:B--2---:R-:W-:Y:S01]  /*7630*/  UIADD3 UR4, UPT, UPT, UR4, -0x1, URZ ;  /* 0xffffffff04047890 */ /* 0x004fe2000fffe0ff */
[----:B------:R-:W-:Y:S02]  /*7640*/  IMAD R4, R4, UR10, RZ ;  /* 0x0000000a04047c24 */ /* 0x000fe4000f8e02ff */
[----:B------:R-:W-:-:S04]  /*7650*/  IMAD.WIDE.U32 R14, R33, UR10, R14 ;  /* 0x0000000a210e7c25 */ /* 0x000fc8000f8e000e */
[----:B------:R-:W-:Y:S02]  /*7660*/  IMAD R39, R33, UR11, R4 ;  /* 0x0000000b21277c24 */ /* 0x000fe4000f8e0204 */
[----:B------:R-:W-:Y:S02]  /*7670*/  IMAD.U32 R4, RZ, RZ, UR5 ;  /* 0x00000005ff047e24 */ /* 0x000fe4000f8e00ff */
[----:B-1----:R-:W-:Y:S02]  /*7680*/  VIADD R13, R13, 0xffffffff ;  /* 0xffffffff0d0d7836 */ /* 0x002fe40000000000 */
[----:B------:R-:W-:-:S07]  /*7690*/  IMAD.IADD R39, R15, 0x1, R39 ;  /* 0x000000010f277824 */ /* 0x000fce00078e0227 */
.L_x_470:
[----:B0-----:R-:W0:Y:S01]  /*76a0*/  LDC R27, c[0x0][0x3a0] ;  /* 0x0000e800ff1b7b82 */ /* 0x001e220000000800 */
[----:B-----5:R-:W-:Y:S01]  /*76b0*/  IMAD.MOV.U32 R16, RZ, RZ, RZ ;  /* 0x000000ffff107224 */ /* 0x020fe200078e00ff */
[----:B-12---:R-:W-:Y:S01]  /*76c0*/  IABS R22, R4 ;  /* 0x0000000400167213 */ /* 0x006fe20000000000 */
[----:B------:R-:W1:Y:S01]  /*76d0*/  LDCU.128 UR8, c[0x0][0x400] ;  /* 0x00008000ff0877ac */ /* 0x000e620008000c00 */
[----:B------:R-:W-:Y:S01]  /*76e0*/  IMAD.MOV.U32 R38, RZ, RZ, R14 ;  /* 0x000000ffff267224 */ /* 0x000fe200078e000e */
[----:B------:R-:W-:Y:S01]  /*76f0*/  BSSY.RECONVERGENT B0, `(.L_x_457) ;  /* 0x0000155000007945 */ /* 0x000fe20003800200 */
[----:B------:R-:W2:Y:S01]  /*7700*/  LDCU.64 UR12, c[0x0][0x3d0] ;  /* 0x00007a00ff0c77ac */ /* 0x000ea20008000a00 */
[----:B------:R-:W4:Y:S01]  /*7710*/  LDCU.64 UR14, c[0x0][0x390] ;  /* 0x00007200ff0e77ac */ /* 0x000f220008000a00 */
[----:B0-----:R-:W-:-:S04]  /*7720*/  IABS R20, R27 ;  /* 0x0000001b00147213 */ /* 0x001fc80000000000 */
[----:B------:R-:W0:Y:S08]  /*7730*/  I2F.RP R18, R20 ;  /* 0x0000001400127306 */ /* 0x000e300000209400 */
[----:B0-----:R-:W0:Y:S02]  /*7740*/  MUFU.RCP R18, R18 ;  /* 0x0000001200127308 */ /* 0x001e240000001000 */
[----:B0-----:R-:W-:-:S06]  /*7750*/  IADD3 R19, PT, PT, R18, 0xffffffe, RZ ;  /* 0x0ffffffe12137810 */ /* 0x001fcc0007ffe0ff */
[----:B------:R-:W0:Y:S02]  /*7760*/  F2I.FTZ.U32.TRUNC.NTZ R17, R19 ;  /* 0x0000001300117305 */ /* 0x000e24000021f000 */
[----:B0-----:R-:W-:-:S04]  /*7770*/  IMAD.MOV R21, RZ, RZ, -R17 ;  /* 0x000000ffff157224 */ /* 0x001fc800078e0a11 */
[----:B------:R-:W-:-:S04]  /*7780*/  IMAD R21, R21, R20, RZ ;  /* 0x0000001415157224 */ /* 0x000fc800078e02ff */
[----:B------:R-:W-:-:S04]  /*7790*/  IMAD.HI.U32 R16, R17, R21, R16 ;  /* 0x0000001511107227 */ /* 0x000fc800078e0010 */
[----:B------:R-:W-:-:S04]  /*77a0*/  IMAD.MOV.U32 R17, RZ, RZ, R22 ;  /* 0x000000ffff117224 */ /* 0x000fc800078e0016 */
[----:B------:R-:W-:-:S04]  /*77b0*/  IMAD.HI.U32 R16, R16, R17, RZ ;  /* 0x0000001110107227 */ /* 0x000fc800078e00ff */
[----:B------:R-:W-:-:S04]  /*77c0*/  IMAD.MOV R18, RZ, RZ, -R16 ;  /* 0x000000ffff127224 */ /* 0x000fc800078e0a10 */
[----:B------:R-:W-:-:S05]  /*77d0*/  IMAD R17, R20, R18, R17 ;  /* 0x0000001214117224 */ /* 0x000fca00078e0211 */
[----:B------:R-:W-:-:S13]  /*77e0*/  ISETP.GT.U32.AND P3, PT, R20, R17, PT ;  /* 0x000000111400720c */ /* 0x000fda0003f64070 */
[----:B------:R-:W-:Y:S02]  /*77f0*/  @!P3 IMAD.IADD R17, R17, 0x1, -R20 ;  /* 0x000000011111b824 */ /* 0x000fe400078e0a14 */
[----:B------:R-:W-:Y:S01]  /*7800*/  @!P3 VIADD R16, R16, 0x1 ;  /* 0x000000011010b836 */ /* 0x000fe20000000000 */
[----:B------:R-:W-:Y:S02]  /*7810*/  ISETP.NE.AND P3, PT, R27, RZ, PT ;  /* 0x000000ff1b00720c */ /* 0x000fe40003f65270 */
[----:B------:R-:W-:Y:S02]  /*7820*/  ISETP.GE.U32.AND P2, PT, R17, R20, PT ;  /* 0x000000141100720c */ /* 0x000fe40003f46070 */
[----:B------:R-:W-:-:S04]  /*7830*/  LOP3.LUT R17, R4, R27, RZ, 0x3c, !PT ;  /* 0x0000001b04117212 */ /* 0x000fc800078e3cff */
[----:B------:R-:W-:-:S07]  /*7840*/  ISETP.GE.AND P4, PT, R17, RZ, PT ;  /* 0x000000ff1100720c */ /* 0x000fce0003f86270 */
[----:B------:R-:W-:-:S05]  /*7850*/  @P2 IADD3 R16, PT, PT, R16, 0x1, RZ ;  /* 0x0000000110102810 */ /* 0x000fca0007ffe0ff */
[----:B------:R-:W-:-:S04]  /*7860*/  IMAD.MOV.U32 R25, RZ, RZ, R16 ;  /* 0x000000ffff197224 */ /* 0x000fc800078e0010 */
[----:B------:R-:W-:Y:S01]  /*7870*/  @!P4 IMAD.MOV R25, RZ, RZ, -R25 ;  /* 0x000000ffff19c224 */ /* 0x000fe200078e0a19 */
[----:B------:R-:W-:Y:S02]  /*7880*/  @!P3 LOP3.LUT R25, RZ, R27, RZ, 0x33, !PT ;  /* 0x0000001bff19b212 */ /* 0x000fe400078e33ff */
[----:B------:R-:W-:Y:S02]  /*7890*/  ISETP.GE.AND P3, PT, R7, 0x1, PT ;  /* 0x000000010700780c */ /* 0x000fe40003f66270 */
[--C-:B------:R-:W-:Y:S01]  /*78a0*/  SHF.R.S32.HI R22, RZ, 0x1f, R25.reuse ;  /* 0x0000001fff167819 */ /* 0x100fe20000011419 */
[----:B------:R-:W-:-:S04]  /*78b0*/  IMAD.MOV R17, RZ, RZ, -R25 ;  /* 0x000000ffff117224 */ /* 0x000fc800078e0a19 */
[----:B-1----:R-:W-:Y:S02]  /*78c0*/  IMAD R18, R22, UR8, RZ ;  /* 0x0000000816127c24 */ /* 0x002fe4000f8e02ff */
[----:B------:R-:W-:Y:S02]  /*78d0*/  IMAD R27, R27, R17, R4 ;  /* 0x000000111b1b7224 */ /* 0x000fe400078e0204 */
[----:B------:R-:W-:-:S03]  /*78e0*/  IMAD.WIDE.U32 R16, R25, UR8, R38 ;  /* 0x0000000819107c25 */ /* 0x000fc6000f8e0026 */
[----:B------:R-:W-:Y:S01]  /*78f0*/  SHF.R.S32.HI R24, RZ, 0x1f, R27 ;  /* 0x0000001fff187819 */ /* 0x000fe2000001141b */
[----:B------:R-:W-:Y:S01]  /*7900*/  IMAD R19, R25, UR9, R18 ;  /* 0x0000000919137c24 */ /* 0x000fe2000f8e0212 */
[----:B------:R-:W0:Y:S03]  /*7910*/  LDCU.64 UR8, c[0x0][0x3d8] ;  /* 0x00007b00ff0877ac */ /* 0x000e260008000a00 */
[----:B------:R-:W-:Y:S02]  /*7920*/  IMAD.IADD R17, R17, 0x1, R19 ;  /* 0x0000000111117824 */ /* 0x000fe400078e0213 */
[----:B------:R-:W-:Y:S02]  /*7930*/  IMAD R18, R24, UR10, RZ ;  /* 0x0000000a18127c24 */ /* 0x000fe4000f8e02ff */
[----:B------:R-:W-:-:S04]  /*7940*/  IMAD.WIDE.U32 R16, R27, UR10, R16 ;  /* 0x0000000a1b107c25 */ /* 0x000fc8000f8e0010 */
[----:B------:R-:W-:-:S04]  /*7950*/  IMAD R19, R27, UR11, R18 ;  /* 0x0000000b1b137c24 */ /* 0x000fc8000f8e0212 */
[----:B------:R-:W-:Y:S01]  /*7960*/  IMAD.IADD R17, R17, 0x1, R19 ;  /* 0x0000000111117824 */ /* 0x000fe200078e0213 */
[----:B0-----:R-:W-:-:S04]  /*7970*/  LEA R20, P2, R16, UR8, 0x3 ;  /* 0x0000000810147c11 */ /* 0x001fc8000f8418ff */
[----:B------:R-:W-:Y:S01]  /*7980*/  LEA.HI.X R21, R16, UR9, R17, 0x3, P2 ;  /* 0x0000000910157c11 */ /* 0x000fe200090f1c11 */
[----:B--2-4-:R-:W-:Y:S08]  /*7990*/  @!P3 BRA `(.L_x_458) ;  /* 0x0000001000a8b947 */ /* 0x014ff00003800000 */
[----:B------:R0:W5:Y:S01]  /*79a0*/  LDG.E.64 R16, desc[UR6][R20.64] ;  /* 0x0000000614107981 */ /* 0x000162000c1e1b00 */
[----:B------:R-:W1:Y:S01]  /*79b0*/  LDCU.64 UR8, c[0x0][0x3b8] ;  /* 0x00007700ff0877ac */ /* 0x000e620008000a00 */
[----:B------:R-:W-:Y:S01]  /*79c0*/  IMAD.MOV.U32 R41, RZ, RZ, RZ ;  /* 0x000000ffff297224 */ /* 0x000fe200078e00ff */
[----:B------:R-:W2:Y:S01]  /*79d0*/  LDCU.64 UR10, c[0x0][0x3c0] ;  /* 0x00007800ff0a77ac */ /* 0x000ea20008000a00 */
[----:B-1----:R-:W-:-:S04]  /*79e0*/  IMAD R18, R22, UR8, RZ ;  /* 0x0000000816127c24 */ /* 0x002fc8000f8e02ff */
[C---:B------:R-:W-:Y:S02]  /*79f0*/  IMAD R23, R25.reuse, UR9, R18 ;  /* 0x0000000919177c24 */ /* 0x040fe4000f8e0212 */
[----:B------:R-:W-:-:S04]  /*7a00*/  IMAD.WIDE.U32 R18, R25, UR8, RZ ;  /* 0x0000000819127c25 */ /* 0x000fc8000f8e00ff */
[----:B--2---:R-:W-:Y:S01]  /*7a10*/  IMAD R22, R24, UR10, RZ ;  /* 0x0000000a18167c24 */ /* 0x004fe2000f8e02ff */
[----:B------:R-:W-:-:S03]  /*7a20*/  IADD3 R19, PT, PT, R19, R23, RZ ;  /* 0x0000001713137210 */ /* 0x000fc60007ffe0ff */
[C---:B------:R-:W-:Y:S02]  /*7a30*/  IMAD R43, R27.reuse, UR11, R22 ;  /* 0x0000000b1b2b7c24 */ /* 0x040fe4000f8e0216 */
[----:B------:R-:W-:-:S04]  /*7a40*/  IMAD.WIDE.U32 R18, R27, UR10, R18 ;  /* 0x0000000a1b127c25 */ /* 0x000fc8000f8e0012 */
[----:B0-----:R-:W-:-:S07]  /*7a50*/  IMAD.IADD R43, R19, 0x1, R43 ;  /* 0x00000001132b7824 */ /* 0x001fce00078e022b */
.L_x_469:
[----:B------:R-:W-:Y:S01]  /*7a60*/  ISETP.GE.AND P2, PT, R6, 0x1, PT ;  /* 0x000000010600780c */ /* 0x000fe20003f46270 */
[----:B------:R-:W-:-:S12]  /*7a70*/  BSSY.RECONVERGENT B1, `(.L_x_459) ;  /* 0x0000119000017945 */ /* 0x000fd80003800200 */
[----:B012---:R-:W-:Y:S05]  /*7a80*/  @!P2 BRA `(.L_x_460) ;  /* 0x00000010005ca947 */ /* 0x007fea0003800000 */
[----:B------:R-:W0:Y:S01]  /*7a90*/  LDCU.64 UR8, c[0x0][0x3c8] ;  /* 0x00007900ff0877ac */ /* 0x000e220008000a00 */
[C---:B------:R-:W-:Y:S01]  /*7aa0*/  VIADDMNMX.RELU R25, R41.reuse, R12, UR4, PT ;  /* 0x0000000429197e46 */ /* 0x040fe2000b80110c */
[----:B------:R-:W-:Y:S01]  /*7ab0*/  IMAD.MOV.U32 R42, RZ, RZ, R18 ;  /* 0x000000ffff2a7224 */ /* 0x000fe200078e0012 */
[----:B------:R-:W-:Y:S01]  /*7ac0*/  BSSY.RECONVERGENT B2, `(.L_x_461) ;  /* 0x000008d000027945 */ /* 0x000fe20003800200 */
[----:B------:R-:W-:Y:S02]  /*7ad0*/  IMAD R38, R41, 0x8, R8 ;  /* 0x0000000829267824 */ /* 0x000fe400078e0208 */
[----:B------:R-:W-:Y:S02]  /*7ae0*/  IMAD.MOV.U32 R36, RZ, RZ, RZ ;  /* 0x000000ffff247224 */ /* 0x000fe400078e00ff */
[----:B0-----:R-:W-:-:S04]  /*7af0*/  IMAD.WIDE.U32 R20, R25, UR8, R42 ;  /* 0x0000000819147c25 */ /* 0x001fc8000f8e002a */
[----:B------:R-:W-:Y:S01]  /*7b00*/  IMAD R25, R25, UR9, R21 ;  /* 0x0000000919197c24 */ /* 0x000fe2000f8e0215 */
[----:B------:R-:W-:Y:S06]  /*7b10*/  @P0 BRA `(.L_x_462) ;  /* 0x00000008001c0947 */ /* 0x000fec0003800000 */
[----:B------:R0:W1:Y:S01]  /*7b20*/  LDS.64 R22, [R38] ;  /* 0x0000000026167984 */ /* 0x0000620000000a00 */
[----:B------:R-:W-:Y:S01]  /*7b30*/  BSSY.RECONVERGENT B3, `(.L_x_463) ;  /* 0x0000084000037945 */ /* 0x000fe20003800200 */
[----:B------:R-:W-:-:S07]  /*7b40*/  IMAD.MOV.U32 R40, RZ, RZ, RZ ;  /* 0x000000ffff287224 */ /* 0x000fce00078e00ff */
.L_x_464:
[----:B----4-:R-:W-:Y:S01]  /*7b50*/  LEA R34, R40, R5, 0x3 ;  /* 0x0000000528227211 */ /* 0x010fe200078e18ff */
[----:B------:R-:W-:Y:S02]  /*7b60*/  IMAD.IADD R42, R10, 0x1, R40 ;  /* 0x000000010a2a7824 */ /* 0x000fe400078e0228 */
[----:B------:R-:W-:Y:S02]  /*7b70*/  IMAD.MOV.U32 R24, RZ, RZ, R20 ;  /* 0x000000ffff187224 */ /* 0x000fe400078e0014 */
[----:B------:R-:W1:Y:S01]  /*7b80*/  LDS.64 R26, [R34] ;  /* 0x00000000221a7984 */ /* 0x000e620000000a00 */
[----:B------:R-:W-:-:S03]  /*7b90*/  VIMNMX.RELU R33, PT, PT, R42, R13, PT ;  /* 0x0000000d2a217248 */ /* 0x000fc60003fe1100 */
[----:B------:R-:W2:Y:S02]  /*7ba0*/  LDS.64 R30, [R34+0x8] ;  /* 0x00000800221e7984 */ /* 0x000ea40000000a00 */
[----:B------:R-:W-:-:S04]  /*7bb0*/  IMAD.WIDE.U32 R28, R33, UR12, R24 ;  /* 0x0000000c211c7c25 */ /* 0x000fc8000f8e0018 */
[----:B------:R-:W-:Y:S01]  /*7bc0*/  IMAD R33, R33, UR13, R29 ;  /* 0x0000000d21217c24 */ /* 0x000fe2000f8e021d */
[----:B------:R-:W-:Y:S02]  /*7bd0*/  LEA R32, P2, R28, UR14, 0x3 ;  /* 0x0000000e1c207c11 */ /* 0x000fe4000f8418ff */
[----:B------:R-:W-:Y:S02]  /*7be0*/  VIADDMNMX.RELU R35, R42, 0x1, R13, PT ;  /* 0x000000012a237846 */ /* 0x000fe4000380110d */
[----:B------:R-:W-:Y:S02]  /*7bf0*/  LEA.HI.X R33, R28, UR15, R33, 0x3, P2 ;  /* 0x0000000f1c217c11 */ /* 0x000fe400090f1c21 */
[----:B------:R-:W4:Y:S01]  /*7c00*/  LDS.64 R28, [R34+0x10] ;  /* 0x00001000221c7984 */ /* 0x000f220000000a00 */
[----:B-1----:R-:W1:-:S15]  /*7c10*/  DMUL R26, R26, R22 ;  /* 0x000000161a1a7228 */ /* 0x002e5e0000000000 */
[----:B------:R-:W-:-:S15]  /*7c20*/  NOP ;  /* 0x0000000000007918 */ /* 0x000fde0000000000 */
[----:B------:R-:W-:-:S15]  /*7c30*/  NOP ;  /* 0x0000000000007918 */ /* 0x000fde0000000000 */
[----:B------:R-:W-:-:S15]  /*7c40*/  NOP ;  /* 0x0000000000007918 */ /* 0x000fde0000000000 */
[----:B------:R-:W-:-:S04]  /*7c50*/  NOP ;  /* 0x0000000000007918 */ /* 0x000fc80000000000 */
[----:B-1---5:R1:W0:Y:S02]  /*7c60*/  DMUL R44, R16, R26 ;  /* 0x0000001a102c7228 */ /* 0x0222240000000000 */
[C---:B-1----:R-:W-:Y:S01]  /*7c70*/  IMAD.WIDE.U32 R26, R35.reuse, UR12, R24 ;  /* 0x0000000c231a7c25 */ /* 0x042fe2000f8e0018 */
[----:B0-----:R0:W-:Y:S03]  /*7c80*/  REDG.E.ADD.F64.RN.STRONG.GPU desc[UR6][R32.64], R44 ;  /* 0x0000002c200079a6 */ /* 0x0011e6000c12ff06 */
[----:B------:R-:W-:Y:S01]  /*7c90*/  IMAD R35, R35, UR13, R27 ;  /* 0x0000000d23237c24 */ /* 0x000fe2000f8e021b */
[C---:B------:R-:W-:Y:S01]  /*7ca0*/  LEA R36, P2, R26.reuse, UR14, 0x3 ;  /* 0x0000000e1a247c11 */ /* 0x040fe2000f8418ff */
[----:B------:R-:W-:Y:S03]  /*7cb0*/  LDS.64 R44, [R34+0x20] ;  /* 0x00002000222c7984 */ /* 0x000fe60000000a00 */
[----:B------:R-:W-:-:S02]  /*7cc0*/  LEA.HI.X R37, R26, UR15, R35, 0x3, P2 ;  /* 0x0000000f1a257c11 */ /* 0x000fc400090f1c23 */
[----:B------:R-:W1:Y:S01]  /*7cd0*/  LDS.64 R26, [R34+0x18] ;  /* 0x00001800221a7984 */ /* 0x000e620000000a00 */
[----:B------:R-:W-:-:S05]  /*7ce0*/  VIADDMNMX.RELU R35, R42, 0x2, R13, PT ;  /* 0x000000022a237846 */ /* 0x000fca000380110d */
[----:B0-----:R-:W-:-:S04]  /*7cf0*/  IMAD.WIDE.U32 R32, R35, UR12, R24 ;  /* 0x0000000c23207c25 */ /* 0x001fc8000f8e0018 */
[----:B------:R-:W-:-:S15]  /*7d00*/  IMAD R35, R35, UR13, R33 ;  /* 0x0000000d23237c24 */ /* 0x000fde000f8e0221 */
[----:B------:R-:W-:-:S15]  /*7d10*/  NOP ;  /* 0x0000000000007918 */ /* 0x000fde0000000000 */
[----:B------:R-:W-:-:S11]  /*7d20*/  NOP ;  /* 0x0000000000007918 */ /* 0x000fd60000000000 */
[----:B--2---:R-:W0:-:S15]  /*7d30*/  DMUL R30, R30, R22 ;  /* 0x000000161e1e7228 */ /* 0x004e1e0000000000 */
[----:B------:R-:W-:-:S15]  /*7d40*/  NOP ;  /* 0x0000000000007918 */ /* 0x000fde0000000000 */
[----:B------:R-:W-:-:S15]  /*7d50*/  NOP ;  /* 0x0000000000007918 */ /* 0x000fde0000000000 */
[----:B------:R-:W-:-:S15]  /*7d60*/  NOP ;  /* 0x0000000000007918 */ /* 0x000fde0000000000 */
[----:B------:R-:W-:-:S04]  /*7d70*/  NOP ;  /* 0x0000000000007918 */ /* 0x000fc80000000000 */
[----:B0-----:R-:W0:Y:S02]  /*7d80*/  DMUL R30, R16, R30 ;  /* 0x0000001e101e7228 */ /* 0x001e240000000000 */
[----:B0-----:R0:W-:Y:S02]  /*7d90*/  REDG.E.ADD.F64.RN.STRONG.GPU desc[UR6][R36.64], R30 ;  /* 0x0000001e240079a6 */ /* 0x0011e4000c12ff06 */
[----:B0-----:R-:W-:-:S04]  /*7da0*/  LEA R30, P2, R32, UR14, 0x3 ;  /* 0x0000000e201e7c11 */ /* 0x001fc8000f8418ff */
[----:B------:R-:W-:Y:S02]  /*7db0*/  LEA.HI.X R31, R32, UR15, R35, 0x3, P2 ;  /* 0x0000000f201f7c11 */ /* 0x000fe400090f1c23 */
[----:B------:R-:W-:-:S15]  /*7dc0*/  VIADDMNMX.RELU R35, R42, 0x3, R13, PT ;  /* 0x000000032a237846 */ /* 0x000fde000380110d */
[----:B------:R-:W-:-:S15]  /*7dd0*/  NOP ;  /* 0x0000000000007918 */ /* 0x000fde0000000000 */
[----:B------:R-:W-:-:S15]  /*7de0*/  NOP ;  /* 0x0000000000007918 */ /* 0x000fde0000000000 */
[----:B------:R-:W-:-:S09]  /*7df0*/  NOP ;  /* 0x0000000000007918 */ /* 0x000fd20000000000 */
[----:B----4-:R-:W0:Y:S01]  /*7e00*/  DMUL R28, R28, R22 ;  /* 0x000000161c1c7228 */ /* 0x010e220000000000 */
[----:B------:R-:W-:-:S15]  /*7e10*/  VIADD R40, R40, 0x8 ;  /* 0x0000000828287836 */ /* 0x000fde0000000000 */
[----:B------:R-:W-:-:S15]  /*7e20*/  NOP ;  /* 0x0000000000007918 */ /* 0x000fde0000000000 */
[----:B------:R-:W-:-:S15]  /*7e30*/  NOP ;  /* 0x0000000000007918 */ /* 0x000fde0000000000 */
[----:B------:R-:W-:-:S15]  /*7e40*/  NOP ;  /* 0x0000000000007918 */ /* 0x000fde0000000000 */
[----:B------:R-:W-:-:S03]  /*7e50*/  NOP ;  /* 0x0000000000007918 */ /* 0x000fc60000000000 */
[----:B0-----:R0:W2:Y:S02]  /*7e60*/  DMUL R32, R16, R28 ;  /* 0x0000001c10207228 */ /* 0x0010a40000000000 */
[C---:B0-----:R-:W-:Y:S01]  /*7e70*/  IMAD.WIDE.U32 R28, R35.reuse, UR12, R24 ;  /* 0x0000000c231c7c25 */ /* 0x041fe2000f8e0018 */
[----:B--2---:R0:W-:Y:S03]  /*7e80*/  REDG.E.ADD.F64.RN.STRONG.GPU desc[UR6][R30.64], R32 ;  /* 0x000000201e0079a6 */ /* 0x0041e6000c12ff06 */
[----:B------:R-:W-:Y:S01]  /*7e90*/  IMAD R35, R35, UR13, R29 ;  /* 0x0000000d23237c24 */ /* 0x000fe2000f8e021d */
[----:B------:R-:W-:Y:S01]  /*7ea0*/  LDS.64 R30, [R34+0x30] ;  /* 0x00003000221e7984 */ /* 0x000fe20000000a00 */
[----:B0-----:R-:W-:-:S04]  /*7eb0*/  LEA R32, P2, R28, UR14, 0x3 ;  /* 0x0000000e1c207c11 */ /* 0x001fc8000f8418ff */
[----:B------:R-:W-:Y:S02]  /*7ec0*/  LEA.HI.X R33, R28, UR15, R35, 0x3, P2 ;  /* 0x0000000f1c217c11 */ /* 0x000fe400090f1c23 */
[----:B------:R-:W-:Y:S01]  /*7ed0*/  VIADDMNMX.RELU R35, R42, 0x4, R13, PT ;  /* 0x000000042a237846 */ /* 0x000fe2000380110d */
[----:B------:R-:W0:-:S15]  /*7ee0*/  LDS.64 R28, [R34+0x28] ;  /* 0x00002800221c7984 */ /* 0x000e1e0000000a00 */
        /* <DEDUP_REMOVED lines=8> */
[----:B-1----:R1:W2:Y:S02]  /*7f70*/  DMUL R36, R16, R26 ;  /* 0x0000001a10247228 */ /* 0x0022a40000000000 */
[C---:B-1----:R-:W-:Y:S01]  /*7f80*/  IMAD.WIDE.U32 R26, R35.reuse, UR12, R24 ;  /* 0x0000000c231a7c25 */ /* 0x042fe2000f8e0018 */
[----:B--2---:R1:W-:Y:S03]  /*7f90*/  REDG.E.ADD.F64.RN.STRONG.GPU desc[UR6][R32.64], R36 ;  /* 0x00000024200079a6 */ /* 0x0043e6000c12ff06 */
[----:B------:R-:W-:Y:S01]  /*7fa0*/  IMAD R35, R35, UR13, R27 ;  /* 0x0000000d23237c24 */ /* 0x000fe2000f8e021b */
[----:B-1----:R-:W-:-:S04]  /*7fb0*/  LEA R36, P2, R26, UR14, 0x3 ;  /* 0x0000000e1a247c11 */ /* 0x002fc8000f8418ff */
[----:B------:R-:W-:Y:S02]  /*7fc0*/  LEA.HI.X R37, R26, UR15, R35, 0x3, P2 ;  /* 0x0000000f1a257c11 */ /* 0x000fe400090f1c23 */
[----:B------:R1:W2:Y:S01]  /*7fd0*/  LDS.64 R26, [R34+0x38] ;  /* 0x00003800221a7984 */ /* 0x0002a20000000a00 */
[----:B------:R-:W-:-:S05]  /*7fe0*/  VIADDMNMX.RELU R35, R42, 0x5, R13, PT ;  /* 0x000000052a237846 */ /* 0x000fca000380110d */
[----:B------:R-:W-:-:S04]  /*7ff0*/  IMAD.WIDE.U32 R32, R35, UR12, R24 ;  /* 0x0000000c23207c25 */ /* 0x000fc8000f8e0018 */
[----:B------:R-:W-:Y:S01]  /*8000*/  IMAD R35, R35, UR13, R33 ;  /* 0x0000000d23237c24 */ /* 0x000fe2000f8e0221 */
[----:B-1----:R-:W-:-:S04]  /*8010*/  LEA R34, P2, R32, UR14, 0x3 ;  /* 0x0000000e20227c11 */ /* 0x002fc8000f8418ff */
[----:B------:R-:W-:-:S15]  /*8020*/  LEA.HI.X R35, R32, UR15, R35, 0x3, P2 ;  /* 0x0000000f20237c11 */ /* 0x000fde00090f1c23 */
[----:B------:R-:W-:-:S15]  /*8030*/  NOP ;  /* 0x0000000000007918 */ /* 0x000fde0000000000 */
[----:B------:R-:W-:-:S06]  /*8040*/  NOP ;  /* 0x0000000000007918 */ /* 0x000fcc0000000000 */
[----:B------:R-:W1:-:S15]  /*8050*/  DMUL R44, R44, R22 ;  /* 0x000000162c2c7228 */ /* 0x000e5e0000000000 */
[----:B------:R-:W-:-:S15]  /*8060*/  NOP ;  /* 0x0000000000007918 */ /* 0x000fde0000000000 */
[----:B------:R-:W-:-:S15]  /*8070*/  NOP ;  /* 0x0000000000007918 */ /* 0x000fde0000000000 */
[----:B------:R-:W-:-:S15]  /*8080*/  NOP ;  /* 0x0000000000007918 */ /* 0x000fde0000000000 */
[----:B------:R-:W-:-:S04]  /*8090*/  NOP ;  /* 0x0000000000007918 */ /* 0x000fc80000000000 */
[----:B-1----:R-:W1:Y:S02]  /*80a0*/  DMUL R44, R16, R44 ;  /* 0x0000002c102c7228 */ /* 0x002e640000000000 */
[----:B-1----:R1:W-:Y:S02]  /*80b0*/  REDG.E.ADD.F64.RN.STRONG.GPU desc[UR6][R36.64], R44 ;  /* 0x0000002c240079a6 */ /* 0x0023e4000c12ff06 */
[C-C-:B-1----:R-:W-:Y:S02]  /*80c0*/  VIADDMNMX.RELU R37, R42.reuse, 0x6, R13.reuse, PT ;  /* 0x000000062a257846 */ /* 0x142fe4000380110d */
[----:B------:R-:W-:-:S03]  /*80d0*/  VIADDMNMX.RELU R42, R42, 0x7, R13, PT ;  /* 0x000000072a2a7846 */ /* 0x000fc6000380110d */
        /* <DEDUP_REMOVED lines=8> */
[----:B------:R-:W-:-:S15]  /*8160*/  ISETP.NE.AND P2, PT, R40, R11, PT ;  /* 0x0000000b2800720c */ /* 0x000fde0003f45270 */
[----:B------:R-:W-:-:S15]  /*8170*/  NOP ;  /* 0x0000000000007918 */ /* 0x000fde0000000000 */
[----:B------:R-:W-:-:S08]  /*8180*/  NOP ;  /* 0x0000000000007918 */ /* 0x000fd00000000000 */
[----:B0-----:R-:W0:-:S15]  /*8190*/  DMUL R28, R28, R22 ;  /* 0x000000161c1c7228 */ /* 0x001e1e0000000000 */
[----:B------:R-:W-:-:S15]  /*81a0*/  NOP ;  /* 0x0000000000007918 */ /* 0x000fde0000000000 */
[----:B------:R-:W-:-:S15]  /*81b0*/  NOP ;  /* 0x0000000000007918 */ /* 0x000fde0000000000 */
[----:B------:R-:W-:-:S15]  /*81c0*/  NOP ;  /* 0x0000000000007918 */ /* 0x000fde0000000000 */
[----:B------:R-:W-:-:S04]  /*81d0*/  NOP ;  /* 0x0000000000007918 */ /* 0x000fc80000000000 */
[----:B------:R-:W-:-:S15]  /*81e0*/  DMUL R30, R30, R22 ;  /* 0x000000161e1e7228 */ /* 0x000fde0000000000 */
[----:B------:R-:W-:-:S15]  /*81f0*/  NOP ;  /* 0x0000000000007918 */ /* 0x000fde0000000000 */
[----:B------:R-:W-:-:S15]  /*8200*/  NOP ;  /* 0x0000000000007918 */ /* 0x000fde0000000000 */
[----:B------:R-:W-:-:S15]  /*8210*/  NOP ;  /* 0x0000000000007918 */ /* 0x000fde0000000000 */
[----:B------:R-:W-:-:S04]  /*8220*/  NOP ;  /* 0x0000000000007918 */ /* 0x000fc80000000000 */
[----:B0-----:R-:W0:Y:S02]  /*8230*/  DMUL R28, R16, R28 ;  /* 0x0000001c101c7228 */ /* 0x001e240000000000 */
[----:B0-----:R4:W-:-:S15]  /*8240*/  REDG.E.ADD.F64.RN.STRONG.GPU desc[UR6][R34.64], R28 ;  /* 0x0000001c220079a6 */ /* 0x0019de000c12ff06 */
[----:B------:R-:W-:-:S15]  /*8250*/  NOP ;  /* 0x0000000000007918 */ /* 0x000fde0000000000 */
[----:B------:R-:W-:-:S15]  /*8260*/  NOP ;  /* 0x0000000000007918 */ /* 0x000fde0000000000 */
[----:B------:R-:W-:-:S15]  /*8270*/  NOP ;  /* 0x0000000000007918 */ /* 0x000fde0000000000 */
[----:B------:R-:W-:-:S02]  /*8280*/  NOP ;  /* 0x0000000000007918 */ /* 0x000fc40000000000 */
[----:B--2---:R-:W-:-:S15]  /*8290*/  DMUL R26, R26, R22 ;  /* 0x000000161a1a7228 */ /* 0x004fde0000000000 */
[----:B------:R-:W-:-:S15]  /*82a0*/  NOP ;  /* 0x0000000000007918 */ /* 0x000fde0000000000 */
[----:B------:R-:W-:-:S15]  /*82b0*/  NOP ;  /* 0x0000000000007918 */ /* 0x000fde0000000000 */
[----:B------:R-:W-:-:S15]  /*82c0*/  NOP ;  /* 0x0000000000007918 */ /* 0x000fde0000000000 */
[----:B------:R-:W-:-:S04]  /*82d0*/  NOP ;  /* 0x0000000000007918 */ /* 0x000fc80000000000 */
[----:B------:R-:W0:Y:S02]  /*82e0*/  DMUL R30, R16, R30 ;  /* 0x0000001e101e7228 */ /* 0x000e240000000000 */
[----:B0-----:R4:W-:-:S15]  /*82f0*/  REDG.E.ADD.F64.RN.STRONG.GPU desc[UR6][R36.64], R30 ;  /* 0x0000001e240079a6 */ /* 0x0019de000c12ff06 */
[----:B------:R-:W-:-:S15]  /*8300*/  NOP ;  /* 0x0000000000007918 */ /* 0x000fde0000000000 */
[----:B------:R-:W-:-:S15]  /*8310*/  NOP ;  /* 0x0000000000007918 */ /* 0x000fde0000000000 */
[----:B------:R-:W-:-:S15]  /*8320*/  NOP ;  /* 0x0000000000007918 */ /* 0x000fde0000000000 */
[----:B------:R-:W-:-:S02]  /*8330*/  NOP ;  /* 0x0000000000007918 */ /* 0x000fc40000000000 */
[----:B------:R-:W0:Y:S02]  /*8340*/  DMUL R26, R16, R26 ;  /* 0x0000001a101a7228 */ /* 0x000e240000000000 */
[----:B0-----:R4:W-:Y:S01]  /*8350*/  REDG.E.ADD.F64.RN.STRONG.GPU desc[UR6][R32.64], R26 ;  /* 0x0000001a200079a6 */ /* 0x0019e2000c12ff06 */
[----:B------:R-:W-:Y:S05]  /*8360*/  @P2 BRA `(.L_x_464) ;  /* 0xfffffff400f82947 */ /* 0x000fea000383ffff */
[----:B------:R-:W-:Y:S05]  /*8370*/  BSYNC.RECONVERGENT B3 ;  /* 0x0000000000037941 */ /* 0x000fea0003800200 */
.L_x_463:
[----:B----4-:R-:W-:-:S07]  /*8380*/  IMAD.MOV.U32 R36, RZ, RZ, R11 ;  /* 0x000000ffff247224 */ /* 0x010fce00078e000b */
.L_x_462:
[----:B------:R-:W-:Y:S05]  /*8390*/  BSYNC.RECONVERGENT B2 ;  /* 0x0000000000027941 */ /* 0x000fea0003800200 */
.L_x_461:
[----:B------:R-:W-:-:S13]  /*83a0*/  ISETP.NE.AND P2, PT, R2, RZ, PT ;  /* 0x000000ff0200720c */ /* 0x000fda0003f45270 */
[----:B------:R-:W-:Y:S05]  /*83b0*/  @!P2 BRA `(.L_x_460) ;  /* 0x000000080010a947 */ /* 0x000fea0003800000 */
[----:B------:R-:W-:Y:S01]  /*83c0*/  BSSY.RECONVERGENT B2, `(.L_x_465) ;  /* 0x0000047000027945 */ /* 0x000fe20003800200 */
[----:B------:R-:W-:-:S03]  /*83d0*/  ISETP.NE.AND P2, PT, R9, RZ, PT ;  /* 0x000000ff0900720c */ /* 0x000fc60003f45270 */
[----:B------:R-:W-:Y:S10]  /*83e0*/  @!P1 BRA `(.L_x_466) ;  /* 0x0000000400109947 */ /* 0x000ff40003800000 */
[----:B------:R-:W-:Y:S01]  /*83f0*/  IMAD R37, R36, 0x8, R5 ;  /* 0x0000000824257824 */ /* 0x000fe200078e0205 */
[----:B------:R-:W-:Y:S01]  /*8400*/  LDS.64 R34, [R38] ;  /* 0x0000000026227984 */ /* 0x000fe20000000a00 */
[----:B------:R-:W0:Y:S01]  /*8410*/  LDCU.64 UR8, c[0x0][0x3d0] ;  /* 0x00007a00ff0877ac */ /* 0x000e220008000a00 */
[----:B------:R-:W-:Y:S01]  /*8420*/  IMAD.IADD R40, R10, 0x1, R36 ;  /* 0x000000010a287824 */ /* 0x000fe200078e0224 */
[----:B------:R-:W-:Y:S01]  /*8430*/  MOV R24, R20 ;  /* 0x0000001400187202 */ /* 0x000fe20000000f00 */
[----:B------:R-:W1:Y:S01]  /*8440*/  LDS.64 R26, [R37] ;  /* 0x00000000251a7984 */ /* 0x000e620000000a00 */
[----:B------:R-:W2:Y:S02]  /*8450*/  LDCU.64 UR10, c[0x0][0x390] ;  /* 0x00007200ff0a77ac */ /* 0x000ea40008000a00 */
[C---:B------:R-:W-:Y:S01]  /*8460*/  VIMNMX.RELU R29, PT, PT, R40.reuse, R13, PT ;  /* 0x0000000d281d7248 */ /* 0x040fe20003fe1100 */
[----:B------:R-:W4:Y:S01]  /*8470*/  LDS.64 R32, [R37+0x8] ;  /* 0x0000080025207984 */ /* 0x000f220000000a00 */
[----:B------:R-:W-:-:S03]  /*8480*/  VIADDMNMX.RELU R31, R40, 0x1, R13, PT ;  /* 0x00000001281f7846 */ /* 0x000fc6000380110d */
[----:B0-----:R-:W-:-:S04]  /*8490*/  IMAD.WIDE.U32 R22, R29, UR8, R24 ;  /* 0x000000081d167c25 */ /* 0x001fc8000f8e0018 */
[----:B------:R-:W-:Y:S01]  /*84a0*/  IMAD R29, R29, UR9, R23 ;  /* 0x000000091d1d7c24 */ /* 0x000fe2000f8e0217 */
[----:B--2---:R-:W-:Y:S02]  /*84b0*/  LEA R44, P3, R22, UR10, 0x3 ;  /* 0x0000000a162c7c11 */ /* 0x004fe4000f8618ff */
[----:B------:R-:W-:Y:S02]  /*84c0*/  VIADDMNMX.RELU R30, R40, 0x2, R13, PT ;  /* 0x00000002281e7846 */ /* 0x000fe4000380110d */
[----:B------:R-:W-:Y:S01]  /*84d0*/  LEA.HI.X R45, R22, UR11, R29, 0x3, P3 ;  /* 0x0000000b162d7c11 */ /* 0x000fe200098f1c1d */
[----:B------:R-:W-:-:S04]  /*84e0*/  IMAD.WIDE.U32 R22, R31, UR8, R24 ;  /* 0x000000081f167c25 */ /* 0x000fc8000f8e0018 */
[----:B------:R-:W-:Y:S01]  /*84f0*/  IMAD R31, R31, UR9, R23 ;  /* 0x000000091f1f7c24 */ /* 0x000fe2000f8e0217 */
[----:B-1----:R-:W0:-:S15]  /*8500*/  DMUL R26, R26, R34 ;  /* 0x000000221a1a7228 */ /* 0x002e1e0000000000 */
[----:B------:R-:W-:-:S15]  /*8510*/  NOP ;  /* 0x0000000000007918 */ /* 0x000fde0000000000 */
[----:B------:R-:W-:-:S15]  /*8520*/  NOP ;  /* 0x0000000000007918 */ /* 0x000fde0000000000 */
[----:B------:R-:W-:-:S15]  /*8530*/  NOP ;  /* 0x0000000000007918 */ /* 0x000fde0000000000 */
[----:B------:R-:W-:-:S04]  /*8540*/  NOP ;  /* 0x0000000000007918 */ /* 0x000fc80000000000 */
[----:B0----5:R-:W0:Y:S02]  /*8550*/  DMUL R28, R16, R26 ;  /* 0x0000001a101c7228 */ /* 0x021e240000000000 */
[----:B0-----:R0:W-:Y:S01]  /*8560*/  REDG.E.ADD.F64.RN.STRONG.GPU desc[UR6][R44.64], R28 ;  /* 0x0000001c2c0079a6 */ /* 0x0011e2000c12ff06 */
[----:B------:R-:W-:-:S04]  /*8570*/  LEA R26, P3, R22, UR10, 0x3 ;  /* 0x0000000a161a7c11 */ /* 0x000fc8000f8618ff */
[----:B------:R-:W-:Y:S01]  /*8580*/  LEA.HI.X R27, R22, UR11, R31, 0x3, P3 ;  /* 0x0000000b161b7c11 */ /* 0x000fe200098f1c1f */
[----:B0-----:R-:W-:-:S04]  /*8590*/  IMAD.WIDE.U32 R28, R30, UR8, R24 ;  /* 0x000000081e1c7c25 */ /* 0x001fc8000f8e0018 */
[----:B------:R-:W-:Y:S01]  /*85a0*/  IMAD R23, R30, UR9, R29 ;  /* 0x000000091e177c24 */ /* 0x000fe2000f8e021d */
[C---:B------:R-:W-:Y:S01]  /*85b0*/  LEA R22, P3, R28.reuse, UR10, 0x3 ;  /* 0x0000000a1c167c11 */ /* 0x040fe2000f8618ff */
[----:B------:R-:W0:Y:S03]  /*85c0*/  LDS.64 R30, [R37+0x10] ;  /* 0x00001000251e7984 */ /* 0x000e260000000a00 */
[----:B------:R-:W-:Y:S02]  /*85d0*/  LEA.HI.X R23, R28, UR11, R23, 0x3, P3 ;  /* 0x0000000b1c177c11 */ /* 0x000fe400098f1c17 */
[----:B------:R-:W1:-:S15]  /*85e0*/  LDS.64 R28, [R37+0x18] ;  /* 0x00001800251c7984 */ /* 0x000e5e0000000a00 */
[----:B------:R-:W-:-:S15]  /*85f0*/  NOP ;  /* 0x0000000000007918 */ /* 0x000fde0000000000 */
[----:B------:R-:W-:-:S15]  /*8600*/  NOP ;  /* 0x0000000000007918 */ /* 0x000fde0000000000 */
[----:B----4-:R-:W2:-:S15]  /*8610*/  DMUL R32, R34, R32 ;  /* 0x0000002022207228 */ /* 0x010e9e0000000000 */
        /* <DEDUP_REMOVED lines=9> */
[----:B-1----:R0:W-:Y:S02]  /*86b0*/  DMUL R28, R34, R28 ;  /* 0x0000001c221c7228 */ /* 0x0021e40000000000 */
[----:B0-----:R-:W-:-:S05]  /*86c0*/  VIADDMNMX.RELU R35, R40, 0x3, R13, PT ;  /* 0x0000000328237846 */ /* 0x001fca000380110d */
[----:B------:R-:W-:-:S04]  /*86d0*/  IMAD.WIDE.U32 R44, R35, UR8, R24 ;  /* 0x00000008232c7c25 */ /* 0x000fc8000f8e0018 */
[----:B------:R-:W-:Y:S01]  /*86e0*/  IMAD R35, R35, UR9, R45 ;  /* 0x0000000923237c24 */ /* 0x000fe2000f8e022d */
[----:B------:R-:W-:-:S04]  /*86f0*/  LEA R34, P3, R44, UR10, 0x3 ;  /* 0x0000000a2c227c11 */ /* 0x000fc8000f8618ff */
[----:B------:R-:W-:-:S15]  /*8700*/  LEA.HI.X R35, R44, UR11, R35, 0x3, P3 ;  /* 0x0000000b2c237c11 */ /* 0x000fde00098f1c23 */
[----:B------:R-:W-:-:S15]  /*8710*/  NOP ;  /* 0x0000000000007918 */ /* 0x000fde0000000000 */
[----:B------:R-:W-:-:S15]  /*8720*/  NOP ;  /* 0x0000000000007918 */ /* 0x000fde0000000000 */
[----:B------:R-:W-:-:S03]  /*8730*/  NOP ;  /* 0x0000000000007918 */ /* 0x000fc60000000000 */
[----:B--2---:R-:W0:Y:S02]  /*8740*/  DMUL R32, R16, R32 ;  /* 0x0000002010207228 */ /* 0x004e240000000000 */
[----:B0-----:R0:W-:-:S15]  /*8750*/  REDG.E.ADD.F64.RN.STRONG.GPU desc[UR6][R26.64], R32 ;  /* 0x000000201a0079a6 */ /* 0x0011de000c12ff06 */
[----:B------:R-:W-:-:S15]  /*8760*/  NOP ;  /* 0x0000000000007918 */ /* 0x000fde0000000000 */
[----:B------:R-:W-:-:S15]  /*8770*/  NOP ;  /* 0x0000000000007918 */ /* 0x000fde0000000000 */
[----:B------:R-:W-:-:S15]  /*8780*/  NOP ;  /* 0x0000000000007918 */ /* 0x000fde0000000000 */
[----:B------:R-:W-:-:S02]  /*8790*/  NOP ;  /* 0x0000000000007918 */ /* 0x000fc40000000000 */
[----:B------:R-:W1:Y:S02]  /*87a0*/  DMUL R30, R16, R30 ;  /* 0x0000001e101e7228 */ /* 0x000e640000000000 */
[----:B-1----:R0:W-:-:S15]  /*87b0*/  REDG.E.ADD.F64.RN.STRONG.GPU desc[UR6][R22.64], R30 ;  /* 0x0000001e160079a6 */ /* 0x0021de000c12ff06 */
[----:B------:R-:W-:-:S15]  /*87c0*/  NOP ;  /* 0x0000000000007918 */ /* 0x000fde0000000000 */
[----:B------:R-:W-:-:S15]  /*87d0*/  NOP ;  /* 0x0000000000007918 */ /* 0x000fde0000000000 */
[----:B------:R-:W-:-:S15]  /*87e0*/  NOP ;  /* 0x0000000000007918 */ /* 0x000fde0000000000 */
[----:B------:R-:W-:-:S02]  /*87f0*/  NOP ;  /* 0x0000000000007918 */ /* 0x000fc40000000000 */
[----:B------:R-:W1:Y:S02]  /*8800*/  DMUL R28, R16, R28 ;  /* 0x0000001c101c7228 */ /* 0x000e640000000000 */
[----:B-1----:R0:W-:Y:S01]  /*8810*/  REDG.E.ADD.F64.RN.STRONG.GPU desc[UR6][R34.64], R28 ;  /* 0x0000001c220079a6 */ /* 0x0021e2000c12ff06 */
[----:B------:R-:W-:-:S07]  /*8820*/  VIADD R36, R36, 0x4 ;  /* 0x0000000424247836 */ /* 0x000fce0000000000 */
.L_x_466:
[----:B------:R-:W-:Y:S05]  /*8830*/  BSYNC.RECONVERGENT B2 ;  /* 0x0000000000027941 */ /* 0x000fea0003800200 */
.L_x_465:
[----:B------:R-:W-:Y:S05]  /*8840*/  @!P2 BRA `(.L_x_460) ;  /* 0x0000000000eca947 */ /* 0x000fea0003800000 */
[----:B------:R-:W-:Y:S01]  /*8850*/  ISETP.NE.AND P2, PT, R9, 0x1, PT ;  /* 0x000000010900780c */ /* 0x000fe20003f45270 */
[----:B------:R-:W-:Y:S01]  /*8860*/  BSSY.RECONVERGENT B2, `(.L_x_467) ;  /* 0x0000026000027945 */ /* 0x000fe20003800200 */
[----:B------:R-:W-:-:S11]  /*8870*/  LOP3.LUT P3, RZ, R6, 0x1, RZ, 0xc0, !PT ;  /* 0x0000000106ff7812 */ /* 0x000fd6000786c0ff */
[----:B------:R-:W-:Y:S05]  /*8880*/  @!P2 BRA `(.L_x_468) ;  /* 0x00000000008ca947 */ /* 0x000fea0003800000 */
[----:B------:R-:W-:Y:S01]  /*8890*/  IMAD R24, R36, 0x8, R5 ;  /* 0x0000000824187824 */ /* 0x000fe200078e0205 */
[----:B0-----:R-:W-:Y:S01]  /*88a0*/  LDS.64 R22, [R38] ;  /* 0x0000000026167984 */ /* 0x001fe20000000a00 */
[----:B------:R-:W0:Y:S03]  /*88b0*/  LDCU.64 UR8, c[0x0][0x3d0] ;  /* 0x00007a00ff0877ac */ /* 0x000e260008000a00 */
[----:B------:R-:W1:Y:S01]  /*88c0*/  LDS.64 R34, [R24] ;  /* 0x0000000018227984 */ /* 0x000e620000000a00 */
[----:B------:R-:W2:Y:S03]  /*88d0*/  LDCU.64 UR10, c[0x0][0x390] ;  /* 0x00007200ff0a77ac */ /* 0x000ea60008000a00 */
[----:B------:R4:W3:Y:S02]  /*88e0*/  LDS.64 R28, [R24+0x8] ;  /* 0x00000800181c7984 */ /* 0x0008e40000000a00 */
[----:B----4-:R-:W-:Y:S01]  /*88f0*/  IMAD.MOV.U32 R24, RZ, RZ, R20 ;  /* 0x000000ffff187224 */ /* 0x010fe200078e0014 */
[----:B-1----:R-:W1:-:S15]  /*8900*/  DMUL R34, R34, R22 ;  /* 0x0000001622227228 */ /* 0x002e5e0000000000 */
[----:B------:R-:W-:-:S15]  /*8910*/  NOP ;  /* 0x0000000000007918 */ /* 0x000fde0000000000 */
[----:B------:R-:W-:-:S15]  /*8920*/  NOP ;  /* 0x0000000000007918 */ /* 0x000fde0000000000 */
[----:B------:R-:W-:-:S15]  /*8930*/  NOP ;  /* 0x0000000000007918 */ /* 0x000fde0000000000 */
[----:B------:R-:W-:-:S04]  /*8940*/  NOP ;  /* 0x0000000000007918 */ /* 0x000fc80000000000 */
[----:B---3--:R3:W-:Y:S02]  /*8950*/  DMUL R28, R22, R28 ;  /* 0x0000001c161c7228 */ /* 0x0087e40000000000 */
[----:B---3--:R-:W-:-:S05]  /*8960*/  IMAD.IADD R22, R10, 0x1, R36 ;  /* 0x000000010a167824 */ /* 0x008fca00078e0224 */
[C---:B------:R-:W-:Y:S02]  /*8970*/  VIMNMX.RELU R23, PT, PT, R22.reuse, R13, PT ;  /* 0x0000000d16177248 */ /* 0x040fe40003fe1100 */
[----:B------:R-:W-:-:S03]  /*8980*/  VIADDMNMX.RELU R31, R22, 0x1, R13, PT ;  /* 0x00000001161f7846 */ /* 0x000fc6000380110d */
[----:B0-----:R-:W-:-:S04]  /*8990*/  IMAD.WIDE.U32 R32, R23, UR8, R24 ;  /* 0x0000000817207c25 */ /* 0x001fc8000f8e0018 */
[----:B------:R-:W-:Y:S01]  /*89a0*/  IMAD.WIDE.U32 R26, R31, UR8, R24 ;  /* 0x000000081f1a7c25 */ /* 0x000fe2000f8e0018 */
[----:B--2---:R-:W-:-:S03]  /*89b0*/  LEA R30, P2, R32, UR10, 0x3 ;  /* 0x0000000a201e7c11 */ /* 0x004fc6000f8418ff */
[----:B------:R-:W-:Y:S01]  /*89c0*/  IMAD R23, R23, UR9, R33 ;  /* 0x0000000917177c24 */ /* 0x000fe2000f8e0221 */
[----:B------:R-:W-:Y:S01]  /*89d0*/  LEA R22, P4, R26, UR10, 0x3 ;  /* 0x0000000a1a167c11 */ /* 0x000fe2000f8818ff */
[----:B------:R-:W-:-:S03]  /*89e0*/  IMAD R27, R31, UR9, R27 ;  /* 0x000000091f1b7c24 */ /* 0x000fc6000f8e021b */
[----:B------:R-:W-:Y:S02]  /*89f0*/  LEA.HI.X R31, R32, UR11, R23, 0x3, P2 ;  /* 0x0000000b201f7c11 */ /* 0x000fe400090f1c17 */
[----:B------:R-:W-:-:S15]  /*8a00*/  LEA.HI.X R23, R26, UR11, R27, 0x3, P4 ;  /* 0x0000000b1a177c11 */ /* 0x000fde000a0f1c1b */
[----:B------:R-:W-:-:S15]  /*8a10*/  NOP ;  /* 0x0000000000007918 */ /* 0x000fde0000000000 */
[----:B------:R-:W-:-:S07]  /*8a20*/  NOP ;  /* 0x0000000000007918 */ /* 0x000fce0000000000 */
[----:B-1---5:R-:W0:Y:S02]  /*8a30*/  DMUL R34, R16, R34 ;  /* 0x0000002210227228 */ /* 0x022e240000000000 */
[----:B0-----:R1:W-:-:S15]  /*8a40*/  REDG.E.ADD.F64.RN.STRONG.GPU desc[UR6][R30.64], R34 ;  /* 0x000000221e0079a6 */ /* 0x0013de000c12ff06 */
[----:B------:R-:W-:-:S15]  /*8a50*/  NOP ;  /* 0x0000000000007918 */ /* 0x000fde0000000000 */
[----:B------:R-:W-:-:S15]  /*8a60*/  NOP ;  /* 0x0000000000007918 */ /* 0x000fde0000000000 */
[----:B------:R-:W-:-:S15]  /*8a70*/  NOP ;  /* 0x0000000000007918 */ /* 0x000fde0000000000 */
[----:B------:R-:W-:-:S02]  /*8a80*/  NOP ;  /* 0x0000000000007918 */ /* 0x000fc40000000000 */
[----:B------:R-:W0:Y:S02]  /*8a90*/  DMUL R28, R16, R28 ;  /* 0x0000001c101c7228 */ /* 0x000e240000000000 */
[----:B0-----:R1:W-:Y:S01]  /*8aa0*/  REDG.E.ADD.F64.RN.STRONG.GPU desc[UR6][R22.64], R28 ;  /* 0x0000001c160079a6 */ /* 0x0013e2000c12ff06 */
[----:B------:R-:W-:-:S07]  /*8ab0*/  VIADD R36, R36, 0x2 ;  /* 0x0000000224247836 */ /* 0x000fce0000000000 */
.L_x_468:
[----:B------:R-:W-:Y:S05]  /*8ac0*/  BSYNC.RECONVERGENT B2 ;  /* 0x0000000000027941 */ /* 0x000fea0003800200 */
.L_x_467:
[----:B------:R-:W-:Y:S05]  /*8ad0*/  @!P3 BRA `(.L_x_460) ;  /* 0x000000000048b947 */ /* 0x000fea0003800000 */
[C---:B0-----:R-:W-:Y:S01]  /*8ae0*/  IMAD R26, R36.reuse, 0x8, R5 ;  /* 0x00000008241a7824 */ /* 0x041fe200078e0205 */
[----:B-1----:R-:W-:Y:S01]  /*8af0*/  LDS.64 R22, [R38] ;  /* 0x0000000026167984 */ /* 0x002fe20000000a00 */
[----:B------:R-:W0:Y:S01]  /*8b00*/  LDCU.64 UR8, c[0x0][0x3d0] ;  /* 0x00007a00ff0877ac */ /* 0x000e220008000a00 */
[----:B------:R-:W-:Y:S02]  /*8b10*/  VIADDMNMX.RELU R21, R36, R10, R13, PT ;  /* 0x0000000a24157246 */ /* 0x000fe4000380110d */
[----:B------:R-:W-:Y:S01]  /*8b20*/  MOV R24, R20 ;  /* 0x0000001400187202 */ /* 0x000fe20000000f00 */
[----:B------:R-:W1:Y:S01]  /*8b30*/  LDS.64 R26, [R26] ;  /* 0x000000001a1a7984 */ /* 0x000e620000000a00 */
[----:B------:R-:W2:Y:S03]  /*8b40*/  LDCU.64 UR10, c[0x0][0x390] ;  /* 0x00007200ff0a77ac */ /* 0x000ea60008000a00 */
[----:B0-----:R-:W-:-:S04]  /*8b50*/  IMAD.WIDE.U32 R24, R21, UR8, R24 ;  /* 0x0000000815187c25 */ /* 0x001fc8000f8e0018 */
[----:B------:R-:W-:Y:S01]  /*8b60*/  IMAD R21, R21, UR9, R25 ;  /* 0x0000000915157c24 */ /* 0x000fe2000f8e0219 */
[----:B--2---:R-:W-:-:S04]  /*8b70*/  LEA R20, P2, R24, UR10, 0x3 ;  /* 0x0000000a18147c11 */ /* 0x004fc8000f8418ff */
[----:B------:R-:W-:Y:S01]  /*8b80*/  LEA.HI.X R21, R24, UR11, R21, 0x3, P2 ;  /* 0x0000000b18157c11 */ /* 0x000fe200090f1c15 */
[----:B-1----:R-:W0:-:S15]  /*8b90*/  DMUL R22, R22, R26 ;  /* 0x0000001a16167228 */ /* 0x002e1e0000000000 */
[----:B------:R-:W-:-:S15]  /*8ba0*/  NOP ;  /* 0x0000000000007918 */ /* 0x000fde0000000000 */
[----:B------:R-:W-:-:S15]  /*8bb0*/  NOP ;  /* 0x0000000000007918 */ /* 0x000fde0000000000 */
[----:B------:R-:W-:-:S15]  /*8bc0*/  NOP ;  /* 0x0000000000007918 */ /* 0x000fde0000000000 */
[----:B------:R-:W-:-:S04]  /*8bd0*/  NOP ;  /* 0x0000000000007918 */ /* 0x000fc80000000000 */
[----:B0----5:R-:W0:Y:S02]  /*8be0*/  DMUL R22, R16, R22 ;  /* 0x0000001610167228 */ /* 0x021e240000000000 */
[----:B0-----:R2:W-:Y:S02]  /*8bf0*/  REDG.E.ADD.F64.RN.STRONG.GPU desc[UR6][R20.64], R22 ;  /* 0x00000016140079a6 */ /* 0x0015e4000c12ff06 */
.L_x_460:
[----:B------:R-:W-:Y:S05]  /*8c00*/  BSYNC.RECONVERGENT B1 ;  /* 0x0000000000017941 */ /* 0x000fea0003800200 */
.L_x_459:
[----:B------:R-:W-:-:S05]  /*8c10*/  VIADD R41, R41, 0x1 ;  /* 0x0000000129297836 */ /* 0x000fca0000000000 */
[----:B------:R-:W-:-:S13]  /*8c20*/  ISETP.NE.AND P2, PT, R41, R7, PT ;  /* 0x000000072900720c */ /* 0x000fda0003f45270 */
[----:B------:R-:W-:Y:S05]  /*8c30*/  @P2 BRA `(.L_x_469) ;  /* 0xffffffec00882947 */ /* 0x000fea000383ffff */
.L_x_458:
[----:B------:R-:W-:Y:S05]  /*8c40*/  BSYNC.RECONVERGENT B0 ;  /* 0x0000000000007941 */ /* 0x000fea0003800200 */
.L_x_457:
[----:B---3--:R-:W-:-:S05]  /*8c50*/  IMAD.IADD R4, R0, 0x1, R4 ;  /* 0x0000000100047824 */ /* 0x008fca00078e0204 */
[----:B------:R-:W-:-:S13]  /*8c60*/  ISETP.GE.AND P2, PT, R4, R3, PT ;  /* 0x000000030400720c */ /* 0x000fda0003f46270 */
[----:B------:R-:W-:Y:S05]  /*8c70*/  @!P2 BRA `(.L_x_470) ;  /* 0xffffffe80088a947 */ /* 0x000fea000383ffff */
[----:B------:R-:W-:Y:S05]  /*8c80*/  EXIT ;  /* 0x000000000000794d */ /* 0x000fea0003800000 */
        .weak           $__internal_3_$__cuda_sm20_dblrcp_rn_slowpath_v3
        .type           $__internal_3_$__cuda_sm20_dblrcp_rn_slowpath_v3,@function
        .size           $__internal_3_$__cuda_sm20_dblrcp_rn_slowpath_v3,($__internal_4_$__cuda_sm20_div_rn_f64_full - $__internal_3_$__cuda_sm20_dblrcp_rn_slowpath_v3)
$__internal_3_$__cuda_sm20_dblrcp_rn_slowpath_v3:
[----:B------:R-:W0:Y:S01]  /*8c90*/  DSETP.GTU.AND P1, PT, |R2|, +INF , PT ;  /* 0x7ff000000200742a */ /* 0x000e220003f2c200 */
[----:B------:R-:W-:Y:S04]  /*8ca0*/  BSSY.RECONVERGENT B1, `(.L_x_471) ;  /* 0x000005b000017945 */ /* 0x000fe80003800200 */
[----:B0-----:R-:W-:Y:S05]  /*8cb0*/  @P1 BRA `(.L_x_472) ;  /* 0x00000004005c1947 */ /* 0x001fea0003800000 */
[----:B------:R-:W-:-:S05]  /*8cc0*/  LOP3.LUT R23, R3, 0x7fffffff, RZ, 0xc0, !PT ;  /* 0x7fffffff03177812 */ /* 0x000fca00078ec0ff */
[----:B------:R-:W-:-:S05]  /*8cd0*/  VIADD R4, R23, 0xffffffff ;  /* 0xffffffff17047836 */ /* 0x000fca0000000000 */
[----:B------:R-:W-:-:S13]  /*8ce0*/  ISETP.GE.U32.AND P1, PT, R4, 0x7fefffff, PT ;  /* 0x7fefffff0400780c */ /* 0x000fda0003f26070 */
[----:B------:R-:W-:Y:S01]  /*8cf0*/  @P1 LOP3.LUT R21, R3, 0x7ff00000, RZ, 0x3c, !PT ;  /* 0x7ff0000003151812 */ /* 0x000fe200078e3cff */
[----:B------:R-:W-:Y:S01]  /*8d00*/  @P1 IMAD.MOV.U32 R20, RZ, RZ, RZ ;  /* 0x000000ffff141224 */ /* 0x000fe200078e00ff */
[----:B------:R-:W-:Y:S06]  /*8d10*/  @P1 BRA `(.L_x_473) ;  /* 0x00000004004c1947 */ /* 0x000fec0003800000 */
[----:B------:R-:W-:-:S13]  /*8d20*/  ISETP.GE.U32.AND P1, PT, R23, 0x1000001, PT ;  /* 0x010000011700780c */ /* 0x000fda0003f26070 */
[----:B------:R-:W-:Y:S05]  /*8d30*/  @!P1 BRA `(.L_x_474) ;  /* 0x0000000000b49947 */ /* 0x000fea0003800000 */
[----:B------:R-:W-:Y:S02]  /*8d40*/  VIADD R21, R3, 0xc0200000 ;  /* 0xc020000003157836 */ /* 0x000fe40000000000 */
[----:B------:R-:W-:Y:S02]  /*8d50*/  IMAD.MOV.U32 R20, RZ, RZ, R2 ;  /* 0x000000ffff147224 */ /* 0x000fe400078e0002 */
        /* <DEDUP_REMOVED lines=43> */
.L_x_474:
        /* <DEDUP_REMOVED lines=34> */
.L_x_472:
[----:B------:R-:W-:Y:S01]  /*9230*/  LOP3.LUT R21, R3, 0x80000, RZ, 0xfc, !PT ;  /* 0x0008000003157812 */ /* 0x000fe200078efcff */
[----:B------:R-:W-:-:S07]  /*9240*/  IMAD.MOV.U32 R20, RZ, RZ, R2 ;  /* 0x000000ffff147224 */ /* 0x000fce00078e0002 */
.L_x_473:
[----:B------:R-:W-:Y:S05]  /*9250*/  BSYNC.RECONVERGENT B1 ;  /* 0x0000000000017941 */ /* 0x000fea0003800200 */
.L_x_471:
[----:B------:R-:W-:Y:S02]  /*9260*/  IMAD.MOV.U32 R2, RZ, RZ, R0 ;  /* 0x000000ffff027224 */ /* 0x000fe400078e0000 */
[----:B------:R-:W-:-:S04]  /*9270*/  IMAD.MOV.U32 R3, RZ, RZ, 0x0 ;  /* 0x00000000ff037424 */ /* 0x000fc800078e00ff */
[----:B------:R-:W-:Y:S05]  /*9280*/  RET.REL.NODEC R2 `(_ZN2at6native54_GLOBAL__N__aa9a477a_21_UpSampleBilinear2d_cu_607db5e336upsample_gen2d_aa_backward_out_frameIddNS0_18upsample_antialias20BicubicFilterFunctorEEEvT0_S5_NS_27GenericPackedTensorAccessorIT_Lm4ENS_16DefaultPtrTraitsElEENS6_IKS7_Lm4ES8_lEERKT1_) ;  /* 0xffffff6c025c7950 */ /* 0x000fea0003c3ffff */
        .weak           $__internal_4_$__cuda_sm20_div_rn_f64_full
        .type           $__internal_4_$__cuda_sm20_div_rn_f64_full,@function
        .size           $__internal_4_$__cuda_sm20_div_rn_f64_full,(.L_x_1951 - $__internal_4_$__cuda_sm20_div_rn_f64_full)
$__internal_4_$__cuda_sm20_div_rn_f64_full:
[C---:B------:R-:W-:Y:S01]  /*9290*/  FSETP.GEU.AND P3, PT, |R23|.reuse, 1.469367938527859385e-39, PT ;  /* 0x001000001700780b */ /* 0x040fe20003f6e200 */
[----:B------:R-:W-:Y:S01]  /*92a0*/  IMAD.MOV.U32 R0, RZ, RZ, 0x1ca00000 ;  /* 0x1ca00000ff007424 */ /* 0x000fe200078e00ff */
[----:B------:R-:W-:Y:S01]  /*92b0*/  LOP3.LUT R2, R23, 0x7ff00000, RZ, 0xc0, !PT ;  /* 0x7ff0000017027812 */ /* 0x000fe200078ec0ff */
[----:B------:R-:W-:Y:S01]  /*92c0*/  IMAD.MOV.U32 R26, RZ, RZ, 0x1 ;  /* 0x00000001ff1a7424 */ /* 0x000fe200078e00ff */
[C---:B------:R-:W-:Y:S01]  /*92d0*/  LOP3.LUT R35, R21.reuse, 0x7ff00000, RZ, 0xc0, !PT ;  /* 0x7ff0000015237812 */ /* 0x040fe200078ec0ff */
[----:B------:R-:W-:Y:S01]  /*92e0*/  BSSY.RECONVERGENT B1, `(.L_x_475) ;  /* 0x0000078000017945 */ /* 0x000fe20003800200 */
[C---:B------:R-:W-:Y:S01]  /*92f0*/  FSETP.GEU.AND P0, PT, |R21|.reuse, 1.469367938527859385e-39, PT ;  /* 0x001000001500780b */ /* 0x040fe20003f0e200 */
[----:B------:R-:W-:Y:S01]  /*9300*/  IMAD.MOV.U32 R41, RZ, RZ, R2 ;  /* 0x000000ffff297224 */ /* 0x000fe200078e0002 */
[----:B------:R-:W-:Y:S02]  /*9310*/  ISETP.GE.U32.AND P2, PT, R2, R35, PT ;  /* 0x000000230200720c */ /* 0x000fe40003f46070 */
[----:B------:R-:W-:-:S03]  /*9320*/  LOP3.LUT R18, R21, 0x800fffff, RZ, 0xc0, !PT ;  /* 0x800fffff15127812 */ /* 0x000fc600078ec0ff */
[----:B------:R-:W-:Y:S01]  /*9330*/  @!P3 LOP3.LUT R25, R21, 0x7ff00000, RZ, 0xc0, !PT ;  /* 0x7ff000001519b812 */ /* 0x000fe200078ec0ff */
[----:B------:R-:W-:Y:S01]  /*9340*/  @!P3 IMAD.MOV.U32 R30, RZ, RZ, RZ ;  /* 0x000000ffff1eb224 */ /* 0x000fe200078e00ff */
[----:B------:R-:W-:Y:S01]  /*9350*/  LOP3.LUT R19, R18, 0x3ff00000, RZ, 0xfc, !PT ;  /* 0x3ff0000012137812 */ /* 0x000fe200078efcff */
[----:B------:R-:W-:Y:S01]  /*9360*/  IMAD.MOV.U32 R18, RZ, RZ, R20 ;  /* 0x000000ffff127224 */ /* 0x000fe200078e0014 */
[----:B------:R-:W-:Y:S02]  /*9370*/  @!P3 ISETP.GE.U32.AND P4, PT, R2, R25, PT ;  /* 0x000000190200b20c */ /* 0x000fe40003f86070 */
[C---:B------:R-:W-:Y:S02]  /*9380*/  SEL R25, R0.reuse, 0x63400000, !P2 ;  /* 0x6340000000197807 */ /* 0x040fe40005000000 */
[----:B------:R-:W-:Y:S01]  /*9390*/  @!P3 SEL R31, R0, 0x63400000, !P4 ;  /* 0x63400000001fb807 */ /* 0x000fe20006000000 */
[----:B------:R-:W0:Y:S01]  /*93a0*/  @!P0 DMUL R18, R20, 8.98846567431157953865e+307 ;  /* 0x7fe0000014128828 */ /* 0x000e220000000000 */
[--C-:B------:R-:W-:Y:S01]  /*93b0*/  LOP3.LUT R25, R25, 0x800fffff, R23.reuse, 0xf8, !PT ;  /* 0x800fffff19197812 */ /* 0x100fe200078ef817 */
[----:B0-----:R-:W0:Y:S01]  /*93c0*/  MUFU.RCP64H R27, R19 ;  /* 0x00000013001b7308 */ /* 0x001e220000001800 */
[----:B------:R-:W-:-:S02]  /*93d0*/  @!P3 LOP3.LUT R24, R31, 0x80000000, R23, 0xf8, !PT ;  /* 0x800000001f18b812 */ /* 0x000fc400078ef817 */
[----:B------:R-:W-:Y:S02]  /*93e0*/  @!P0 LOP3.LUT R35, R19, 0x7ff00000, RZ, 0xc0, !PT ;  /* 0x7ff0000013238812 */ /* 0x000fe400078ec0ff */
[----:B------:R-:W-:Y:S02]  /*93f0*/  @!P3 LOP3.LUT R31, R24, 0x100000, RZ, 0xfc, !PT ;  /* 0x00100000181fb812 */ /* 0x000fe400078efcff */
[----:B------:R-:W-:-:S15]  /*9400*/  MOV R24, R22 ;  /* 0x0000001600187202 */ /* 0x000fde0000000f00 */
[----:B------:R-:W-:-:S15]  /*9410*/  NOP ;  /* 0x0000000000007918 */ /* 0x000fde0000000000 */
[----:B------:R-:W-:-:S15]  /*9420*/  NOP ;  /* 0x0000000000007918 */ /* 0x000fde0000000000 */
[----:B------:R-:W-:-:S10]  /*9430*/  NOP ;  /* 0x0000000000007918 */ /* 0x000fd40000000000 */
[----:B------:R-:W1:Y:S02]  /*9440*/  @!P3 DFMA R24, R24, 2, -R30 ;  /* 0x400000001818b82b */ /* 0x000e64000000081e */
[----:B-1----:R-:W-:-:S05]  /*9450*/  @!P3 LOP3.LUT R41, R25, 0x7ff00000, RZ, 0xc0, !PT ;  /* 0x7ff000001929b812 */ /* 0x002fca00078ec0ff */
[----:B------:R-:W-:-:S05]  /*9460*/  VIADD R42, R41, 0xffffffff ;  /* 0xffffffff292a7836 */ /* 0x000fca0000000000 */
[----:B------:R-:W-:Y:S01]  /*9470*/  ISETP.GT.U32.AND P0, PT, R42, 0x7feffffe, PT ;  /* 0x7feffffe2a00780c */ /* 0x000fe20003f04070 */
[----:B------:R-:W-:-:S05]  /*9480*/  VIADD R42, R35, 0xffffffff ;  /* 0xffffffff232a7836 */ /* 0x000fca0000000000 */
[----:B------:R-:W-:-:S15]  /*9490*/  ISETP.GT.U32.OR P0, PT, R42, 0x7feffffe, P0 ;  /* 0x7feffffe2a00780c */ /* 0x000fde0000704470 */
[----:B------:R-:W-:-:S15]  /*94a0*/  NOP ;  /* 0x0000000000007918 */ /* 0x000fde0000000000 */
[----:B------:R-:W-:-:S15]  /*94b0*/  NOP ;  /* 0x0000000000007918 */ /* 0x000fde0000000000 */
[----:B------:R-:W-:-:S01]  /*94c0*/  NOP ;  /* 0x0000000000007918 */ /* 0x000fc20000000000 */
        /* <DEDUP_REMOVED lines=35> */
[----:B0-----:R0:W1:Y:S02]  /*9700*/  DFMA R30, R26, R30, R28 ;  /* 0x0000001e1a1e722b */ /* 0x001064000000001c */
[----:B01----:R-:W-:Y:S05]  /*9710*/  @P0 BRA `(.L_x_476) ;  /* 0x00000000007c0947 */ /* 0x003fea0003800000 */
[----:B------:R-:W-:-:S04]  /*9720*/  LOP3.LUT R23, R21, 0x7ff00000, RZ, 0xc0, !PT ;  /* 0x7ff0000015177812 */ /* 0x000fc800078ec0ff */
[CC--:B------:R-:W-:Y:S02]  /*9730*/  VIADDMNMX R22, R2.reuse, -R23.reuse, 0xb9600000, !PT ;  /* 0xb960000002167446 */ /* 0x0c0fe40007800917 */
[----:B------:R-:W-:Y:S02]  /*9740*/  ISETP.GE.U32.AND P0, PT, R2, R23, PT ;  /* 0x000000170200720c */ /* 0x000fe40003f06070 */
[----:B------:R-:W-:Y:S02]  /*9750*/  VIMNMX R22, PT, PT, R22, 0x46a00000, PT ;  /* 0x46a0000016167848 */ /* 0x000fe40003fe0100 */
[----:B------:R-:W-:-:S05]  /*9760*/  SEL R23, R0, 0x63400000, !P0 ;  /* 0x6340000000177807 */ /* 0x000fca0004000000 */
[----:B------:R-:W-:Y:S01]  /*9770*/  IMAD.IADD R0, R22, 0x1, -R23 ;  /* 0x0000000116007824 */ /* 0x000fe200078e0a17 */
[----:B------:R-:W-:-:S03]  /*9780*/  MOV R22, RZ ;  /* 0x000000ff00167202 */ /* 0x000fc60000000f00 */
[----:B------:R-:W-:-:S06]  /*9790*/  VIADD R23, R0, 0x7fe00000 ;  /* 0x7fe0000000177836 */ /* 0x000fcc0000000000 */
[----:B------:R-:W0:Y:S02]  /*97a0*/  DMUL R26, R30, R22 ;  /* 0x000000161e1a7228 */ /* 0x000e240000000000 */
[----:B0-----:R-:W-:-:S13]  /*97b0*/  FSETP.GTU.AND P0, PT, |R27|, 1.469367938527859385e-39, PT ;  /* 0x001000001b00780b */ /* 0x001fda0003f0c200 */
[----:B------:R-:W-:Y:S05]  /*97c0*/  @P0 BRA `(.L_x_477) ;  /* 0x0000000000a40947 */ /* 0x000fea0003800000 */
[----:B------:R-:W0:Y:S01]  /*97d0*/  DFMA R18, R30, -R18, R24 ;  /* 0x800000121e12722b */ /* 0x000e220000000018 */
[----:B------:R-:W-:Y:S01]  /*97e0*/  IMAD.MOV.U32 R22, RZ, RZ, RZ ;  /* 0x000000ffff167224 */ /* 0x000fe200078e00ff */
[C---:B0-----:R-:W-:Y:S02]  /*97f0*/  FSETP.NEU.AND P0, PT, R19.reuse, RZ, PT ;  /* 0x000000ff1300720b */ /* 0x041fe40003f0d000 */
[----:B------:R-:W-:-:S04]  /*9800*/  LOP3.LUT R21, R19, 0x80000000, R21, 0x48, !PT ;  /* 0x8000000013157812 */ /* 0x000fc800078e4815 */
[----:B------:R-:W-:-:S07]  /*9810*/  LOP3.LUT R23, R21, R23, RZ, 0xfc, !PT ;  /* 0x0000001715177212 */ /* 0x000fce00078efcff */
[----:B------:R-:W-:Y:S05]  /*9820*/  @!P0 BRA `(.L_x_477) ;  /* 0x00000000008c8947 */ /* 0x000fea0003800000 */
[----:B------:R-:W-:Y:S01]  /*9830*/  IMAD.MOV R19, RZ, RZ, -R0 ;  /* 0x000000ffff137224 */ /* 0x000fe200078e0a00 */
[----:B------:R-:W0:Y:S01]  /*9840*/  DMUL.RP R22, R30, R22 ;  /* 0x000000161e167228 */ /* 0x000e220000008000 */
[----:B------:R-:W-:Y:S01]  /*9850*/  IMAD.MOV.U32 R18, RZ, RZ, RZ ;  /* 0x000000ffff127224 */ /* 0x000fe200078e00ff */
[----:B0-----:R-:W-:-:S15]  /*9860*/  LOP3.LUT R21, R23, R21, RZ, 0x3c, !PT ;  /* 0x0000001517157212 */ /* 0x001fde00078e3cff */
[----:B------:R-:W-:-:S15]  /*9870*/  NOP ;  /* 0x0000000000007918 */ /* 0x000fde0000000000 */
[----:B------:R-:W-:-:S15]  /*9880*/  NOP ;  /* 0x0000000000007918 */ /* 0x000fde0000000000 */
[----:B------:R-:W-:-:S15]  /*9890*/  NOP ;  /* 0x0000000000007918 */ /* 0x000fde0000000000 */
[----:B------:R-:W-:-:S02]  /*98a0*/  NOP ;  /* 0x0000000000007918 */ /* 0x000fc40000000000 */
[----:B------:R-:W0:Y:S02]  /*98b0*/  DFMA R18, R26, -R18, R30 ;  /* 0x800000121a12722b */ /* 0x000e24000000001e */
[----:B0-----:R-:W-:-:S04]  /*98c0*/  IADD3 R18, PT, PT, -R0, -0x43300000, RZ ;  /* 0xbcd0000000127810 */ /* 0x001fc80007ffe1ff */
[----:B------:R-:W-:-:S04]  /*98d0*/  FSETP.NEU.AND P0, PT, |R19|, R18, PT ;  /* 0x000000121300720b */ /* 0x000fc80003f0d200 */
[----:B------:R-:W-:Y:S02]  /*98e0*/  FSEL R26, R22, R26, !P0 ;  /* 0x0000001a161a7208 */ /* 0x000fe40004000000 */
[----:B------:R-:W-:Y:S01]  /*98f0*/  FSEL R27, R21, R27, !P0 ;  /* 0x0000001b151b7208 */ /* 0x000fe20004000000 */
[----:B------:R-:W-:Y:S06]  /*9900*/  BRA `(.L_x_477) ;  /* 0x0000000000547947 */ /* 0x000fec0003800000 */
.L_x_476:
[----:B------:R-:W0:Y:S02]  /*9910*/  DSETP.NAN.AND P0, PT, R22, R22, PT ;  /* 0x000000161600722a */ /* 0x000e240003f08000 */
[----:B0-----:R-:W-:Y:S05]  /*9920*/  @P0 BRA `(.L_x_478) ;  /* 0x0000000000440947 */ /* 0x001fea0003800000 */
[----:B------:R-:W0:Y:S02]  /*9930*/  DSETP.NAN.AND P0, PT, R20, R20, PT ;  /* 0x000000141400722a */ /* 0x000e240003f08000 */
[----:B0-----:R-:W-:Y:S05]  /*9940*/  @P0 BRA `(.L_x_479) ;  /* 0x0000000000300947 */ /* 0x001fea0003800000 */
[----:B------:R-:W-:Y:S01]  /*9950*/  ISETP.NE.AND P0, PT, R41, R35, PT ;  /* 0x000000232900720c */ /* 0x000fe20003f05270 */
[----:B------:R-:W-:Y:S02]  /*9960*/  IMAD.MOV.U32 R26, RZ, RZ, 0x0 ;  /* 0x00000000ff1a7424 */ /* 0x000fe400078e00ff */
[----:B------:R-:W-:-:S10]  /*9970*/  IMAD.MOV.U32 R27, RZ, RZ, -0x80000 ;  /* 0xfff80000ff1b7424 */ /* 0x000fd400078e00ff */
[----:B------:R-:W-:Y:S05]  /*9980*/  @!P0 BRA `(.L_x_477) ;  /* 0x0000000000348947 */ /* 0x000fea0003800000 */
[----:B------:R-:W-:Y:S02]  /*9990*/  ISETP.NE.AND P0, PT, R41, 0x7ff00000, PT ;  /* 0x7ff000002900780c */ /* 0x000fe40003f05270 */
[----:B------:R-:W-:Y:S02]  /*99a0*/  LOP3.LUT R27, R23, 0x80000000, R21, 0x48, !PT ;  /* 0x80000000171b7812 */ /* 0x000fe400078e4815 */
[----:B------:R-:W-:-:S13]  /*99b0*/  ISETP.EQ.OR P0, PT, R35, RZ, !P0 ;  /* 0x000000ff2300720c */ /* 0x000fda0004702670 */
[----:B------:R-:W-:Y:S01]  /*99c0*/  @P0 LOP3.LUT R0, R27, 0x7ff00000, RZ, 0xfc, !PT ;  /* 0x7ff000001b000812 */ /* 0x000fe200078efcff */
[----:B------:R-:W-:Y:S01]  /*99d0*/  @!P0 IMAD.MOV.U32 R26, RZ, RZ, RZ ;  /* 0x000000ffff1a8224 */ /* 0x000fe200078e00ff */
[----:B------:R-:W-:-:S03]  /*99e0*/  @P0 MOV R26, RZ ;  /* 0x000000ff001a0202 */ /* 0x000fc60000000f00 */
[----:B------:R-:W-:Y:S01]  /*99f0*/  @P0 IMAD.MOV.U32 R27, RZ, RZ, R0 ;  /* 0x000000ffff1b0224 */ /* 0x000fe200078e0000 */
[----:B------:R-:W-:Y:S06]  /*9a00*/  BRA `(.L_x_477) ;  /* 0x0000000000147947 */ /* 0x000fec0003800000 */
.L_x_479:
[----:B------:R-:W-:Y:S01]  /*9a10*/  LOP3.LUT R27, R21, 0x80000, RZ, 0xfc, !PT ;  /* 0x00080000151b7812 */ /* 0x000fe200078efcff */
[----:B------:R-:W-:Y:S01]  /*9a20*/  IMAD.MOV.U32 R26, RZ, RZ, R20 ;  /* 0x000000ffff1a7224 */ /* 0x000fe200078e0014 */
[----:B------:R-:W-:Y:S06]  /*9a30*/  BRA `(.L_x_477) ;  /* 0x0000000000087947 */ /* 0x000fec0003800000 */
.L_x_478:
[----:B------:R-:W-:Y:S01]  /*9a40*/  LOP3.LUT R27, R23, 0x80000, RZ, 0xfc, !PT ;  /* 0x00080000171b7812 */ /* 0x000fe200078efcff */
[----:B------:R-:W-:-:S07]  /*9a50*/  IMAD.MOV.U32 R26, RZ, RZ, R22 ;  /* 0x000000ffff1a7224 */ /* 0x000fce00078e0016 */
.L_x_477:
[----:B------:R-:W-:Y:S05]  /*9a60*/  BSYNC.RECONVERGENT B1 ;  /* 0x0000000000017941 */ /* 0x000fea0003800200 */
.L_x_475:
[----:B------:R-:W-:Y:S02]  /*9a70*/  IMAD.MOV.U32 R18, RZ, RZ, R38 ;  /* 0x000000ffff127224 */ /* 0x000fe400078e0026 */
[----:B------:R-:W-:-:S04]  /*9a80*/  IMAD.MOV.U32 R19, RZ, RZ, 0x0 ;  /* 0x00000000ff137424 */ /* 0x000fc800078e00ff */
[----:B------:R-:W-:Y:S05]  /*9a90*/  RET.REL.NODEC R18 `(_ZN2at6native54_GLOBAL__N__aa9a477a_21_UpSampleBilinear2d_cu_607db5e336upsample_gen2d_aa_backward_out_frameIddNS0_18upsample_antialias20BicubicFilterFunctorEEEvT0_S5_NS_27GenericPackedTensorAccessorIT_Lm4ENS_16DefaultPtrTraitsElEENS6_IKS7_Lm4ES8_lEERKT1_) ;  /* 0xffffff6412587950 */ /* 0x000fea0003c3ffff */
.L_x_480:
        /* <DEDUP_REMOVED lines=14> */
.L_x_1951:


//--------------------- .text._ZN2at6native54_GLOBAL__N__aa9a477a_21_UpSampleBilinear2d_cu_607db5e327upsample_gen2d_aa_out_frameIN3c108BFloat16EfNS0_18upsample_antialias20BicubicFilterFunctorEEEvT0_S7_NS_27GenericPackedTensorAccessorIKT_Lm4ENS_16DefaultPtrTraitsElEENS8_IS9_Lm4ESB_lEERKT1_ --------------------------
	.section	.text._ZN2at6native54_GLOBAL__N__aa9a477a_21_UpSampleBilinear2d_cu_607db5e327upsample_gen2d_aa_out_frameIN3c108BFloat16EfNS0_18upsample_antialias20BicubicFilterFunctorEEEvT0_S7_NS_27GenericPackedTensorAccessorIKT_Lm4ENS_16DefaultPtrTraitsElEENS8_IS9_Lm4ESB_lEERKT1_,"ax",@progbits
	.align	128
.text._ZN2at6native54_GLOBAL__N__aa9a477a_21_UpSampleBilinear2d_cu_607db5e327upsample_gen2d_aa_out_frameIN3c108BFloat16EfNS0_18upsample_antialias20BicubicFilterFunctorEEEvT0_S7_NS_27GenericPackedTensorAccessorIKT_Lm4ENS_16DefaultPtrTraitsElEENS8_IS9_Lm4ESB_lEERKT1_:
        .type           _ZN2at6native54_GLOBAL__N__aa9a477a_21_UpSampleBilinear2d_cu_607db5e327upsample_gen2d_aa_out_frameIN3c108BFloat16EfNS0_18upsample_antialias20BicubicFilterFunctorEEEvT0_S7_NS_27GenericPackedTensorAccessorIKT_Lm4ENS_16DefaultPtrTraitsElEENS8_IS9_Lm4ESB_lEERKT1_,@function
        .size           _ZN2at6native54_GLOBAL__N__aa9a477a_21_UpSampleBilinear2d_cu_607db5e327upsample_gen2d_aa_out_frameIN3c108BFloat16EfNS0_18upsample_antialias20BicubicFilterFunctorEEEvT0_S7_NS_27GenericPackedTensorAccessorIKT_Lm4ENS_16DefaultPtrTraitsElEENS8_IS9_Lm4ESB_lEERKT1_,(.L_x_1954 - _ZN2at6native54_GLOBAL__N__aa9a477a_21_UpSampleBilinear2d_cu_607db5e327upsample_gen2d_aa_out_frameIN3c108BFloat16EfNS0_18upsample_antialias20BicubicFilterFunctorEEEvT0_S7_NS_27GenericPackedTensorAccessorIKT_Lm4ENS_16DefaultPtrTraitsElEENS8_IS9_Lm4ESB_lEERKT1_)
        .other          _ZN2at6native54_GLOBAL__N__aa9a477a_21_UpSampleBilinear2d_cu_607db5e327upsample_gen2d_aa_out_frameIN3c108BFloat16EfNS0_18upsample_antialias20BicubicFilterFunctorEEEvT0_S7_NS_27GenericPackedTensorAccessorIKT_Lm4ENS_16DefaultPtrTraitsElEENS8_IS9_Lm4ESB_lEERKT1_,@"STO_CUDA_ENTRY STV_DEFAULT"
_ZN2at6native54_GLOBAL__N__aa9a477a_21_UpSampleBilinear2d_cu_607db5e327upsample_gen2d_aa_out_frameIN3c108BFloat16EfNS0_18upsample_antialias20BicubicFilterFunctorEEEvT0_S7_NS_27GenericPackedTensorAccessorIKT_Lm4ENS_16DefaultPtrTraitsElEENS8_IS9_Lm4ESB_lEERKT1_:
        /* <DEDUP_REMOVED lines=14> */
[----:B------:R-:W0:Y:S01]  /*00e0*/  LDC.64 R14, c[0x0][0x380] ;  /* 0x0000e000ff0e7b82 */ /* 0x000e220000000a00 */
[----:B------:R-:W-:Y:S01]  /*00f0*/  I2FP.F32.U32 R11, R10 ;  /* 0x0000000a000b7245 */ /* 0x000fe20000201000 */
[----:B------:R-:W1:Y:S01]  /*0100*/  LDCU UR6, c[0x0][0x3a8] ;  /* 0x00007500ff0677ac */ /* 0x000e620008000800 */
[----:B------:R-:W-:Y:S01]  /*0110*/  I2FP.F32.S32 R26, R18 ;  /* 0x00000012001a7245 */ /* 0x000fe20000201400 */
[----:B------:R-:W-:Y:S02]  /*0120*/  BSSY.RECONVERGENT B0, `(.L_x_481) ;  /* 0x0000187000007945 */ /* 0x000fe40003800200 */
[----:B------:R-:W-:Y:S01]  /*0130*/  FADD.FTZ R11, R11, 0.5 ;  /* 0x3f0000000b0b7421 */ /* 0x000fe20000010000 */
[----:B------:R-:W2:Y:S01]  /*0140*/  LDCU UR7, c[0x0][0x3a0] ;  /* 0x00007400ff0777ac */ /* 0x000ea20008000800 */
[----:B------:R-:W-:Y:S01]  /*0150*/  FADD.FTZ R26, R26, 0.5 ;  /* 0x3f0000001a1a7421 */ /* 0x000fe20000010000 */
[----:B------:R-:W3:Y:S01]  /*0160*/  S2UR UR5, SR_CgaCtaId ;  /* 0x00000000000579c3 */ /* 0x000ee20000008800 */
[----:B------:R-:W-:Y:S01]  /*0170*/  UMOV UR4, 0x400 ;  /* 0x0000040000047882 */ /* 0x000fe20000000000 */
[----:B------:R-:W4:Y:S01]  /*0180*/  LDCU.64 UR8, c[0x0][0x358] ;  /* 0x00006b00ff0877ac */ /* 0x000f220008000a00 */
[C---:B0-----:R-:W-:Y:S01]  /*0190*/  FADD.FTZ R0, R15.reuse, R15 ;  /* 0x0000000f0f007221 */ /* 0x041fe20000010000 */
[----:B------:R-:W-:-:S02]  /*01a0*/  FSETP.GE.FTZ.AND P1, PT, R15, 1, PT ;  /* 0x3f8000000f00780b */ /* 0x000fc40003f36000 */
[----:B------:R-:W-:Y:S02]  /*01b0*/  FSETP.GE.FTZ.AND P0, PT, R14, 1, PT ;  /* 0x3f8000000e00780b */ /* 0x000fe40003f16000 */
[----:B------:R-:W-:Y:S01]  /*01c0*/  FSEL R3, R0, 2, P1 ;  /* 0x4000000000037808 */ /* 0x000fe20000800000 */
[----:B------:R-:W-:-:S03]  /*01d0*/  FADD.FTZ R0, R14, R14 ;  /* 0x0000000e0e007221 */ /* 0x000fc60000010000 */
[----:B------:R0:W5:Y:S01]  /*01e0*/  F2I.FTZ.CEIL.NTZ R12, R3 ;  /* 0x00000003000c7305 */ /* 0x000162000021b100 */
[----:B---3--:R-:W-:Y:S01]  /*01f0*/  ULEA UR4, UR5, UR4, 0x18 ;  /* 0x0000000405047291 */ /* 0x008fe2000f8ec0ff */
[----:B------:R-:W-:Y:S02]  /*0200*/  FSEL R0, R0, 2, P0 ;  /* 0x4000000000007808 */ /* 0x000fe40000000000 */
[----:B------:R-:W-:-:S03]  /*0210*/  ISETP.NE.AND P0, PT, R20, RZ, PT ;  /* 0x000000ff1400720c */ /* 0x000fc60003f05270 */
[CCC-:B------:R-:W-:Y:S01]  /*0220*/  FFMA.FTZ R2, R11.reuse, R14.reuse, -R0.reuse ;  /* 0x0000000e0b027223 */ /* 0x1c0fe20000010800 */
[----:B------:R3:W1:Y:S01]  /*0230*/  F2I.FTZ.CEIL.NTZ R13, R0 ;  /* 0x00000000000d7305 */ /* 0x000662000021b100 */
[----:B------:R-:W-:Y:S02]  /*0240*/  FFMA.FTZ R14, R11, R14, R0 ;  /* 0x0000000e0b0e7223 */ /* 0x000fe40000010000 */
[----:B------:R-:W-:Y:S01]  /*0250*/  FADD.FTZ R7, R2, 0.5 ;  /* 0x3f00000002077421 */ /* 0x000fe20000010000 */
[CCC-:B------:R-:W-:Y:S01]  /*0260*/  FFMA.FTZ R2, R26.reuse, R15.reuse, -R3.reuse ;  /* 0x0000000f1a027223 */ /* 0x1c0fe20000010803 */
[----:B0-----:R-:W-:Y:S01]  /*0270*/  FFMA.FTZ R3, R26, R15, R3 ;  /* 0x0000000f1a037223 */ /* 0x001fe20000010003 */
[----:B------:R-:W-:Y:S01]  /*0280*/  FADD.FTZ R14, R14, 0.5 ;  /* 0x3f0000000e0e7421 */ /* 0x000fe20000010000 */
[----:B-----5:R-:W-:Y:S02]  /*0290*/  IMAD.SHL.U32 R12, R12, 0x2, RZ ;  /* 0x000000020c0c7824 */ /* 0x020fe400078e00ff */
[----:B------:R-:W-:Y:S01]  /*02a0*/  FADD.FTZ R2, R2, 0.5 ;  /* 0x3f00000002027421 */ /* 0x000fe20000010000 */
[----:B------:R-:W-:Y:S01]  /*02b0*/  FADD.FTZ R6, R3, 0.5 ;  /* 0x3f00000003067421 */ /* 0x000fe20000010000 */
[----:B---3--:R-:W-:Y:S01]  /*02c0*/  IADD3 R0, PT, PT, R5, R8, RZ ;  /* 0x0000000805007210 */ /* 0x008fe20007ffe0ff */
[----:B------:R0:W3:Y:S01]  /*02d0*/  F2I.FTZ.TRUNC.NTZ R16, R7 ;  /* 0x0000000700107305 */ /* 0x0000e2000021f100 */
[----:B------:R-:W-:Y:S01]  /*02e0*/  IMAD R8, R12, R9, R9 ;  /* 0x000000090c087224 */ /* 0x000fe200078e0209 */
[----:B-1----:R-:W-:-:S02]  /*02f0*/  SHF.L.U32 R13, R13, 0x1, RZ ;  /* 0x000000010d0d7819 */ /* 0x002fc400000006ff */
[-C--:B------:R-:W-:Y:S02]  /*0300*/  IMAD R0, R9, R20.reuse, R0 ;  /* 0x0000001409007224 */ /* 0x080fe400078e0200 */
[----:B------:R-:W-:Y:S02]  /*0310*/  IMAD R9, R12, R5, R5 ;  /* 0x000000050c097224 */ /* 0x000fe400078e0205 */
[----:B------:R1:W5:Y:S01]  /*0320*/  F2I.FTZ.TRUNC.NTZ R4, R2 ;  /* 0x0000000200047305 */ /* 0x000362000021f100 */
[C---:B------:R-:W-:Y:S02]  /*0330*/  IMAD R3, R13.reuse, R20, R20 ;  /* 0x000000140d037224 */ /* 0x040fe400078e0214 */
[----:B0-----:R-:W-:Y:S01]  /*0340*/  IMAD R7, R13, R0, R0 ;  /* 0x000000000d077224 */ /* 0x001fe200078e0200 */
[----:B------:R-:W-:Y:S02]  /*0350*/  LEA R25, R9, UR4, 0x1 ;  /* 0x0000000409197c11 */ /* 0x000fe4000f8e08ff */
[----:B---3--:R-:W-:-:S02]  /*0360*/  VIMNMX R0, PT, PT, RZ, R16, !PT ;  /* 0x00000010ff007248 */ /* 0x008fc40007fe0100 */
[----:B------:R-:W0:Y:S01]  /*0370*/  F2I.FTZ.TRUNC.NTZ R6, R6 ;  /* 0x0000000600067305 */ /* 0x000e22000021f100 */
[C---:B-1----:R-:W-:Y:S01]  /*0380*/  IMAD.IADD R2, R8.reuse, 0x1, R3 ;  /* 0x0000000108027824 */ /* 0x042fe200078e0203 */
[----:B------:R-:W-:-:S04]  /*0390*/  IADD3 R8, PT, PT, R8, R7, RZ ;  /* 0x0000000708087210 */ /* 0x000fc80007ffe0ff */
[----:B------:R-:W-:Y:S02]  /*03a0*/  LEA R2, R2, UR4, 0x1 ;  /* 0x0000000402027c11 */ /* 0x000fe4000f8e08ff */
[----:B------:R-:W2:Y:S01]  /*03b0*/  F2I.FTZ.TRUNC.NTZ R14, R14 ;  /* 0x0000000e000e7305 */ /* 0x000ea2000021f100 */
[----:B-----5:R-:W-:Y:S02]  /*03c0*/  VIMNMX R7, PT, PT, RZ, R4, !PT ;  /* 0x00000004ff077248 */ /* 0x020fe40007fe0100 */
[----:B0-----:R-:W-:-:S05]  /*03d0*/  VIMNMX R24, PT, PT, R6, UR6, PT ;  /* 0x0000000606187c48 */ /* 0x001fca000bfe0100 */
[----:B------:R-:W-:Y:S01]  /*03e0*/  IMAD.IADD R3, R24, 0x1, -R7 ;  /* 0x0000000118037824 */ /* 0x000fe200078e0a07 */
[----:B--2---:R-:W-:-:S04]  /*03f0*/  VIMNMX R19, PT, PT, R14, UR7, PT ;  /* 0x000000070e137c48 */ /* 0x004fc8000bfe0100 */
[----:B------:R-:W-:Y:S01]  /*0400*/  IADD3 R4, PT, PT, -R0, R19, RZ ;  /* 0x0000001300047210 */ /* 0x000fe20007ffe1ff */
[----:B----4-:R-:W-:Y:S06]  /*0410*/  @P0 BRA `(.L_x_482) ;  /* 0x00000014005c0947 */ /* 0x010fec0003800000 */
        /* <DEDUP_REMOVED lines=39> */
[----:B------:R-:W-:Y:S05]  /*0690*/  CALL.REL.NOINC `($__internal_5_$__cuda_sm20_dblrcp_rn_slowpath_v3) ;  /* 0x0000006400cc7944 */ /* 0x000fea0003c00000 */
[----:B------:R-:W-:Y:S01]  /*06a0*/  MOV R14, R20 ;  /* 0x00000014000e7202 */ /* 0x000fe20000000f00 */
[----:B------:R-:W-:-:S07]  /*06b0*/  IMAD.MOV.U32 R15, RZ, RZ, R21 ;  /* 0x000000ffff0f7224 */ /* 0x000fce00078e0015 */
.L_x_484:
        /* <DEDUP_REMOVED lines=9> */
.L_x_483:
        /* <DEDUP_REMOVED lines=14> */
.L_x_500:
[----:B------:R-:W-:Y:S01]  /*0830*/  I2FP.F32.U32 R21, R17 ;  /* 0x0000001100157245 */ /* 0x000fe20000201000 */
[----:B------:R-:W-:Y:S04]  /*0840*/  BSSY.RECONVERGENT B3, `(.L_x_489) ;  /* 0x0000017000037945 */ /* 0x000fe80003800200 */
[----:B------:R-:W-:-:S04]  /*0850*/  FADD.FTZ R21, R26, R21 ;  /* 0x000000151a157221 */ /* 0x000fc80000010000 */
[----:B------:R-:W-:-:S04]  /*0860*/  FADD.FTZ R21, R21, 0.5 ;  /* 0x3f00000015157421 */ /* 0x000fc80000010000 */
[----:B------:R-:W-:Y:S01]  /*0870*/  FMUL.FTZ R20, R21, R6 ;  /* 0x0000000615147220 */ /* 0x000fe20000410000 */
[----:B------:R-:W-:-:S04]  /*0880*/  IADD3 R21, PT, PT, R17, 0x1, RZ ;  /* 0x0000000111157810 */ /* 0x000fc80007ffe0ff */
[----:B------:R-:W-:Y:S02]  /*0890*/  FSETP.GEU.FTZ.AND P1, PT, R20, RZ, PT ;  /* 0x000000ff1400720b */ /* 0x000fe40003f3e000 */
[----:B------:R-:W-:-:S05]  /*08a0*/  I2FP.F32.U32 R21, R21 ;  /* 0x0000001500157245 */ /* 0x000fca0000201000 */
[----:B------:R-:W-:-:S04]  /*08b0*/  FADD.FTZ R22, R26, R21 ;  /* 0x000000151a167221 */ /* 0x000fc80000010000 */
[----:B------:R-:W-:Y:S02]  /*08c0*/  FADD.FTZ R27, R22, 0.5 ;  /* 0x3f000000161b7421 */ /* 0x000fe40000010000 */
[----:B------:R-:W-:-:S05]  /*08d0*/  @!P1 FADD.FTZ R20, -R20, -RZ ;  /* 0x800000ff14149221 */ /* 0x000fca0000010100 */
[----:B------:R-:W-:-:S13]  /*08e0*/  FSETP.GEU.FTZ.AND P1, PT, R20, 1, PT ;  /* 0x3f8000001400780b */ /* 0x000fda0003f3e000 */
[----:B------:R-:W-:-:S04]  /*08f0*/  @!P1 IMAD.MOV.U32 R23, RZ, RZ, 0x3fc00000 ;  /* 0x3fc00000ff179424 */ /* 0x000fc800078e00ff */
[----:B------:R-:W-:-:S04]  /*0900*/  @!P1 FFMA.FTZ R21, R20, R23, -2.5 ;  /* 0xc020000014159423 */ /* 0x000fc80000010017 */
[----:B------:R-:W-:Y:S01]  /*0910*/  @!P1 FMUL.FTZ R23, R20, R21 ;  /* 0x0000001514179220 */ /* 0x000fe20000410000 */
[----:B------:R-:W-:-:S03]  /*0920*/  FMUL.FTZ R21, R27, R6 ;  /* 0x000000061b157220 */ /* 0x000fc60000410000 */
[----:B------:R-:W-:Y:S01]  /*0930*/  @!P1 FFMA.FTZ R23, R20, R23, 1 ;  /* 0x3f80000014179423 */ /* 0x000fe20000010017 */
[----:B------:R-:W-:Y:S06]  /*0940*/  @!P1 BRA `(.L_x_490) ;  /* 0x0000000000189947 */ /* 0x000fec0003800000 */
[----:B------:R-:W-:-:S13]  /*0950*/  FSETP.GEU.FTZ.AND P1, PT, R20, 2, PT ;  /* 0x400000001400780b */ /* 0x000fda0003f3e000 */
[----:B------:R-:W-:-:S04]  /*0960*/  @!P1 FADD.FTZ R23, R20, -5 ;  /* 0xc0a0000014179421 */ /* 0x000fc80000010000 */
[----:B------:R-:W-:Y:S01]  /*0970*/  @!P1 FFMA.FTZ R27, R20, R23, 8 ;  /* 0x41000000141b9423 */ /* 0x000fe20000010017 */
[----:B------:R-:W-:-:S03]  /*0980*/  MOV R23, RZ ;  /* 0x000000ff00177202 */ /* 0x000fc60000000f00 */
[----:B------:R-:W-:-:S04]  /*0990*/  @!P1 FFMA.FTZ R27, R20, R27, -4 ;  /* 0xc0800000141b9423 */ /* 0x000fc8000001001b */
[----:B------:R-:W-:-:S07]  /*09a0*/  @!P1 FMUL.FTZ R23, R27, -0.5 ;  /* 0xbf0000001b179820 */ /* 0x000fce0000410000 */
.L_x_490:
[----:B------:R-:W-:Y:S05]  /*09b0*/  BSYNC.RECONVERGENT B3 ;  /* 0x0000000000037941 */ /* 0x000fea0003800200 */
.L_x_489:
        /* <DEDUP_REMOVED lines=17> */
.L_x_492:
[----:B------:R-:W-:-:S04]  /*0ad0*/  IMAD.MOV.U32 R22, RZ, RZ, 0x3fc00000 ;  /* 0x3fc00000ff167424 */ /* 0x000fc800078e00ff */
[----:B------:R-:W-:-:S04]  /*0ae0*/  FFMA.FTZ R22, R21, R22, -2.5 ;  /* 0xc020000015167423 */ /* 0x000fc80000010016 */
[----:B------:R-:W-:-:S04]  /*0af0*/  FMUL.FTZ R22, R21, R22 ;  /* 0x0000001615167220 */ /* 0x000fc80000410000 */
[----:B------:R-:W-:-:S07]  /*0b00*/  FFMA.FTZ R23, R21, R22, 1 ;  /* 0x3f80000015177423 */ /* 0x000fce0000010016 */
.L_x_493:
[----:B------:R-:W-:Y:S05]  /*0b10*/  BSYNC.RECONVERGENT B3 ;  /* 0x0000000000037941 */ /* 0x000fea0003800200 */
.L_x_491:
[----:B------:R-:W-:Y:S01]  /*0b20*/  IADD3 R21, PT, PT, R17, 0x2, RZ ;  /* 0x0000000211157810 */ /* 0x000fe20007ffe0ff */
[----:B------:R-:W-:Y:S01]  /*0b30*/  BSSY.RECONVERGENT B3, `(.L_x_494) ;  /* 0x0000018000037945 */ /* 0x000fe20003800200 */
[----:B------:R-:W-:Y:S02]  /*0b40*/  FADD.FTZ R14, R14, R23 ;  /* 0x000000170e0e7221 */ /* 0x000fe40000010000 */
        /* <DEDUP_REMOVED lines=18> */
.L_x_495:
[----:B------:R-:W-:-:S05]  /*0c70*/  MOV R21, 0x3fc00000 ;  /* 0x3fc0000000157802 */ /* 0x000fca0000000f00 */
[----:B------:R-:W-:-:S04]  /*0c80*/  FFMA.FTZ R21, R22, R21, -2.5 ;  /* 0xc020000016157423 */ /* 0x000fc80000010015 */
[----:B------:R-:W-:-:S04]  /*0c90*/  FMUL.FTZ R21, R22, R21 ;  /* 0x0000001516157220 */ /* 0x000fc80000410000 */
[----:B------:R-:W-:-:S07]  /*0ca0*/  FFMA.FTZ R21, R22, R21, 1 ;  /* 0x3f80000016157423 */ /* 0x000fce0000010015 */
.L_x_496:
[----:B------:R-:W-:Y:S05]  /*0cb0*/  BSYNC.RECONVERGENT B3 ;  /* 0x0000000000037941 */ /* 0x000fea0003800200 */
.L_x_494:
[----:B------:R-:W-:Y:S01]  /*0cc0*/  VIADD R22, R17, 0x3 ;  /* 0x0000000311167836 */ /* 0x000fe20000000000 */
[----:B------:R-:W-:Y:S01]  /*0cd0*/  BSSY.RECONVERGENT B3, `(.L_x_497) ;  /* 0x0000018000037945 */ /* 0x000fe20003800200 */
[----:B------:R-:W-:-:S03]  /*0ce0*/  FADD.FTZ R27, R14, R21 ;  /* 0x000000150e1b7221 */ /* 0x000fc60000010000 */
[----:B------:R-:W-:Y:S02]  /*0cf0*/  I2FP.F32.U32 R23, R22 ;  /* 0x0000001600177245 */ /* 0x000fe40000201000 */
[----:B------:R-:W-:-:S03]  /*0d00*/  F2FP.BF16.F32.PACK_AB R22, RZ, R21 ;  /* 0x00000015ff16723e */ /* 0x000fc600000010ff */
[----:B------:R-:W-:Y:S02]  /*0d10*/  FADD.FTZ R23, R26, R23 ;  /* 0x000000171a177221 */ /* 0x000fe40000010000 */
[----:B------:R0:W-:Y:S02]  /*0d20*/  STS.U16 [R20+0x4], R22 ;  /* 0x0000041614007388 */ /* 0x0001e40000000400 */
        /* <DEDUP_REMOVED lines=14> */
.L_x_498:
[----:B------:R-:W-:-:S04]  /*0e10*/  IMAD.MOV.U32 R14, RZ, RZ, 0x3fc00000 ;  /* 0x3fc00000ff0e7424 */ /* 0x000fc800078e00ff */
[----:B------:R-:W-:-:S04]  /*0e20*/  FFMA.FTZ R14, R23, R14, -2.5 ;  /* 0xc0200000170e7423 */ /* 0x000fc8000001000e */
[----:B------:R-:W-:-:S04]  /*0e30*/  FMUL.FTZ R14, R23, R14 ;  /* 0x0000000e170e7220 */ /* 0x000fc80000410000 */
[----:B------:R-:W-:-:S07]  /*0e40*/  FFMA.FTZ R14, R23, R14, 1 ;  /* 0x3f800000170e7423 */ /* 0x000fce000001000e */
.L_x_499:
[----:B------:R-:W-:Y:S05]  /*0e50*/  BSYNC.RECONVERGENT B3 ;  /* 0x0000000000037941 */ /* 0x000fea0003800200 */
.L_x_497:
[----:B------:R-:W-:Y:S01]  /*0e60*/  F2FP.BF16.F32.PACK_AB R21, RZ, R14 ;  /* 0x0000000eff15723e */ /* 0x000fe200000010ff */
[----:B------:R-:W-:Y:S01]  /*0e70*/  FADD.FTZ R14, R27, R14 ;  /* 0x0000000e1b0e7221 */ /* 0x000fe20000010000 */
[----:B------:R-:W-:-:S03]  /*0e80*/  IADD3 R17, PT, PT, R17, 0x4, RZ ;  /* 0x0000000411117810 */ /* 0x000fc60007ffe0ff */
[----:B------:R0:W-:Y:S01]  /*0e90*/  STS.U16 [R20+0x6], R21 ;  /* 0x0000061514007388 */ /* 0x0001e20000000400 */
[----:B------:R-:W-:-:S13]  /*0ea0*/  ISETP.NE.AND P1, PT, R17, R16, PT ;  /* 0x000000101100720c */ /* 0x000fda0003f25270 */
[----:B0-----:R-:W-:Y:S05]  /*0eb0*/  @P1 BRA `(.L_x_500) ;  /* 0xfffffff8005c1947 */ /* 0x001fea000383ffff */
.L_x_488:
[----:B------:R-:W-:Y:S05]  /*0ec0*/  BSYNC.RECONVERGENT B1 ;  /* 0x0000000000017941 */ /* 0x000fea0003800200 */
.L_x_487:
[----:B------:R-:W-:-:S13]  /*0ed0*/  ISETP.NE.AND P1, PT, R15, RZ, PT ;  /* 0x000000ff0f00720c */ /* 0x000fda0003f25270 */
[----:B------:R-:W-:Y:S05]  /*0ee0*/  @!P1 BRA `(.L_x_486) ;  /* 0x00000000007c9947 */ /* 0x000fea0003800000 */
[----:B------:R-:W-:-:S07]  /*0ef0*/  IMAD.MOV.U32 R20, RZ, RZ, RZ ;  /* 0x000000ffff147224 */ /* 0x000fce00078e00ff */
.L_x_504:
        /* <DEDUP_REMOVED lines=17> */
.L_x_502:
[----:B------:R-:W-:-:S04]  /*1010*/  IMAD.MOV.U32 R22, RZ, RZ, 0x3fc00000 ;  /* 0x3fc00000ff167424 */ /* 0x000fc800078e00ff */
[----:B------:R-:W-:-:S04]  /*1020*/  FFMA.FTZ R22, R17, R22, -2.5 ;  /* 0xc020000011167423 */ /* 0x000fc80000010016 */
[----:B------:R-:W-:-:S04]  /*1030*/  FMUL.FTZ R22, R17, R22 ;  /* 0x0000001611167220 */ /* 0x000fc80000410000 */
[----:B------:R-:W-:-:S07]  /*1040*/  FFMA.FTZ R21, R17, R22, 1 ;  /* 0x3f80000011157423 */ /* 0x000fce0000010016 */
.L_x_503:
[----:B------:R-:W-:Y:S05]  /*1050*/  BSYNC.RECONVERGENT B1 ;  /* 0x0000000000017941 */ /* 0x000fea0003800200 */
.L_x_501:
[----:B------:R-:W-:Y:S01]  /*1060*/  F2FP.BF16.F32.PACK_AB R17, RZ, R21 ;  /* 0x00000015ff11723e */ /* 0x000fe200000010ff */
[----:B------:R-:W-:Y:S01]  /*1070*/  VIADD R20, R20, 0x1 ;  /* 0x0000000114147836 */ /* 0x000fe20000000000 */
[C---:B------:R-:W-:Y:S01]  /*1080*/  LEA R22, R16.reuse, R25, 0x1 ;  /* 0x0000001910167211 */ /* 0x040fe200078e08ff */
[----:B------:R-:W-:Y:S01]  /*1090*/  FADD.FTZ R14, R21, R14 ;  /* 0x0000000e150e7221 */ /* 0x000fe20000010000 */
[----:B------:R-:W-:Y:S02]  /*10a0*/  IADD3 R16, PT, PT, R16, 0x1, RZ ;  /* 0x0000000110107810 */ /* 0x000fe40007ffe0ff */
[----:B------:R-:W-:Y:S01]  /*10b0*/  ISETP.NE.AND P1, PT, R20, R15, PT ;  /* 0x0000000f1400720c */ /* 0x000fe20003f25270 */
[----:B------:R0:W-:-:S12]  /*10c0*/  STS.U16 [R22], R17 ;  /* 0x0000001116007388 */ /* 0x0001d80000000400 */
[----:B0-----:R-:W-:Y:S05]  /*10d0*/  @P1 BRA `(.L_x_504) ;  /* 0xfffffffc00881947 */ /* 0x001fea000383ffff */
.L_x_486:
[----:B------:R-:W-:Y:S05]  /*10e0*/  BSYNC.RECONVERGENT B2 ;  /* 0x0000000000027941 */ /* 0x000fea0003800200 */
.L_x_485:
        /* <DEDUP_REMOVED lines=9> */
[----:B------:R-:W-:Y:S01]  /*1180*/  HFMA2 R16, -RZ, RZ, 0, 0 ;  /* 0x00000000ff107431 */ /* 0x000fe200000001ff */
[----:B------:R-:W-:Y:S02]  /*1190*/  FSETP.NEU.FTZ.AND P1, PT, R14, RZ, PT ;  /* 0x000000ff0e00720b */ /* 0x000fe40003f3d000 */
[----:B------:R-:W-:-:S11]  /*11a0*/  LOP3.LUT R6, R3, 0x7ffffffc, RZ, 0xc0, !PT ;  /* 0x7ffffffc03067812 */ /* 0x000fd600078ec0ff */
.L_x_511:
[----:B------:R-:W-:Y:S04]  /*11b0*/  BSSY.RECONVERGENT B3, `(.L_x_509) ;  /* 0x000001a000037945 */ /* 0x000fe80003800200 */
[----:B0-----:R-:W-:Y:S05]  /*11c0*/  @!P1 BRA `(.L_x_510) ;  /* 0x0000000000609947 */ /* 0x001fea0003800000 */
[----:B------:R-:W-:Y:S01]  /*11d0*/  IMAD R17, R16, 0x2, R25 ;  /* 0x0000000210117824 */ /* 0x000fe200078e0219 */
[----:B------:R-:W0:Y:S04]  /*11e0*/  F2F.BF16.F32 R20, R14 ;  /* 0x0000000e00147304 */ /* 0x000e280000202000 */
[----:B------:R-:W1:Y:S04]  /*11f0*/  LDS.U16 R22, [R17+0x2] ;  /* 0x0000020011167984 */ /* 0x000e680000000400 */
[----:B------:R-:W2:Y:S04]  /*1200*/  LDS.U16 R26, [R17+0x6] ;  /* 0x00000600111a7984 */ /* 0x000ea80000000400 */
[----:B------:R-:W3:Y:S01]  /*1210*/  LDS.U16 R21, [R17] ;  /* 0x0000000011157984 */ /* 0x000ee20000000400 */
[----:B0-----:R-:W-:-:S03]  /*1220*/  SHF.L.U32 R20, R20, 0x10, RZ ;  /* 0x0000001014147819 */ /* 0x001fc600000006ff */
[----:B------:R-:W0:Y:S03]  /*1230*/  LDS.U16 R23, [R17+0x4] ;  /* 0x0000040011177984 */ /* 0x000e260000000400 */
[----:B------:R-:W4:Y:S01]  /*1240*/  MUFU.RCP R20, R20 ;  /* 0x0000001400147308 */ /* 0x000f220000001000 */
[----:B-1----:R-:W-:Y:S02]  /*1250*/  SHF.L.U32 R22, R22, 0x10, RZ ;  /* 0x0000001016167819 */ /* 0x002fe400000006ff */
[----:B--2---:R-:W-:-:S03]  /*1260*/  SHF.L.U32 R26, R26, 0x10, RZ ;  /* 0x000000101a1a7819 */ /* 0x004fc600000006ff */
[-C--:B----4-:R-:W-:Y:S01]  /*1270*/  FMUL.FTZ R22, R22, R20.reuse ;  /* 0x0000001416167220 */ /* 0x090fe20000410000 */
[----:B---3--:R-:W-:Y:S02]  /*1280*/  IMAD.U32 R21, R21, 0x10000, RZ ;  /* 0x0001000015157824 */ /* 0x008fe400078e00ff */
[----:B------:R-:W-:Y:S02]  /*1290*/  FMUL.FTZ R26, R26, R20 ;  /* 0x000000141a1a7220 */ /* 0x000fe40000410000 */
[----:B------:R-:W-:Y:S01]  /*12a0*/  F2FP.BF16.F32.PACK_AB R22, RZ, R22 ;  /* 0x00000016ff16723e */ /* 0x000fe200000010ff */
[----:B0-----:R-:W-:Y:S02]  /*12b0*/  IMAD.U32 R23, R23, 0x10000, RZ ;  /* 0x0001000017177824 */ /* 0x001fe400078e00ff */
[----:B------:R-:W-:Y:S01]  /*12c0*/  FMUL.FTZ R21, R21, R20 ;  /* 0x0000001415157220 */ /* 0x000fe20000410000 */
[----:B------:R-:W-:Y:S01]  /*12d0*/  F2FP.BF16.F32.PACK_AB R26, RZ, R26 ;  /* 0x0000001aff1a723e */ /* 0x000fe200000010ff */
[----:B------:R0:W-:Y:S01]  /*12e0*/  STS.U16 [R17+0x2], R22 ;  /* 0x0000021611007388 */ /* 0x0001e20000000400 */
[----:B------:R-:W-:-:S02]  /*12f0*/  FMUL.FTZ R23, R23, R20 ;  /* 0x0000001417177220 */ /* 0x000fc40000410000 */
[----:B------:R-:W-:Y:S01]  /*1300*/  F2FP.BF16.F32.PACK_AB R21, RZ, R21 ;  /* 0x00000015ff15723e */ /* 0x000fe200000010ff */
[----:B------:R0:W-:Y:S02]  /*1310*/  STS.U16 [R17+0x6], R26 ;  /* 0x0000061a11007388 */ /* 0x0001e40000000400 */
[----:B------:R-:W-:Y:S02]  /*1320*/  F2FP.BF16.F32.PACK_AB R23, RZ, R23 ;  /* 0x00000017ff17723e */ /* 0x000fe400000010ff */
[----:B------:R0:W-:Y:S04]  /*1330*/  STS.U16 [R17], R21 ;  /* 0x0000001511007388 */ /* 0x0001e80000000400 */
[----:B------:R0:W-:Y:S02]  /*1340*/  STS.U16 [R17+0x4], R23 ;  /* 0x0000041711007388 */ /* 0x0001e40000000400 */
.L_x_510:
[----:B------:R-:W-:Y:S05]  /*1350*/  BSYNC.RECONVERGENT B3 ;  /* 0x0000000000037941 */ /* 0x000fea0003800200 */
.L_x_509:
[----:B------:R-:W-:-:S05]  /*1360*/  VIADD R16, R16, 0x4 ;  /* 0x0000000410107836 */ /* 0x000fca0000000000 */
[----:B------:R-:W-:-:S13]  /*1370*/  ISETP.NE.AND P0, PT, R16, R6, PT ;  /* 0x000000061000720c */ /* 0x000fda0003f05270 */
[----:B------:R-:W-:Y:S05]  /*1380*/  @P0 BRA `(.L_x_511) ;  /* 0xfffffffc00880947 */ /* 0x000fea000383ffff */
.L_x_508:
[----:B------:R-:W-:Y:S05]  /*1390*/  BSYNC.RECONVERGENT B2 ;  /* 0x0000000000027941 */ /* 0x000fea0003800200 */
.L_x_507:
[----:B------:R-:W-:-:S13]  /*13a0*/  ISETP.NE.AND P0, PT, R15, RZ, PT ;  /* 0x000000ff0f00720c */ /* 0x000fda0003f05270 */
[----:B------:R-:W-:Y:S05]  /*13b0*/  @!P0 BRA `(.L_x_506) ;  /* 0x0000000000488947 */ /* 0x000fea0003800000 */
[----:B------:R-:W-:Y:S02]  /*13c0*/  FSETP.NEU.FTZ.AND P1, PT, R14, RZ, PT ;  /* 0x000000ff0e00720b */ /* 0x000fe40003f3d000 */
[----:B------:R-:W-:-:S11]  /*13d0*/  MOV R16, RZ ;  /* 0x000000ff00107202 */ /* 0x000fd60000000f00 */
.L_x_514:
[----:B------:R-:W-:Y:S01]  /*13e0*/  VIADD R16, R16, 0x1 ;  /* 0x0000000110107836 */ /* 0x000fe20000000000 */
[----:B------:R-:W-:Y:S04]  /*13f0*/  BSSY.RECONVERGENT B2, `(.L_x_512) ;  /* 0x000000c000027945 */ /* 0x000fe80003800200 */
[----:B------:R-:W-:Y:S01]  /*1400*/  ISETP.NE.AND P0, PT, R16, R15, PT ;  /* 0x0000000f1000720c */ /* 0x000fe20003f05270 */
[----:B-1----:R-:W-:-:S12]  /*1410*/  @!P1 BRA `(.L_x_513) ;  /* 0x0000000000249947 */ /* 0x002fd80003800000 */
[----:B0-----:R-:W-:Y:S01]  /*1420*/  LEA R17, R6, R25, 0x1 ;  /* 0x0000001906117211 */ /* 0x001fe200078e08ff */
        /* <DEDUP_REMOVED lines=8> */
.L_x_513:
[----:B------:R-:W-:Y:S05]  /*14b0*/  BSYNC.RECONVERGENT B2 ;  /* 0x0000000000027941 */ /* 0x000fea0003800200 */
.L_x_512:
[----:B------:R-:W-:Y:S01]  /*14c0*/  VIADD R6, R6, 0x1 ;  /* 0x0000000106067836 */ /* 0x000fe20000000000 */
[----:B------:R-:W-:Y:S06]  /*14d0*/  @P0 BRA `(.L_x_514) ;  /* 0xfffffffc00c00947 */ /* 0x000fec000383ffff */
.L_x_506:
[----:B------:R-:W-:Y:S05]  /*14e0*/  BSYNC.RECONVERGENT B1 ;  /* 0x0000000000017941 */ /* 0x000fea0003800200 */
.L_x_505:
        /* <DEDUP_REMOVED lines=10> */
[----:B--2---:R-:W-:-:S04]  /*1590*/  LEA R15, R14, 0x1, 0x1 ;  /* 0x000000010e0f7811 */ /* 0x004fc800078e08ff */
[----:B------:R-:W-:-:S04]  /*15a0*/  IADD3 R15, PT, PT, -R6, R15, RZ ;  /* 0x0000000f060f7210 */ /* 0x000fc80007ffe1ff */
[----:B------:R-:W-:-:S04]  /*15b0*/  LOP3.LUT R16, R15, 0xf, RZ, 0xc0, !PT ;  /* 0x0000000f0f107812 */ /* 0x000fc800078ec0ff */
[----:B------:R-:W-:Y:S01]  /*15c0*/  ISETP.NE.AND P1, PT, R16, RZ, PT ;  /* 0x000000ff1000720c */ /* 0x000fe20003f25270 */
[----:B------:R-:W-:-:S12]  /*15d0*/  @!P0 BRA `(.L_x_516) ;  /* 0x00000000005c8947 */ /* 0x000fd80003800000 */
[----:B------:R-:W-:Y:S01]  /*15e0*/  HFMA2 R12, -RZ, RZ, 0, 0 ;  /* 0x00000000ff0c7431 */ /* 0x000fe200000001ff */
[----:B01----:R-:W-:-:S07]  /*15f0*/  LOP3.LUT R17, R15, 0xfffffff0, RZ, 0xc0, !PT ;  /* 0xfffffff00f117812 */ /* 0x003fce00078ec0ff */
.L_x_517:
[----:B--2---:R-:W-:Y:S01]  /*1600*/  IMAD R14, R6, 0x2, R25 ;  /* 0x00000002060e7824 */ /* 0x004fe200078e0219 */
        /* <DEDUP_REMOVED lines=20> */
.L_x_516:
[----:B------:R-:W-:Y:S05]  /*1750*/  BSYNC.RECONVERGENT B1 ;  /* 0x0000000000017941 */ /* 0x000fea0003800200 */
.L_x_515:
[----:B------:R-:W-:Y:S05]  /*1760*/  @!P1 BRA `(.L_x_482) ;  /* 0x0000000000889947 */ /* 0x000fea0003800000 */
[----:B------:R-:W-:Y:S01]  /*1770*/  ISETP.GE.U32.AND P0, PT, R16, 0x8, PT ;  /* 0x000000081000780c */ /* 0x000fe20003f06070 */
[----:B------:R-:W-:Y:S01]  /*1780*/  BSSY.RECONVERGENT B1, `(.L_x_518) ;  /* 0x000000e000017945 */ /* 0x000fe20003800200 */
[----:B--2---:R-:W-:-:S04]  /*1790*/  LOP3.LUT R14, R15, 0x7, RZ, 0xc0, !PT ;  /* 0x000000070f0e7812 */ /* 0x004fc800078ec0ff */
[----:B------:R-:W-:-:S07]  /*17a0*/  ISETP.NE.AND P1, PT, R14, RZ, PT ;  /* 0x000000ff0e00720c */ /* 0x000fce0003f25270 */
[----:B------:R-:W-:Y:S06]  /*17b0*/  @!P0 BRA `(.L_x_519) ;  /* 0x0000000000288947 */ /* 0x000fec0003800000 */
[C---:B------:R-:W-:Y:S01]  /*17c0*/  LEA R12, R6.reuse, R25, 0x1 ;  /* 0x00000019060c7211 */ /* 0x040fe200078e08ff */
[----:B------:R-:W-:-:S04]  /*17d0*/  VIADD R6, R6, 0x8 ;  /* 0x0000000806067836 */ /* 0x000fc80000000000 */
        /* <DEDUP_REMOVED lines=8> */
.L_x_519:
[----:B------:R-:W-:Y:S05]  /*1860*/  BSYNC.RECONVERGENT B1 ;  /* 0x0000000000017941 */ /* 0x000fea0003800200 */
.L_x_518:
[----:B------:R-:W-:Y:S05]  /*1870*/  @!P1 BRA `(.L_x_482) ;  /* 0x0000000000449947 */ /* 0x000fea0003800000 */
[----:B------:R-:W-:Y:S02]  /*1880*/  ISETP.GE.U32.AND P0, PT, R14, 0x4, PT ;  /* 0x000000040e00780c */ /* 0x000fe40003f06070 */
[----:B------:R-:W-:-:S04]  /*1890*/  LOP3.LUT R15, R15, 0x3, RZ, 0xc0, !PT ;  /* 0x000000030f0f7812 */ /* 0x000fc800078ec0ff */
[----:B------:R-:W-:-:S07]  /*18a0*/  ISETP.NE.AND P1, PT, R15, RZ, PT ;  /* 0x000000ff0f00720c */ /* 0x000fce0003f25270 */
[C---:B--2---:R-:W-:Y:S01]  /*18b0*/  @P0 LEA R12, R6.reuse, R25, 0x1 ;  /* 0x00000019060c0211 */ /* 0x044fe200078e08ff */
[----:B------:R-:W-:-:S04]  /*18c0*/  @P0 VIADD R6, R6, 0x4 ;  /* 0x0000000406060836 */ /* 0x000fc80000000000 */
[----:B------:R3:W-:Y:S04]  /*18d0*/  @P0 STS.U16 [R12], RZ ;  /* 0x000000ff0c000388 */ /* 0x0007e80000000400 */
[----:B------:R3:W-:Y:S04]  /*18e0*/  @P0 STS.U16 [R12+0x2], RZ ;  /* 0x000002ff0c000388 */ /* 0x0007e80000000400 */
[----:B------:R3:W-:Y:S04]  /*18f0*/  @P0 STS.U16 [R12+0x4], RZ ;  /* 0x000004ff0c000388 */ /* 0x0007e80000000400 */
[----:B------:R3:W-:Y:S01]  /*1900*/  @P0 STS.U16 [R12+0x6], RZ ;  /* 0x000006ff0c000388 */ /* 0x0007e20000000400 */
[----:B------:R-:W-:Y:S05]  /*1910*/  @!P1 BRA `(.L_x_482) ;  /* 0x00000000001c9947 */ /* 0x000fea0003800000 */
[----:B---3--:R-:W-:-:S07]  /*1920*/  MOV R12, RZ ;  /* 0x000000ff000c7202 */ /* 0x008fce0000000f00 */
.L_x_520:
[----:B------:R-:W-:Y:S01]  /*1930*/  IMAD R14, R6, 0x2, R25 ;  /* 0x00000002060e7824 */ /* 0x000fe200078e0219 */
[----:B------:R-:W-:Y:S01]  /*1940*/  IADD3 R12, PT, PT, R12, 0x1, RZ ;  /* 0x000000010c0c7810 */ /* 0x000fe20007ffe0ff */
[----:B------:R-:W-:-:S03]  /*1950*/  VIADD R6, R6, 0x1 ;  /* 0x0000000106067836 */ /* 0x000fc60000000000 */
[----:B------:R4:W-:Y:S01]  /*1960*/  STS.U16 [R14], RZ ;  /* 0x000000ff0e007388 */ /* 0x0009e20000000400 */
[----:B------:R-:W-:-:S13]  /*1970*/  ISETP.NE.AND P0, PT, R12, R15, PT ;  /* 0x0000000f0c00720c */ /* 0x000fda0003f05270 */
[----:B----4-:R-:W-:Y:S05]  /*1980*/  @P0 BRA `(.L_x_520) ;  /* 0xfffffffc00e80947 */ /* 0x010fea000383ffff */
.L_x_482:
[----:B------:R-:W-:Y:S05]  /*1990*/  BSYNC.RECONVERGENT B0 ;  /* 0x0000000000007941 */ /* 0x000fea0003800200 */
.L_x_481:
[----:B------:R-:W-:Y:S01]  /*19a0*/  ISETP.NE.AND P0, PT, R5, RZ, PT ;  /* 0x000000ff0500720c */ /* 0x000fe20003f05270 */
[----:B------:R-:W-:-:S12]  /*19b0*/  BSSY.RECONVERGENT B0, `(.L_x_521) ;  /* 0x0000158000007945 */ /* 0x000fd80003800200 */
[----:B------:R-:W-:Y:S05]  /*19c0*/  @P0 BRA `(.L_x_522) ;  /* 0x0000001400580947 */ /* 0x000fea0003800000 */
[----:B--2---:R-:W2:Y:S01]  /*19d0*/  LDC R14, c[0x0][0x380] ;  /* 0x0000e000ff0e7b82 */ /* 0x004ea20000000800 */
[----:B------:R-:W-:Y:S01]  /*19e0*/  I2FP.F32.U32 R6, R0 ;  /* 0x0000000000067245 */ /* 0x000fe20000201000 */
[----:B------:R-:W-:Y:S01]  /*19f0*/  HFMA2 R5, -RZ, RZ, 1.875, 0 ;  /* 0x3f800000ff057431 */ /* 0x000fe200000001ff */
[----:B--2---:R-:W-:-:S03]  /*1a00*/  FSETP.GE.FTZ.AND P0, PT, R14, 1, PT ;  /* 0x3f8000000e00780b */ /* 0x004fc60003f16000 */
[----:B------:R-:W-:-:S10]  /*1a10*/  FFMA.FTZ R11, -R11, R14, R6 ;  /* 0x0000000e0b0b7223 */ /* 0x000fd40000010106 */
[----:B------:R-:W-:Y:S05]  /*1a20*/  @!P0 BRA `(.L_x_523) ;  /* 0x0000000000ac8947 */ /* 0x000fea0003800000 */
[----:B------:R-:W-:-:S06]  /*1a30*/  FMUL.FTZ R14, R14, 1 ;  /* 0x3f8000000e0e7820 */ /* 0x000fcc0000410000 */
[----:B------:R-:W2:Y:S02]  /*1a40*/  F2F.F64.F32 R14, R14 ;  /* 0x0000000e000e7310 */ /* 0x000ea40000201800 */
[----:B--2---:R-:W-:-:S05]  /*1a50*/  VIADD R16, R15, 0x300402 ;  /* 0x003004020f107836 */ /* 0x004fca0000000000 */
[----:B------:R-:W-:Y:S01]  /*1a60*/  FSETP.GEU.AND P0, PT, |R16|, 5.8789094863358348022e-39, PT ;  /* 0x004004021000780b */ /* 0x000fe20003f0e200 */
[----:B01----:R-:W0:-:S15]  /*1a70*/  MUFU.RCP64H R17, R15 ;  /* 0x0000000f00117308 */ /* 0x003e1e0000001800 */
        /* <DEDUP_REMOVED lines=26> */
[----:B------:R-:W-:Y:S02]  /*1c20*/  MOV R6, 0x1c50 ;  /* 0x00001c5000067802 */ /* 0x000fe40000000f00 */
[----:B------:R-:W-:-:S07]  /*1c30*/  IADD3 R23, PT, PT, R5, -0x100000, RZ ;  /* 0xfff0000005177810 */ /* 0x000fce0007ffe0ff */
[----:B---3--:R-:W-:Y:S05]  /*1c40*/  CALL.REL.NOINC `($__internal_5_$__cuda_sm20_dblrcp_rn_slowpath_v3) ;  /* 0x0000005000607944 */ /* 0x008fea0003c00000 */
.L_x_524:
        /* <DEDUP_REMOVED lines=9> */
.L_x_523:
[----:B------:R-:W-:Y:S01]  /*1ce0*/  ISETP.GE.AND P0, PT, R4, 0x1, PT ;  /* 0x000000010400780c */ /* 0x000fe20003f06270 */
[----:B------:R-:W-:Y:S01]  /*1cf0*/  BSSY.RECONVERGENT B2, `(.L_x_525) ;  /* 0x0000098000027945 */ /* 0x000fe20003800200 */
[----:B------:R-:W-:-:S11]  /*1d00*/  IMAD.MOV.U32 R6, RZ, RZ, RZ ;  /* 0x000000ffff067224 */ /* 0x000fd600078e00ff */
[----:B------:R-:W-:Y:S05]  /*1d10*/  @!P0 BRA `(.L_x_526) ;  /* 0x0000000800548947 */ /* 0x000fea0003800000 */
[----:B------:R-:W-:Y:S01]  /*1d20*/  IADD3 R6, PT, PT, R0, -R19, RZ ;  /* 0x8000001300067210 */ /* 0x000fe20007ffe0ff */
[----:B------:R-:W-:Y:S01]  /*1d30*/  BSSY.RECONVERGENT B1, `(.L_x_527) ;  /* 0x0000072000017945 */ /* 0x000fe20003800200 */
[----:B---3--:R-:W-:Y:S02]  /*1d40*/  LOP3.LUT R12, R4, 0x3, RZ, 0xc0, !PT ;  /* 0x00000003040c7812 */ /* 0x008fe400078ec0ff */
[----:B------:R-:W-:Y:S01]  /*1d50*/  ISETP.GT.U32.AND P0, PT, R6, -0x4, PT ;  /* 0xfffffffc0600780c */ /* 0x000fe20003f04070 */
[----:B------:R-:W-:Y:S01]  /*1d60*/  IMAD.MOV.U32 R6, RZ, RZ, RZ ;  /* 0x000000ffff067224 */ /* 0x000fe200078e00ff */
[----:B------:R-:W-:-:S11]  /*1d70*/  MOV R15, RZ ;  /* 0x000000ff000f7202 */ /* 0x000fd60000000f00 */
[----:B------:R-:W-:Y:S05]  /*1d80*/  @P0 BRA `(.L_x_528) ;  /* 0x0000000400b00947 */ /* 0x000fea0003800000 */
[----:B------:R-:W-:Y:S01]  /*1d90*/  HFMA2 R14, -RZ, RZ, 0, 0 ;  /* 0x00000000ff0e7431 */ /* 0x000fe200000001ff */
[----:B------:R-:W-:Y:S01]  /*1da0*/  LOP3.LUT R15, R4, 0x7ffffffc, RZ, 0xc0, !PT ;  /* 0x7ffffffc040f7812 */ /* 0x000fe200078ec0ff */
[----:B------:R-:W-:-:S07]  /*1db0*/  IMAD.MOV.U32 R6, RZ, RZ, RZ ;  /* 0x000000ffff067224 */ /* 0x000fce00078e00ff */
.L_x_540:
[----:B------:R-:W-:Y:S01]  /*1dc0*/  I2FP.F32.U32 R16, R14 ;  /* 0x0000000e00107245 */ /* 0x000fe20000201000 */
[----:B01----:R-:W-:Y:S01]  /*1dd0*/  VIADD R17, R14, 0x1 ;  /* 0x000000010e117836 */ /* 0x003fe20000000000 */
        /* <DEDUP_REMOVED lines=16> */
[----:B------:R-:W-:-:S13]  /*1ee0*/  FSETP.GEU.FTZ.AND P0, PT, R16, 2, PT ;  /* 0x400000001000780b */ /* 0x000fda0003f1e000 */
[----:B------:R-:W-:-:S04]  /*1ef0*/  @!P0 FADD.FTZ R17, R16, -5 ;  /* 0xc0a0000010118421 */ /* 0x000fc80000010000 */
[----:B------:R-:W-:Y:S01]  /*1f00*/  @!P0 FFMA.FTZ R21, R16, R17, 8 ;  /* 0x4100000010158423 */ /* 0x000fe20000010011 */
[----:B------:R-:W-:-:S03]  /*1f10*/  IMAD.MOV.U32 R17, RZ, RZ, RZ ;  /* 0x000000ffff117224 */ /* 0x000fc600078e00ff */
[----:B------:R-:W-:-:S04]  /*1f20*/  @!P0 FFMA.FTZ R21, R16, R21, -4 ;  /* 0xc080000010158423 */ /* 0x000fc80000010015 */
[----:B------:R-:W-:-:S07]  /*1f30*/  @!P0 FMUL.FTZ R17, R21, -0.5 ;  /* 0xbf00000015118820 */ /* 0x000fce0000410000 */
.L_x_530:
[----:B------:R-:W-:Y:S05]  /*1f40*/  BSYNC.RECONVERGENT B3 ;  /* 0x0000000000037941 */ /* 0x000fea0003800200 */
.L_x_529:
[----:B------:R-:W-:Y:S01]  /*1f50*/  FSETP.GEU.FTZ.AND P0, PT, R22, RZ, PT ;  /* 0x000000ff1600720b */ /* 0x000fe20003f1e000 */
[----:B------:R-:W-:Y:S01]  /*1f60*/  BSSY.RECONVERGENT B3, `(.L_x_531) ;  /* 0x0000014000037945 */ /* 0x000fe20003800200 */
[----:B------:R-:W-:Y:S01]  /*1f70*/  F2FP.BF16.F32.PACK_AB R20, RZ, R17 ;  /* 0x00000011ff14723e */ /* 0x000fe200000010ff */
[----:B------:R-:W-:Y:S01]  /*1f80*/  FADD.FTZ R21, R17, R6 ;  /* 0x0000000611157221 */ /* 0x000fe20000010000 */
[----:B------:R-:W-:-:S05]  /*1f90*/  LEA R16, R14, R2, 0x1 ;  /* 0x000000020e107211 */ /* 0x000fca00078e08ff */
[----:B------:R0:W-:Y:S04]  /*1fa0*/  STS.U16 [R16], R20 ;  /* 0x0000001410007388 */ /* 0x0001e80000000400 */
        /* <DEDUP_REMOVED lines=11> */
.L_x_532:
[----:B------:R-:W-:-:S05]  /*2060*/  MOV R17, 0x3fc00000 ;  /* 0x3fc0000000117802 */ /* 0x000fca0000000f00 */
[----:B------:R-:W-:-:S04]  /*2070*/  FFMA.FTZ R17, R22, R17, -2.5 ;  /* 0xc020000016117423 */ /* 0x000fc80000010011 */
[----:B------:R-:W-:-:S04]  /*2080*/  FMUL.FTZ R17, R22, R17 ;  /* 0x0000001116117220 */ /* 0x000fc80000410000 */
[----:B------:R-:W-:-:S07]  /*2090*/  FFMA.FTZ R6, R22, R17, 1 ;  /* 0x3f80000016067423 */ /* 0x000fce0000010011 */
.L_x_533:
[----:B------:R-:W-:Y:S05]  /*20a0*/  BSYNC.RECONVERGENT B3 ;  /* 0x0000000000037941 */ /* 0x000fea0003800200 */
.L_x_531:
        /* <DEDUP_REMOVED lines=21> */
.L_x_535:
[----:B------:R-:W-:-:S04]  /*2200*/  IMAD.MOV.U32 R17, RZ, RZ, 0x3fc00000 ;  /* 0x3fc00000ff117424 */ /* 0x000fc800078e00ff */
[----:B------:R-:W-:-:S04]  /*2210*/  FFMA.FTZ R17, R20, R17, -2.5 ;  /* 0xc020000014117423 */ /* 0x000fc80000010011 */
[----:B------:R-:W-:-:S04]  /*2220*/  FMUL.FTZ R17, R20, R17 ;  /* 0x0000001114117220 */ /* 0x000fc80000410000 */
[----:B------:R-:W-:-:S07]  /*2230*/  FFMA.FTZ R6, R20, R17, 1 ;  /* 0x3f80000014067423 */ /* 0x000fce0000010011 */
.L_x_536:
[----:B------:R-:W-:Y:S05]  /*2240*/  BSYNC.RECONVERGENT B3 ;  /* 0x0000000000037941 */ /* 0x000fea0003800200 */
.L_x_534:
[----:B------:R-:W-:Y:S01]  /*2250*/  IADD3 R17, PT, PT, R14, 0x3, RZ ;  /* 0x000000030e117810 */ /* 0x000fe20007ffe0ff */
[----:B------:R-:W-:Y:S01]  /*2260*/  BSSY.RECONVERGENT B3, `(.L_x_537) ;  /* 0x0000018000037945 */ /* 0x000fe20003800200 */
[----:B------:R-:W-:Y:S02]  /*2270*/  FADD.FTZ R21, R21, R6 ;  /* 0x0000000615157221 */ /* 0x000fe40000010000 */
        /* <DEDUP_REMOVED lines=18> */
.L_x_538:
[----:B------:R-:W-:-:S05]  /*23a0*/  MOV R17, 0x3fc00000 ;  /* 0x3fc0000000117802 */ /* 0x000fca0000000f00 */
[----:B------:R-:W-:-:S04]  /*23b0*/  FFMA.FTZ R17, R20, R17, -2.5 ;  /* 0xc020000014117423 */ /* 0x000fc80000010011 */
[----:B------:R-:W-:-:S04]  /*23c0*/  FMUL.FTZ R17, R20, R17 ;  /* 0x0000001114117220 */ /* 0x000fc80000410000 */
[----:B------:R-:W-:-:S07]  /*23d0*/  FFMA.FTZ R6, R20, R17, 1 ;  /* 0x3f80000014067423 */ /* 0x000fce0000010011 */
.L_x_539:
[----:B------:R-:W-:Y:S05]  /*23e0*/  BSYNC.RECONVERGENT B3 ;  /* 0x0000000000037941 */ /* 0x000fea0003800200 */
.L_x_537:
[----:B------:R-:W-:Y:S01]  /*23f0*/  F2FP.BF16.F32.PACK_AB R17, RZ, R6 ;  /* 0x00000006ff11723e */ /* 0x000fe200000010ff */
[----:B------:R-:W-:Y:S02]  /*2400*/  VIADD R14, R14, 0x4 ;  /* 0x000000040e0e7836 */ /* 0x000fe40000000000 */
[----:B------:R-:W-:Y:S02]  /*2410*/  FADD.FTZ R6, R21, R6 ;  /* 0x0000000615067221 */ /* 0x000fe40000010000 */
[----:B------:R2:W-:Y:S01]  /*2420*/  STS.U16 [R16+0x6], R17 ;  /* 0x0000061110007388 */ /* 0x0005e20000000400 */
[----:B------:R-:W-:-:S13]  /*2430*/  ISETP.NE.AND P0, PT, R14, R15, PT ;  /* 0x0000000f0e00720c */ /* 0x000fda0003f05270 */
[----:B--2---:R-:W-:Y:S05]  /*2440*/  @P0 BRA `(.L_x_540) ;  /* 0xfffffff8005c0947 */ /* 0x004fea000383ffff */
.L_x_528:
[----:B------:R-:W-:Y:S05]  /*2450*/  BSYNC.RECONVERGENT B1 ;  /* 0x0000000000017941 */ /* 0x000fea0003800200 */
.L_x_527:
[----:B------:R-:W-:-:S13]  /*2460*/  ISETP.NE.AND P0, PT, R12, RZ, PT ;  /* 0x000000ff0c00720c */ /* 0x000fda0003f05270 */
[----:B------:R-:W-:Y:S05]  /*2470*/  @!P0 BRA `(.L_x_526) ;  /* 0x00000000007c8947 */ /* 0x000fea0003800000 */
[----:B01----:R-:W-:-:S07]  /*2480*/  HFMA2 R17, -RZ, RZ, 0, 0 ;  /* 0x00000000ff117431 */ /* 0x003fce00000001ff */
.L_x_544:
        /* <DEDUP_REMOVED lines=17> */
.L_x_542:
[----:B------:R-:W-:-:S05]  /*25a0*/  MOV R21, 0x3fc00000 ;  /* 0x3fc0000000157802 */ /* 0x000fca0000000f00 */
[----:B------:R-:W-:-:S04]  /*25b0*/  FFMA.FTZ R21, R14, R21, -2.5 ;  /* 0xc02000000e157423 */ /* 0x000fc80000010015 */
[----:B------:R-:W-:-:S04]  /*25c0*/  FMUL.FTZ R21, R14, R21 ;  /* 0x000000150e157220 */ /* 0x000fc80000410000 */
[----:B------:R-:W-:-:S07]  /*25d0*/  FFMA.FTZ R21, R14, R21, 1 ;  /* 0x3f8000000e157423 */ /* 0x000fce0000010015 */
.L_x_543:
[----:B------:R-:W-:Y:S05]  /*25e0*/  BSYNC.RECONVERGENT B1 ;  /* 0x0000000000017941 */ /* 0x000fea0003800200 */
.L_x_541:
[----:B------:R-:W-:Y:S01]  /*25f0*/  F2FP.BF16.F32.PACK_AB R14, RZ, R21 ;  /* 0x00000015ff0e723e */ /* 0x000fe200000010ff */
[----:B------:R-:W-:Y:S01]  /*2600*/  IMAD R16, R15, 0x2, R2 ;  /* 0x000000020f107824 */ /* 0x000fe200078e0202 */
[----:B------:R-:W-:Y:S01]  /*2610*/  IADD3 R17, PT, PT, R17, 0x1, RZ ;  /* 0x0000000111117810 */ /* 0x000fe20007ffe0ff */
[----:B------:R-:W-:Y:S01]  /*2620*/  FADD.FTZ R6, R21, R6 ;  /* 0x0000000615067221 */ /* 0x000fe20000010000 */
[----:B------:R-:W-:Y:S02]  /*2630*/  VIADD R15, R15, 0x1 ;  /* 0x000000010f0f7836 */ /* 0x000fe40000000000 */
[----:B------:R2:W-:Y:S01]  /*2640*/  STS.U16 [R16], R14 ;  /* 0x0000000e10007388 */ /* 0x0005e20000000400 */
[----:B------:R-:W-:-:S13]  /*2650*/  ISETP.NE.AND P0, PT, R17, R12, PT ;  /* 0x0000000c1100720c */ /* 0x000fda0003f05270 */
[----:B--2---:R-:W-:Y:S05]  /*2660*/  @P0 BRA `(.L_x_544) ;  /* 0xfffffffc00880947 */ /* 0x004fea000383ffff */
.L_x_526:
[----:B------:R-:W-:Y:S05]  /*2670*/  BSYNC.RECONVERGENT B2 ;  /* 0x0000000000027941 */ /* 0x000fea0003800200 */
.L_x_525:
[----:B------:R-:W-:Y:S01]  /*2680*/  ISETP.GE.AND P0, PT, R4, 0x1, PT ;  /* 0x000000010400780c */ /* 0x000fe20003f06270 */
[----:B------:R-:W-:Y:S01]  /*2690*/  BSSY.RECONVERGENT B1, `(.L_x_545) ;  /* 0x000003f000017945 */ /* 0x000fe20003800200 */
[----:B------:R-:W-:-:S11]  /*26a0*/  HFMA2 R5, -RZ, RZ, 0, 0 ;  /* 0x00000000ff057431 */ /* 0x000fd600000001ff */
[----:B------:R-:W-:Y:S05]  /*26b0*/  @!P0 BRA `(.L_x_546) ;  /* 0x0000000000f08947 */ /* 0x000fea0003800000 */
[----:B------:R-:W-:Y:S01]  /*26c0*/  IMAD.IADD R5, R0, 0x1, -R19 ;  /* 0x0000000100057824 */ /* 0x000fe200078e0a13 */
[----:B------:R-:W-:Y:S01]  /*26d0*/  BSSY.RECONVERGENT B2, `(.L_x_547) ;  /* 0x0000026000027945 */ /* 0x000fe20003800200 */
[----:B------:R-:W-:-:S03]  /*26e0*/  LOP3.LUT R11, R4, 0x3, RZ, 0xc0, !PT ;  /* 0x00000003040b7812 */ /* 0x000fc600078ec0ff */
[----:B------:R-:W-:Y:S02]  /*26f0*/  ISETP.GT.U32.AND P0, PT, R5, -0x4, PT ;  /* 0xfffffffc0500780c */ /* 0x000fe40003f04070 */
[----:B------:R-:W-:-:S11]  /*2700*/  MOV R5, RZ ;  /* 0x000000ff00057202 */ /* 0x000fd60000000f00 */
[----:B------:R-:W-:Y:S05]  /*2710*/  @P0 BRA `(.L_x_548) ;  /* 0x0000000000840947 */ /* 0x000fea0003800000 */
[----:B------:R-:W-:Y:S01]  /*2720*/  FSETP.NEU.FTZ.AND P1, PT, R6, RZ, PT ;  /* 0x000000ff0600720b */ /* 0x000fe20003f3d000 */
[----:B---3--:R-:W-:Y:S01]  /*2730*/  IMAD.MOV.U32 R12, RZ, RZ, RZ ;  /* 0x000000ffff0c7224 */ /* 0x008fe200078e00ff */
[----:B------:R-:W-:-:S11]  /*2740*/  LOP3.LUT R5, R4, 0x7ffffffc, RZ, 0xc0, !PT ;  /* 0x7ffffffc04057812 */ /* 0x000fd600078ec0ff */
.L_x_551:
[----:B------:R-:W-:Y:S04]  /*2750*/  BSSY.RECONVERGENT B3, `(.L_x_549) ;  /* 0x000001a000037945 */ /* 0x000fe80003800200 */
[----:B--2---:R-:W-:Y:S05]  /*2760*/  @!P1 BRA `(.L_x_550) ;  /* 0x0000000000609947 */ /* 0x004fea0003800000 */
[----:B------:R-:W-:Y:S01]  /*2770*/  LEA R14, R12, R2, 0x1 ;  /* 0x000000020c0e7211 */ /* 0x000fe200078e08ff */
[----:B------:R-:W2:Y:S04]  /*2780*/  F2F.BF16.F32 R15, R6 ;  /* 0x00000006000f7304 */ /* 0x000ea80000202000 */
[----:B------:R-:W3:Y:S04]  /*2790*/  LDS.U16 R16, [R14] ;  /* 0x000000000e107984 */ /* 0x000ee80000000400 */
[----:B-1----:R-:W1:Y:S04]  /*27a0*/  LDS.U16 R20, [R14+0x4] ;  /* 0x000004000e147984 */ /* 0x002e680000000400 */
[----:B0-----:R-:W0:Y:S01]  /*27b0*/  LDS.U16 R17, [R14+0x2] ;  /* 0x000002000e117984 */ /* 0x001e220000000400 */
[----:B--2---:R-:W-:-:S03]  /*27c0*/  IMAD.U32 R15, R15, 0x10000, RZ ;  /* 0x000100000f0f7824 */ /* 0x004fc600078e00ff */
[----:B------:R-:W2:Y:S03]  /*27d0*/  LDS.U16 R21, [R14+0x6] ;  /* 0x000006000e157984 */ /* 0x000ea60000000400 */
[----:B------:R-:W4:Y:S01]  /*27e0*/  MUFU.RCP R15, R15 ;  /* 0x0000000f000f7308 */ /* 0x000f220000001000 */
[----:B---3--:R-:W-:Y:S02]  /*27f0*/  SHF.L.U32 R16, R16, 0x10, RZ ;  /* 0x0000001010107819 */ /* 0x008fe400000006ff */
[----:B-1----:R-:W-:-:S03]  /*2800*/  SHF.L.U32 R20, R20, 0x10, RZ ;  /* 0x0000001014147819 */ /* 0x002fc600000006ff */
[-C--:B----4-:R-:W-:Y:S01]  /*2810*/  FMUL.FTZ R16, R16, R15.reuse ;  /* 0x0000000f10107220 */ /* 0x090fe20000410000 */
[----:B0-----:R-:W-:Y:S02]  /*2820*/  IMAD.U32 R17, R17, 0x10000, RZ ;  /* 0x0001000011117824 */ /* 0x001fe400078e00ff */
[-C--:B------:R-:W-:Y:S02]  /*2830*/  FMUL.FTZ R20, R20, R15.reuse ;  /* 0x0000000f14147220 */ /* 0x080fe40000410000 */
[----:B------:R-:W-:Y:S01]  /*2840*/  F2FP.BF16.F32.PACK_AB R16, RZ, R16 ;  /* 0x00000010ff10723e */ /* 0x000fe200000010ff */
[----:B--2---:R-:W-:Y:S02]  /*2850*/  IMAD.U32 R21, R21, 0x10000, RZ ;  /* 0x0001000015157824 */ /* 0x004fe400078e00ff */
[-C--:B------:R-:W-:Y:S01]  /*2860*/  FMUL.FTZ R17, R17, R15.reuse ;  /* 0x0000000f11117220 */ /* 0x080fe20000410000 */
        /* <DEDUP_REMOVED lines=8> */
.L_x_550:
[----:B------:R-:W-:Y:S05]  /*28f0*/  BSYNC.RECONVERGENT B3 ;  /* 0x0000000000037941 */ /* 0x000fea0003800200 */
.L_x_549:
[----:B------:R-:W-:-:S04]  /*2900*/  IADD3 R12, PT, PT, R12, 0x4, RZ ;  /* 0x000000040c0c7810 */ /* 0x000fc80007ffe0ff */
[----:B------:R-:W-:-:S13]  /*2910*/  ISETP.NE.AND P0, PT, R12, R5, PT ;  /* 0x000000050c00720c */ /* 0x000fda0003f05270 */
[----:B------:R-:W-:Y:S05]  /*2920*/  @P0 BRA `(.L_x_551) ;  /* 0xfffffffc00880947 */ /* 0x000fea000383ffff */
.L_x_548:
[----:B------:R-:W-:Y:S05]  /*2930*/  BSYNC.RECONVERGENT B2 ;  /* 0x0000000000027941 */ /* 0x000fea0003800200 */
.L_x_547:
[----:B------:R-:W-:-:S13]  /*2940*/  ISETP.NE.AND P0, PT, R11, RZ, PT ;  /* 0x000000ff0b00720c */ /* 0x000fda0003f05270 */
[----:B------:R-:W-:Y:S05]  /*2950*/  @!P0 BRA `(.L_x_546) ;  /* 0x0000000000488947 */ /* 0x000fea0003800000 */
[----:B------:R-:W-:Y:S01]  /*2960*/  FSETP.NEU.FTZ.AND P1, PT, R6, RZ, PT ;  /* 0x000000ff0600720b */ /* 0x000fe20003f3d000 */
[----:B---3--:R-:W-:-:S12]  /*2970*/  IMAD.MOV.U32 R12, RZ, RZ, RZ ;  /* 0x000000ffff0c7224 */ /* 0x008fd800078e00ff */
.L_x_554:
[----:B------:R-:W-:Y:S01]  /*2980*/  IADD3 R12, PT, PT, R12, 0x1, RZ ;  /* 0x000000010c0c7810 */ /* 0x000fe20007ffe0ff */
[----:B------:R-:W-:Y:S03]  /*2990*/  BSSY.RECONVERGENT B2, `(.L_x_552) ;  /* 0x000000c000027945 */ /* 0x000fe60003800200 */
[----:B------:R-:W-:Y:S01]  /*29a0*/  ISETP.NE.AND P0, PT, R12, R11, PT ;  /* 0x0000000b0c00720c */ /* 0x000fe20003f05270 */
[----:B---3--:R-:W-:-:S12]  /*29b0*/  @!P1 BRA `(.L_x_553) ;  /* 0x0000000000249947 */ /* 0x008fd80003800000 */
[----:B--2---:R-:W-:Y:S01]  /*29c0*/  IMAD R14, R5, 0x2, R2 ;  /* 0x00000002050e7824 */ /* 0x004fe200078e0202 */
[----:B------:R-:W2:Y:S04]  /*29d0*/  F2F.BF16.F32 R16, R6 ;  /* 0x0000000600107304 */ /* 0x000ea80000202000 */
[----:B------:R-:W3:Y:S01]  /*29e0*/  LDS.U16 R15, [R14] ;  /* 0x000000000e0f7984 */ /* 0x000ee20000000400 */
[----:B--2---:R-:W-:-:S06]  /*29f0*/  SHF.L.U32 R16, R16, 0x10, RZ ;  /* 0x0000001010107819 */ /* 0x004fcc00000006ff */
[----:B------:R-:W2:Y:S01]  /*2a00*/  MUFU.RCP R16, R16 ;  /* 0x0000001000107308 */ /* 0x000ea20000001000 */
[----:B---3--:R-:W-:-:S04]  /*2a10*/  IMAD.U32 R15, R15, 0x10000, RZ ;  /* 0x000100000f0f7824 */ /* 0x008fc800078e00ff */
[----:B--2---:R-:W-:-:S05]  /*2a20*/  FMUL.FTZ R15, R15, R16 ;  /* 0x000000100f0f7220 */ /* 0x004fca0000410000 */
[----:B------:R-:W-:-:S05]  /*2a30*/  F2FP.BF16.F32.PACK_AB R15, RZ, R15 ;  /* 0x0000000fff0f723e */ /* 0x000fca00000010ff */
[----:B------:R3:W-:Y:S02]  /*2a40*/  STS.U16 [R14], R15 ;  /* 0x0000000f0e007388 */ /* 0x0007e40000000400 */
.L_x_553:
[----:B------:R-:W-:Y:S05]  /*2a50*/  BSYNC.RECONVERGENT B2 ;  /* 0x0000000000027941 */ /* 0x000fea0003800200 */
.L_x_552:
[----:B------:R-:W-:Y:S01]  /*2a60*/  IADD3 R5, PT, PT, R5, 0x1, RZ ;  /* 0x0000000105057810 */ /* 0x000fe20007ffe0ff */
[----:B------:R-:W-:Y:S06]  /*2a70*/  @P0 BRA `(.L_x_554) ;  /* 0xfffffffc00c00947 */ /* 0x000fec000383ffff */
.L_x_546:
[----:B------:R-:W-:Y:S05]  /*2a80*/  BSYNC.RECONVERGENT B1 ;  /* 0x0000000000017941 */ /* 0x000fea0003800200 */
.L_x_545:
[----:B------:R-:W-:-:S13]  /*2a90*/  ISETP.GE.AND P0, PT, R13, R5, PT ;  /* 0x000000050d00720c */ /* 0x000fda0003f06270 */
[----:B------:R-:W-:Y:S05]  /*2aa0*/  @!P0 BRA `(.L_x_522) ;  /* 0x0000000400208947 */ /* 0x000fea0003800000 */
[----:B------:R-:W4:Y:S01]  /*2ab0*/  LDC R11, c[0x0][0x380] ;  /* 0x0000e000ff0b7b82 */ /* 0x000f220000000800 */
[----:B------:R-:W-:Y:S01]  /*2ac0*/  IADD3 R13, PT, PT, R13, -R5, RZ ;  /* 0x800000050d0d7210 */ /* 0x000fe20007ffe0ff */
[----:B------:R-:W-:Y:S01]  /*2ad0*/  BSSY.RECONVERGENT B1, `(.L_x_555) ;  /* 0x0000022000017945 */ /* 0x000fe20003800200 */
[C---:B----4-:R-:W-:Y:S01]  /*2ae0*/  FADD.FTZ R6, R11.reuse, R11 ;  /* 0x0000000b0b067221 */ /* 0x050fe20000010000 */
[----:B------:R-:W-:-:S04]  /*2af0*/  FSETP.GE.FTZ.AND P0, PT, R11, 1, PT ;  /* 0x3f8000000b00780b */ /* 0x000fc80003f16000 */
[----:B------:R-:W-:Y:S02]  /*2b00*/  FSEL R11, R6, 2, P0 ;  /* 0x40000000060b7808 */ /* 0x000fe40000000000 */
[----:B------:R-:W-:Y:S02]  /*2b10*/  ISETP.GE.U32.AND P0, PT, R13, 0xf, PT ;  /* 0x0000000f0d00780c */ /* 0x000fe40003f06070 */
[----:B------:R-:W4:Y:S02]  /*2b20*/  F2I.FTZ.CEIL.NTZ R6, R11 ;  /* 0x0000000b00067305 */ /* 0x000f24000021b100 */
[----:B----4-:R-:W-:-:S05]  /*2b30*/  LEA R6, R6, 0x1, 0x1 ;  /* 0x0000000106067811 */ /* 0x010fca00078e08ff */
[----:B---3--:R-:W-:-:S05]  /*2b40*/  IMAD.IADD R12, R6, 0x1, -R5 ;  /* 0x00000001060c7824 */ /* 0x008fca00078e0a05 */
[----:B--2---:R-:W-:-:S04]  /*2b50*/  LOP3.LUT R14, R12, 0xf, RZ, 0xc0, !PT ;  /* 0x0000000f0c0e7812 */ /* 0x004fc800078ec0ff */
[----:B------:R-:W-:Y:S01]  /*2b60*/  ISETP.NE.AND P1, PT, R14, RZ, PT ;  /* 0x000000ff0e00720c */ /* 0x000fe20003f25270 */
[----:B------:R-:W-:-:S12]  /*2b70*/  @!P0 BRA `(.L_x_556) ;  /* 0x00000000005c8947 */ /* 0x000fd80003800000 */
[----:B------:R-:W-:Y:S01]  /*2b80*/  LOP3.LUT R13, R12, 0xfffffff0, RZ, 0xc0, !PT ;  /* 0xfffffff00c0d7812 */ /* 0x000fe200078ec0ff */
[----:B------:R-:W-:-:S07]  /*2b90*/  IMAD.MOV.U32 R6, RZ, RZ, RZ ;  /* 0x000000ffff067224 */ /* 0x000fce00078e00ff */
.L_x_557:
[C---:B--2---:R-:W-:Y:S01]  /*2ba0*/  LEA R11, R5.reuse, R2, 0x1 ;  /* 0x00000002050b7211 */ /* 0x044fe200078e08ff */
        /* <DEDUP_REMOVED lines=20> */
.L_x_556:
[----:B------:R-:W-:Y:S05]  /*2cf0*/  BSYNC.RECONVERGENT B1 ;  /* 0x0000000000017941 */ /* 0x000fea0003800200 */
.L_x_555:
[----:B------:R-:W-:Y:S05]  /*2d00*/  @!P1 BRA `(.L_x_522) ;  /* 0x0000000000889947 */ /* 0x000fea0003800000 */
[----:B------:R-:W-:Y:S01]  /*2d10*/  ISETP.GE.U32.AND P0, PT, R14, 0x8, PT ;  /* 0x000000080e00780c */ /* 0x000fe20003f06070 */
[----:B------:R-:W-:Y:S01]  /*2d20*/  BSSY.RECONVERGENT B1, `(.L_x_558) ;  /* 0x000000e000017945 */ /* 0x000fe20003800200 */
[----:B--2---:R-:W-:-:S04]  /*2d30*/  LOP3.LUT R11, R12, 0x7, RZ, 0xc0, !PT ;  /* 0x000000070c0b7812 */ /* 0x004fc800078ec0ff */
        /* <DEDUP_REMOVED lines=12> */
.L_x_559:
[----:B------:R-:W-:Y:S05]  /*2e00*/  BSYNC.RECONVERGENT B1 ;  /* 0x0000000000017941 */ /* 0x000fea0003800200 */
.L_x_558:
[----:B------:R-:W-:Y:S05]  /*2e10*/  @!P1 BRA `(.L_x_522) ;  /* 0x0000000000449947 */ /* 0x000fea0003800000 */
[----:B------:R-:W-:Y:S02]  /*2e20*/  ISETP.GE.U32.AND P0, PT, R11, 0x4, PT ;  /* 0x000000040b00780c */ /* 0x000fe40003f06070 */
[----:B------:R-:W-:-:S04]  /*2e30*/  LOP3.LUT R11, R12, 0x3, RZ, 0xc0, !PT ;  /* 0x000000030c0b7812 */ /* 0x000fc800078ec0ff */
[----:B------:R-:W-:-:S07]  /*2e40*/  ISETP.NE.AND P1, PT, R11, RZ, PT ;  /* 0x000000ff0b00720c */ /* 0x000fce0003f25270 */
[C---:B--2---:R-:W-:Y:S01]  /*2e50*/  @P0 IMAD R6, R5.reuse, 0x2, R2 ;  /* 0x0000000205060824 */ /* 0x044fe200078e0202 */
[----:B------:R-:W-:-:S04]  /*2e60*/  @P0 IADD3 R5, PT, PT, R5, 0x4, RZ ;  /* 0x0000000405050810 */ /* 0x000fc80007ffe0ff */
[----:B------:R4:W-:Y:S04]  /*2e70*/  @P0 STS.U16 [R6], RZ ;  /* 0x000000ff06000388 */ /* 0x0009e80000000400 */
[----:B------:R4:W-:Y:S04]  /*2e80*/  @P0 STS.U16 [R6+0x2], RZ ;  /* 0x000002ff06000388 */ /* 0x0009e80000000400 */
[----:B------:R4:W-:Y:S04]  /*2e90*/  @P0 STS.U16 [R6+0x4], RZ ;  /* 0x000004ff06000388 */ /* 0x0009e80000000400 */
[----:B------:R4:W-:Y:S01]  /*2ea0*/  @P0 STS.U16 [R6+0x6], RZ ;  /* 0x000006ff06000388 */ /* 0x0009e20000000400 */
[----:B------:R-:W-:Y:S05]  /*2eb0*/  @!P1 BRA `(.L_x_522) ;  /* 0x00000000001c9947 */ /* 0x000fea0003800000 */
[----:B----4-:R-:W-:-:S07]  /*2ec0*/  IMAD.MOV.U32 R6, RZ, RZ, RZ ;  /* 0x000000ffff067224 */ /* 0x010fce00078e00ff */
.L_x_560:
[C---:B------:R-:W-:Y:S01]  /*2ed0*/  LEA R12, R5.reuse, R2, 0x1 ;  /* 0x00000002050c7211 */ /* 0x040fe200078e08ff */
[----:B------:R-:W-:Y:S01]  /*2ee0*/  VIADD R6, R6, 0x1 ;  /* 0x0000000106067836 */ /* 0x000fe20000000000 */
[----:B------:R-:W-:-:S03]  /*2ef0*/  IADD3 R5, PT, PT, R5, 0x1, RZ ;  /* 0x0000000105057810 */ /* 0x000fc60007ffe0ff */
[----:B------:R2:W-:Y:S01]  /*2f00*/  STS.U16 [R12], RZ ;  /* 0x000000ff0c007388 */ /* 0x0005e20000000400 */
[----:B------:R-:W-:-:S13]  /*2f10*/  ISETP.NE.AND P0, PT, R6, R11, PT ;  /* 0x0000000b0600720c */ /* 0x000fda0003f05270 */
[----:B--2---:R-:W-:Y:S05]  /*2f20*/  @P0 BRA `(.L_x_560) ;  /* 0xfffffffc00e80947 */ /* 0x004fea000383ffff */
.L_x_522:
[----:B------:R-:W-:Y:S05]  /*2f30*/  BSYNC.RECONVERGENT B0 ;  /* 0x0000000000007941 */ /* 0x000fea0003800200 */
.L_x_521:
[----:B------:R-:W5:Y:S01]  /*2f40*/  LDC R5, c[0x0][0x398] ;  /* 0x0000e600ff057b82 */ /* 0x000f620000000800 */
[----:B------:R-:W5:Y:S07]  /*2f50*/  LDCU UR5, c[0x0][0x390] ;  /* 0x00007200ff0577ac */ /* 0x000f6e0008000800 */
[----:B------:R-:W0:Y:S01]  /*2f60*/  S2UR UR4, SR_CTAID.Z ;  /* 0x00000000000479c3 */ /* 0x000e220000002700 */
[----:B-----5:R-:W-:-:S07]  /*2f70*/  IMAD R5, R5, UR5, RZ ;  /* 0x0000000505057c24 */ /* 0x020fce000f8e02ff */
[----:B------:R-:W-:Y:S01]  /*2f80*/  BAR.SYNC.DEFER_BLOCKING 0x0 ;  /* 0x0000000000007b1d */ /* 0x000fe20000010000 */
[----:B0-----:R-:W-:-:S13]  /*2f90*/  ISETP.LE.AND P0, PT, R5, UR4, PT ;  /* 0x0000000405007c0c */ /* 0x001fda000bf03270 */
[----:B------:R-:W-:Y:S05]  /*2fa0*/  @P0 EXIT ;  /* 0x000000000000094d */ /* 0x000fea0003800000 */
[----:B------:R-:W0:Y:S01]  /*2fb0*/  LDCU.64 UR12, c[0x0][0x408] ;  /* 0x00008100ff0c77ac */ /* 0x000e220008000a00 */
[----:B------:R-:W5:Y:S01]  /*2fc0*/  S2UR UR6, SR_CgaCtaId ;  /* 0x00000000000679c3 */ /* 0x000f620000008800 */
[----:B------:R-:W-:Y:S01]  /*2fd0*/  LOP3.LUT R5, RZ, R7, RZ, 0x33, !PT ;  /* 0x00000007ff057212 */ /* 0x000fe200078e33ff */
[----:B------:R-:W1:Y:S01]  /*2fe0*/  LDCU.64 UR14, c[0x0][0x410] ;  /* 0x00008200ff0e77ac */ /* 0x000e620008000a00 */
[----:B--2-4-:R-:W-:-:S03]  /*2ff0*/  LOP3.LUT R6, RZ, R0, RZ, 0x33, !PT ;  /* 0x00000000ff067212 */ /* 0x014fc600078e33ff */
[----:B---3--:R-:W-:Y:S01]  /*3000*/  IMAD.IADD R14, R24, 0x1, R5 ;  /* 0x00000001180e7824 */ /* 0x008fe200078e0205 */
[----:B------:R-:W2:Y:S01]  /*3010*/  LDCU.64 UR10, c[0x0][0x3c8] ;  /* 0x00007900ff0a77ac */ /* 0x000ea20008000a00 */
[----:B------:R-:W-:Y:S02]  /*3020*/  SHF.R.S32.HI R5, RZ, 0x1f, R18 ;  /* 0x0000001fff057819 */ /* 0x000fe40000011412 */
[----:B------:R-:W-:Y:S01]  /*3030*/  IADD3 R15, PT, PT, R19, R6, RZ ;  /* 0x00000006130f7210 */ /* 0x000fe20007ffe0ff */
[----:B------:R-:W-:Y:S01]  /*3040*/  UMOV UR5, 0x400 ;  /* 0x0000040000057882 */ /* 0x000fe20000000000 */
[----:B------:R-:W-:Y:S01]  /*3050*/  LOP3.LUT R6, R14, 0x7, RZ, 0xc0, !PT ;  /* 0x000000070e067812 */ /* 0x000fe200078ec0ff */
[----:B------:R-:W3:Y:S01]  /*3060*/  LDCU UR7, c[0x0][0x378] ;  /* 0x00006f00ff0777ac */ /* 0x000ee20008000800 */
[----:B------:R-:W-:Y:S02]  /*3070*/  IADD3 R24, PT, PT, R24, -0x2, -R7 ;  /* 0xfffffffe18187810 */ /* 0x000fe40007ffe807 */
[----:B------:R-:W-:Y:S01]  /*3080*/  LOP3.LUT R16, R14, 0xfffffff0, RZ, 0xc0, !PT ;  /* 0xfffffff00e107812 */ /* 0x000fe200078ec0ff */
[----:B0-----:R-:W-:Y:S01]  /*3090*/  IMAD.WIDE.U32 R12, R10, UR12, RZ ;  /* 0x0000000c0a0c7c25 */ /* 0x001fe2000f8e00ff */
[----:B------:R-:W-:-:S03]  /*30a0*/  ISETP.GE.U32.AND P0, PT, R24, 0xf, PT ;  /* 0x0000000f1800780c */ /* 0x000fc60003f06070 */
[----:B------:R-:W-:Y:S01]  /*30b0*/  IMAD R11, R10, UR13, R13 ;  /* 0x0000000d0a0b7c24 */ /* 0x000fe2000f8e020d */
[----:B------:R-:W-:Y:S01]  /*30c0*/  IADD3 R10, PT, PT, R19, -0x2, -R0 ;  /* 0xfffffffe130a7810 */ /* 0x000fe20007ffe800 */
[----:B-1----:R-:W-:Y:S01]  /*30d0*/  IMAD R5, R5, UR14, RZ ;  /* 0x0000000e05057c24 */ /* 0x002fe2000f8e02ff */
[----:B-----5:R-:W-:Y:S01]  /*30e0*/  ULEA UR5, UR6, UR5, 0x18 ;  /* 0x0000000506057291 */ /* 0x020fe2000f8ec0ff */
[----:B--2---:R-:W-:Y:S01]  /*30f0*/  IMAD.WIDE.U32 R20, R7, UR10, RZ ;  /* 0x0000000a07147c25 */ /* 0x004fe2000f8e00ff */
[----:B------:R-:W-:Y:S02]  /*3100*/  ISETP.GE.U32.AND P1, PT, R10, 0xf, PT ;  /* 0x0000000f0a00780c */ /* 0x000fe40003f26070 */
[C---:B------:R-:W-:Y:S01]  /*3110*/  LOP3.LUT R13, R15.reuse, 0xfffffff0, RZ, 0xc0, !PT ;  /* 0xfffffff00f0d7812 */ /* 0x040fe200078ec0ff */
[----:B------:R-:W-:Y:S01]  /*3120*/  IMAD.MOV.U32 R10, RZ, RZ, R12 ;  /* 0x000000ffff0a7224 */ /* 0x000fe200078e000c */
[----:B------:R-:W-:Y:S01]  /*3130*/  LOP3.LUT R12, R15, 0x7, RZ, 0xc0, !PT ;  /* 0x000000070f0c7812 */ /* 0x000fe200078ec0ff */
[----:B------:R-:W-:Y:S01]  /*3140*/  IMAD R25, R18, UR15, R5 ;  /* 0x0000000f12197c24 */ /* 0x000fe2000f8e0205 */
[----:B------:R-:W-:Y:S01]  /*3150*/  LOP3.LUT R5, R14, 0xf, RZ, 0xc0, !PT ;  /* 0x0000000f0e057812 */ /* 0x000fe200078ec0ff */
[----:B------:R-:W-:Y:S01]  /*3160*/  IMAD.WIDE.U32 R18, R18, UR14, R10 ;  /* 0x0000000e12127c25 */ /* 0x000fe2000f8e000a */
[----:B------:R-:W-:-:S02]  /*3170*/  LEA R8, R8, UR5, 0x1 ;  /* 0x0000000508087c11 */ /* 0x000fc4000f8e08ff */
[----:B------:R-:W-:Y:S01]  /*3180*/  IADD3 R10, PT, PT, R5, -0x1, RZ ;  /* 0xffffffff050a7810 */ /* 0x000fe20007ffe0ff */
[----:B------:R-:W-:Y:S01]  /*3190*/  VIADD R11, R6, 0xffffffff ;  /* 0xffffffff060b7836 */ /* 0x000fe20000000000 */
[----:B------:R-:W-:Y:S01]  /*31a0*/  LEA R9, R9, UR5, 0x1 ;  /* 0x0000000509097c11 */ /* 0x000fe2000f8e08ff */
[----:B------:R-:W-:Y:S01]  /*31b0*/  IMAD R7, R7, UR11, R21 ;  /* 0x0000000b07077c24 */ /* 0x000fe2000f8e0215 */
[----:B------:R-:W-:Y:S01]  /*31c0*/  ISETP.GE.U32.AND P2, PT, R10, 0x7, PT ;  /* 0x000000070a00780c */ /* 0x000fe20003f46070 */
[----:B------:R-:W-:Y:S01]  /*31d0*/  IMAD.IADD R25, R19, 0x1, R25 ;  /* 0x0000000113197824 */ /* 0x000fe200078e0219 */
[----:B------:R-:W-:Y:S02]  /*31e0*/  ISETP.GE.U32.AND P3, PT, R11, 0x3, PT ;  /* 0x000000030b00780c */ /* 0x000fe40003f66070 */
[----:B------:R-:W-:Y:S02]  /*31f0*/  LOP3.LUT R10, R14, 0x3, RZ, 0xc0, !PT ;  /* 0x000000030e0a7812 */ /* 0x000fe400078ec0ff */
[----:B------:R-:W-:-:S02]  /*3200*/  LOP3.LUT R11, R15, 0xf, RZ, 0xc0, !PT ;  /* 0x0000000f0f0b7812 */ /* 0x000fc400078ec0ff */
[----:B------:R-:W-:Y:S02]  /*3210*/  LOP3.LUT R14, R15, 0x3, RZ, 0xc0, !PT ;  /* 0x000000030f0e7812 */ /* 0x000fe400078ec0ff */
[----:B---3--:R-:W-:-:S07]  /*3220*/  IADD3 R15, PT, PT, -R16, RZ, RZ ;  /* 0x000000ff100f7210 */ /* 0x008fce0007ffe1ff */
.L_x_584:
[----:B------:R-:W0:Y:S01]  /*3230*/  LDCU UR6, c[0x0][0x398] ;  /* 0x00007300ff0677ac */ /* 0x000e220008000800 */
[----:B------:R-:W-:Y:S01]  /*3240*/  BSSY.RECONVERGENT B1, `(.L_x_561) ;  /* 0x00001ee000017945 */ /* 0x000fe20003800200 */
[----:B0-----:R-:W-:Y:S01]  /*3250*/  IABS R23, UR6 ;  /* 0x0000000600177c13 */ /* 0x001fe20008000000 */
[----:B------:R-:W-:-:S03]  /*3260*/  ULOP3.LUT UR5, UR4, UR6, URZ, 0x3c, !UPT ;  /* 0x0000000604057292 */ /* 0x000fc6000f8e3cff */
[----:B------:R-:W0:Y:S03]  /*3270*/  I2F.RP R22, R23 ;  /* 0x0000001700167306 */ /* 0x000e260000209400 */
[----:B------:R-:W-:-:S05]  /*3280*/  ISETP.LE.AND P5, PT, RZ, UR5, PT ;  /* 0x00000005ff007c0c */ /* 0x000fca000bfa3270 */
[----:B0-----:R-:W0:Y:S02]  /*3290*/  MUFU.RCP R22, R22 ;  /* 0x0000001600167308 */ /* 0x001e240000001000 */
[----:B0-----:R-:W-:-:S06]  /*32a0*/  IADD3 R16, PT, PT, R22, 0xffffffe, RZ ;  /* 0x0ffffffe16107810 */ /* 0x001fcc0007ffe0ff */
[----:B------:R0:W1:Y:S02]  /*32b0*/  F2I.FTZ.U32.TRUNC.NTZ R17, R16 ;  /* 0x0000001000117305 */ /* 0x000064000021f000 */
[----:B0-----:R-:W-:Y:S01]  /*32c0*/  MOV R16, RZ ;  /* 0x000000ff00107202 */ /* 0x001fe20000000f00 */
[----:B-1----:R-:W-:-:S04]  /*32d0*/  IMAD.MOV R24, RZ, RZ, -R17 ;  /* 0x000000ffff187224 */ /* 0x002fc800078e0a11 */
[----:B------:R-:W-:Y:S01]  /*32e0*/  IMAD R27, R24, R23, RZ ;  /* 0x00000017181b7224 */ /* 0x000fe200078e02ff */
[----:B------:R-:W-:-:S03]  /*32f0*/  IABS R24, UR4 ;  /* 0x0000000400187c13 */ /* 0x000fc60008000000 */
[----:B------:R-:W-:-:S06]  /*3300*/  IMAD.HI.U32 R17, R17, R27, R16 ;  /* 0x0000001b11117227 */ /* 0x000fcc00078e0010 */
[----:B------:R-:W-:-:S04]  /*3310*/  IMAD.HI.U32 R17, R17, R24, RZ ;  /* 0x0000001811117227 */ /* 0x000fc800078e00ff */
[----:B------:R-:W-:-:S04]  /*3320*/  IMAD.MOV R22, RZ, RZ, -R17 ;  /* 0x000000ffff167224 */ /* 0x000fc800078e0a11 */
[----:B------:R-:W-:-:S05]  /*3330*/  IMAD R22, R23, R22, R24 ;  /* 0x0000001617167224 */ /* 0x000fca00078e0218 */
[----:B------:R-:W-:-:S13]  /*3340*/  ISETP.GT.U32.AND P6, PT, R23, R22, PT ;  /* 0x000000161700720c */ /* 0x000fda0003fc4070 */
[-C--:B------:R-:W-:Y:S01]  /*3350*/  @!P6 IADD3 R22, PT, PT, R22, -R23.reuse, RZ ;  /* 0x800000171616e210 */ /* 0x080fe20007ffe0ff */
[----:B------:R-:W-:Y:S01]  /*3360*/  @!P6 VIADD R17, R17, 0x1 ;  /* 0x000000011111e836 */ /* 0x000fe20000000000 */
[----:B------:R-:W-:Y:S02]  /*3370*/  ISETP.NE.AND P6, PT, RZ, UR6, PT ;  /* 0x00000006ff007c0c */ /* 0x000fe4000bfc5270 */
[----:B------:R-:W-:-:S11]  /*3380*/  ISETP.GE.U32.AND P4, PT, R22, R23, PT ;  /* 0x000000171600720c */ /* 0x000fd60003f86070 */
[----:B------:R-:W-:Y:S02]  /*3390*/  @!P6 LOP3.LUT R16, RZ, UR6, RZ, 0x33, !PT ;  /* 0x00000006ff10ec12 */ /* 0x000fe4000f8e33ff */
[----:B------:R-:W-:Y:S02]  /*33a0*/  @P4 IADD3 R17, PT, PT, R17, 0x1, RZ ;  /* 0x0000000111114810 */ /* 0x000fe40007ffe0ff */
[----:B------:R-:W-:-:S03]  /*33b0*/  ISETP.GE.AND P4, PT, R4, 0x1, PT ;  /* 0x000000010400780c */ /* 0x000fc60003f86270 */
[----:B------:R-:W-:-:S05]  /*33c0*/  @!P5 IMAD.MOV R17, RZ, RZ, -R17 ;  /* 0x000000ffff11d224 */ /* 0x000fca00078e0a11 */
[----:B------:R-:W-:Y:S02]  /*33d0*/  R2UR UR14, R17 ;  /* 0x00000000110e72ca */ /* 0x000fe400000e0000 */
[----:B------:R-:W-:-:S13]  /*33e0*/  @!P6 R2UR UR14, R16 ;  /* 0x00000000100ee2ca */ /* 0x000fda00000e0000 */
[----:B------:R-:W-:-:S04]  /*33f0*/  UIADD3 UR5, UPT, UPT, -UR14, URZ, URZ ;  /* 0x000000ff0e057290 */ /* 0x000fc8000fffe1ff */
[----:B------:R-:W-:Y:S01]  /*3400*/  UIMAD UR6, UR6, UR5, UR4 ;  /* 0x00000005060672a4 */ /* 0x000fe2000f8e0204 */
[----:B------:R-:W-:Y:S11]  /*3410*/  @!P4 BRA `(.L_x_562) ;  /* 0x0000001c0040c947 */ /* 0x000ff60003800000 */
[----:B------:R-:W-:Y:S01]  /*3420*/  MOV R24, UR6 ;  /* 0x0000000600187c02 */ /* 0x000fe20008000f00 */
[----:B------:R-:W-:-:S03]  /*3430*/  IMAD.MOV.U32 R27, RZ, RZ, RZ ;  /* 0x000000ffff1b7224 */ /* 0x000fc600078e00ff */
[----:B------:R-:W-:-:S07]  /*3440*/  SHF.R.S32.HI R24, RZ, 0x1f, R24 ;  /* 0x0000001fff187819 */ /* 0x000fce0000011418 */
.L_x_573:
[----:B------:R-:W0:Y:S01]  /*3450*/  LDCU.128 UR16, c[0x0][0x3b0] ;  /* 0x00007600ff1077ac */ /* 0x000e220008000c00 */
[----:B------:R-:W-:Y:S01]  /*3460*/  MOV R16, UR14 ;  /* 0x0000000e00107c02 */ /* 0x000fe20008000f00 */
[----:B------:R-:W1:Y:S01]  /*3470*/  LDS.U16 R28, [R9] ;  /* 0x00000000091c7984 */ /* 0x000e620000000400 */
[----:B------:R-:W-:Y:S01]  /*3480*/  R2UR UR5, R24 ;  /* 0x00000000180572ca */ /* 0x000fe200000e0000 */
[----:B------:R-:W2:Y:S01]  /*3490*/  LDCU.64 UR10, c[0x0][0x3c0] ;  /* 0x00007800ff0a77ac */ /* 0x000ea20008000a00 */
[----:B------:R-:W-:Y:S02]  /*34a0*/  SHF.R.S32.HI R16, RZ, 0x1f, R16 ;  /* 0x0000001fff107819 */ /* 0x000fe40000011410 */
[----:B------:R-:W-:-:S03]  /*34b0*/  MOV R17, R7 ;  /* 0x0000000700117202 */ /* 0x000fc60000000f00 */
[----:B0-----:R-:W-:Y:S01]  /*34c0*/  IMAD R26, R16, UR16, RZ ;  /* 0x00000010101a7c24 */ /* 0x001fe2000f8e02ff */
[----:B------:R-:W-:Y:S01]  /*34d0*/  MOV R29, UR17 ;  /* 0x00000011001d7c02 */ /* 0x000fe20008000f00 */
[----:B------:R-:W-:-:S04]  /*34e0*/  IMAD.U32 R23, RZ, RZ, UR16 ;  /* 0x00000010ff177e24 */ /* 0x000fc8000f8e00ff */
[----:B------:R-:W-:Y:S01]  /*34f0*/  UIMAD UR5, UR5, UR18, URZ ;  /* 0x00000012050572a4 */ /* 0x000fe2000f8e02ff */
[----:B------:R-:W-:-:S03]  /*3500*/  IMAD.MOV.U32 R16, RZ, RZ, R20 ;  /* 0x000000ffff107224 */ /* 0x000fc600078e0014 */
[----:B------:R-:W-:Y:S01]  /*3510*/  UIMAD UR5, UR6, UR19, UR5 ;  /* 0x00000013060572a4 */ /* 0x000fe2000f8e0205 */
[----:B------:R-:W-:-:S04]  /*3520*/  IMAD.WIDE.U32 R22, R23, UR14, R16 ;  /* 0x0000000e17167c25 */ /* 0x000fc8000f8e0010 */
[----:B------:R-:W-:Y:S01]  /*3530*/  IMAD R17, R29, UR14, R26 ;  /* 0x0000000e1d117c24 */ /* 0x000fe2000f8e021a */
[----:B------:R-:W-:-:S03]  /*3540*/  MOV R29, UR18 ;  /* 0x00000012001d7c02 */ /* 0x000fc60008000f00 */
[----:B------:R-:W-:Y:S02]  /*3550*/  IMAD.IADD R23, R23, 0x1, R17 ;  /* 0x0000000117177824 */ /* 0x000fe400078e0211 */
[----:B------:R-:W0:Y:S01]  /*3560*/  LDC.64 R16, c[0x0][0x388] ;  /* 0x0000e200ff107b82 */ /* 0x000e220000000a00 */
[----:B------:R-:W-:Y:S01]  /*3570*/  IMAD.WIDE.U32 R22, R29, UR6, R22 ;  /* 0x000000061d167c25 */ /* 0x000fe2000f8e0016 */
[----:B------:R-:W-:-:S03]  /*3580*/  IADD3 R29, PT, PT, R0, R27, RZ ;  /* 0x0000001b001d7210 */ /* 0x000fc60007ffe0ff */
[----:B------:R-:W-:Y:S02]  /*3590*/  VIADD R23, R23, UR5 ;  /* 0x0000000517177c36 */ /* 0x000fe40008000000 */
[----:B--2---:R-:W-:-:S04]  /*35a0*/  IMAD.WIDE.U32 R22, R29, UR10, R22 ;  /* 0x0000000a1d167c25 */ /* 0x004fc8000f8e0016 */
[----:B------:R-:W-:Y:S02]  /*35b0*/  IMAD R23, R29, UR11, R23 ;  /* 0x0000000b1d177c24 */ /* 0x000fe4000f8e0217 */
[----:B------:R-:W-:-:S03]  /*35c0*/  IMAD.SHL.U32 R29, R22, 0x2, RZ ;  /* 0x00000002161d7824 */ /* 0x000fc600078e00ff */
[----:B------:R-:W-:Y:S02]  /*35d0*/  SHF.L.U64.HI R30, R22, 0x1, R23 ;  /* 0x00000001161e7819 */ /* 0x000fe40000010217 */
[----:B0-----:R-:W-:-:S04]  /*35e0*/  IADD3 R22, P4, PT, R29, R16, RZ ;  /* 0x000000101d167210 */ /* 0x001fc80007f9e0ff */
[----:B------:R-:W-:-:S05]  /*35f0*/  IADD3.X R23, PT, PT, R30, R17, RZ, P4, !PT ;  /* 0x000000111e177210 */ /* 0x000fca00027fe4ff */
[----:B------:R-:W2:Y:S01]  /*3600*/  LDG.E.U16 R26, desc[UR8][R22.64] ;  /* 0x00000008161a7981 */ /* 0x000ea2000c1e1500 */
[----:B-1----:R-:W-:Y:S01]  /*3610*/  IMAD.U32 R31, R28, 0x10000, RZ ;  /* 0x000100001c1f7824 */ /* 0x002fe200078e00ff */
[----:B------:R-:W-:Y:S01]  /*3620*/  ISETP.GE.AND P4, PT, R3, 0x2, PT ;  /* 0x000000020300780c */ /* 0x000fe20003f86270 */
[----:B------:R-:W-:Y:S04]  /*3630*/  BSSY.RECONVERGENT B0, `(.L_x_563) ;  /* 0x00001a8000007945 */ /* 0x000fe80003800200 */
[----:B------:R-:W0:Y:S02]  /*3640*/  F2F.BF16.F32 R31, R31 ;  /* 0x0000001f001f7304 */ /* 0x000e240000202000 */
[----:B0-----:R-:W-:Y:S01]  /*3650*/  IMAD.U32 R33, R31, 0x10000, RZ ;  /* 0x000100001f217824 */ /* 0x001fe200078e00ff */
[----:B--2---:R-:W-:-:S06]  /*3660*/  SHF.L.U32 R28, R26, 0x10, RZ ;  /* 0x000000101a1c7819 */ /* 0x004fcc00000006ff */
[----:B------:R-:W0:Y:S02]  /*3670*/  F2F.BF16.F32 R28, R28 ;  /* 0x0000001c001c7304 */ /* 0x000e240000202000 */
[----:B0-----:R-:W-:-:S05]  /*3680*/  SHF.L.U32 R26, R28, 0x10, RZ ;  /* 0x000000101c1a7819 */ /* 0x001fca00000006ff */
[----:B------:R-:W-:-:S06]  /*3690*/  FMUL.FTZ R33, R26, R33 ;  /* 0x000000211a217220 */ /* 0x000fcc0000410000 */
[----:B------:R-:W0:Y:S02]  /*36a0*/  F2F.BF16.F32 R33, R33 ;  /* 0x0000002100217304 */ /* 0x000e240000202000 */
[----:B0-----:R-:W-:Y:S01]  /*36b0*/  IMAD.U32 R26, R33, 0x10000, RZ ;  /* 0x00010000211a7824 */ /* 0x001fe200078e00ff */
[----:B------:R-:W-:Y:S06]  /*36c0*/  @!P4 BRA `(.L_x_564) ;  /* 0x000000180078c947 */ /* 0x000fec0003800000 */
[----:B------:R-:W-:Y:S01]  /*36d0*/  BSSY.RECONVERGENT B2, `(.L_x_565) ;  /* 0x00000d2000027945 */ /* 0x000fe20003800200 */
[----:B------:R-:W-:-:S03]  /*36e0*/  HFMA2 R28, -RZ, RZ, 0, 5.9604644775390625e-08 ;  /* 0x00000001ff1c7431 */ /* 0x000fc600000001ff */
[----:B------:R-:W-:Y:S05]  /*36f0*/  @!P0 BRA `(.L_x_566) ;  /* 0x0000000c003c8947 */ /* 0x000fea0003800000 */
[----:B------:R-:W-:Y:S01]  /*3700*/  IADD3 R16, P4, P5, R29, 0x10, R16 ;  /* 0x000000101d107810 */ /* 0x000fe20007d9e010 */
[----:B------:R-:W-:Y:S01]  /*3710*/  BSSY.RECONVERGENT B3, `(.L_x_567) ;  /* 0x00000cc000037945 */ /* 0x000fe20003800200 */
[----:B------:R-:W-:Y:S01]  /*3720*/  VIADD R29, R9, 0x10 ;  /* 0x00000010091d7836 */ /* 0x000fe20000000000 */
[----:B------:R-:W-:Y:S02]  /*3730*/  MOV R28, RZ ;  /* 0x000000ff001c7202 */ /* 0x000fe40000000f00 */
[----:B------:R-:W-:Y:S01]  /*3740*/  IADD3.X R17, PT, PT, R30, R17, RZ, P4, P5 ;  /* 0x000000111e117210 */ /* 0x000fe200027ea4ff */
[----:B------:R-:W-:-:S07]  /*3750*/  IMAD.MOV.U32 R30, RZ, RZ, R15 ;  /* 0x000000ffff1e7224 */ /* 0x000fce00078e000f */
.L_x_568:
[----:B------:R-:W2:Y:S04]  /*3760*/  LDG.E.U16 R34, desc[UR8][R16.64+-0xe] ;  /* 0xfffff20810227981 */ /* 0x000ea8000c1e1500 */
[----:B------:R-:W3:Y:S04]  /*3770*/  LDG.E.U16 R33, desc[UR8][R16.64+-0xc] ;  /* 0xfffff40810217981 */ /* 0x000ee8000c1e1500 */
[----:B------:R-:W4:Y:S04]  /*3780*/  LDG.E.U16 R32, desc[UR8][R16.64+-0xa] ;  /* 0xfffff60810207981 */ /* 0x000f28000c1e1500 */
[----:B------:R-:W0:Y:S02]  /*3790*/  LDS.U16 R31, [R29+-0xe] ;  /* 0xfffff2001d1f7984 */ /* 0x000e240000000400 */
[----:B0-----:R-:W-:-:S06]  /*37a0*/  SHF.L.U32 R35, R31, 0x10, RZ ;  /* 0x000000101f237819 */ /* 0x001fcc00000006ff */
[----:B------:R-:W0:Y:S01]  /*37b0*/  F2F.BF16.F32 R35, R35 ;  /* 0x0000002300237304 */ /* 0x000e220000202000 */
[----:B--2---:R-:W-:Y:S01]  /*37c0*/  IMAD.U32 R36, R34, 0x10000, RZ ;  /* 0x0001000022247824 */ /* 0x004fe200078e00ff */
[----:B0-----:R-:W-:-:S06]  /*37d0*/  SHF.L.U32 R34, R35, 0x10, RZ ;  /* 0x0000001023227819 */ /* 0x001fcc00000006ff */
[----:B------:R-:W0:Y:S02]  /*37e0*/  F2F.BF16.F32 R36, R36 ;  /* 0x0000002400247304 */ /* 0x000e240000202000 */
[----:B0-----:R-:W-:-:S04]  /*37f0*/  IMAD.U32 R31, R36, 0x10000, RZ ;  /* 0x00010000241f7824 */ /* 0x001fc800078e00ff */
[----:B------:R-:W-:Y:S02]  /*3800*/  FMUL.FTZ R37, R31, R34 ;  /* 0x000000221f257220 */ /* 0x000fe40000410000 */
[----:B------:R-:W2:Y:S01]  /*3810*/  LDG.E.U16 R31, desc[UR8][R16.64+-0x8] ;  /* 0xfffff808101f7981 */ /* 0x000ea2000c1e1500 */
[----:B---3--:R-:W-:-:S03]  /*3820*/  SHF.L.U32 R33, R33, 0x10, RZ ;  /* 0x0000001021217819 */ /* 0x008fc600000006ff */
[----:B------:R-:W0:Y:S08]  /*3830*/  F2F.BF16.F32 R37, R37 ;  /* 0x0000002500257304 */ /* 0x000e300000202000 */
[----:B------:R-:W1:Y:S01]  /*3840*/  F2F.BF16.F32 R33, R33 ;  /* 0x0000002100217304 */ /* 0x000e620000202000 */
[----:B0-----:R-:W-:-:S05]  /*3850*/  SHF.L.U32 R34, R37, 0x10, RZ ;  /* 0x0000001025227819 */ /* 0x001fca00000006ff */
[----:B------:R-:W-:Y:S02]  /*3860*/  FADD.FTZ R34, R34, R26 ;  /* 0x0000001a22227221 */ /* 0x000fe40000010000 */
[----:B------:R-:W0:Y:S02]  /*3870*/  LDS.U16 R26, [R29+-0xc] ;  /* 0xfffff4001d1a7984 */ /* 0x000e240000000400 */
[----:B0-----:R-:W-:Y:S01]  /*3880*/  IMAD.U32 R35, R26, 0x10000, RZ ;  /* 0x000100001a237824 */ /* 0x001fe200078e00ff */
[----:B-1----:R-:W-:-:S05]  /*3890*/  SHF.L.U32 R26, R33, 0x10, RZ ;  /* 0x00000010211a7819 */ /* 0x002fca00000006ff */
[----:B------:R-:W0:Y:S02]  /*38a0*/  F2F.BF16.F32 R35, R35 ;  /* 0x0000002300237304 */ /* 0x000e240000202000 */
[----:B0-----:R-:W-:-:S04]  /*38b0*/  IMAD.U32 R36, R35, 0x10000, RZ ;  /* 0x0001000023247824 */ /* 0x001fc800078e00ff */
[----:B------:R-:W-:Y:S02]  /*38c0*/  FMUL.FTZ R36, R26, R36 ;  /* 0x000000241a247220 */ /* 0x000fe40000410000 */
[----:B------:R-:W3:Y:S01]  /*38d0*/  LDG.E.U16 R26, desc[UR8][R16.64+-0x6] ;  /* 0xfffffa08101a7981 */ /* 0x000ee2000c1e1500 */
[----:B----4-:R-:W-:-:S03]  /*38e0*/  IMAD.U32 R33, R32, 0x10000, RZ ;  /* 0x0001000020217824 */ /* 0x010fc600078e00ff */
[----:B------:R-:W0:Y:S08]  /*38f0*/  F2F.BF16.F32 R36, R36 ;  /* 0x0000002400247304 */ /* 0x000e300000202000 */
[----:B------:R-:W1:Y:S01]  /*3900*/  F2F.BF16.F32 R33, R33 ;  /* 0x0000002100217304 */ /* 0x000e620000202000 */
[----:B0-----:R-:W-:-:S04]  /*3910*/  IMAD.U32 R37, R36, 0x10000, RZ ;  /* 0x0001000024257824 */ /* 0x001fc800078e00ff */
[----:B------:R-:W-:Y:S02]  /*3920*/  FADD.FTZ R34, R34, R37 ;  /* 0x0000002522227221 */ /* 0x000fe40000010000 */
[----:B------:R-:W0:Y:S01]  /*3930*/  LDS.U16 R37, [R29+-0xa] ;  /* 0xfffff6001d257984 */ /* 0x000e220000000400 */
[----:B-1----:R-:W-:Y:S01]  /*3940*/  IMAD.U32 R32, R33, 0x10000, RZ ;  /* 0x0001000021207824 */ /* 0x002fe200078e00ff */
[----:B0-----:R-:W-:-:S06]  /*3950*/  SHF.L.U32 R37, R37, 0x10, RZ ;  /* 0x0000001025257819 */ /* 0x001fcc00000006ff */
[----:B------:R-:W0:Y:S02]  /*3960*/  F2F.BF16.F32 R37, R37 ;  /* 0x0000002500257304 */ /* 0x000e240000202000 */
[----:B0-----:R-:W-:-:S05]  /*3970*/  SHF.L.U32 R35, R37, 0x10, RZ ;  /* 0x0000001025237819 */ /* 0x001fca00000006ff */
[----:B------:R-:W-:Y:S02]  /*3980*/  FMUL.FTZ R35, R32, R35 ;  /* 0x0000002320237220 */ /* 0x000fe40000410000 */
[----:B------:R-:W4:Y:S04]  /*3990*/  LDG.E.U16 R32, desc[UR8][R16.64+-0x4] ;  /* 0xfffffc0810207981 */ /* 0x000f28000c1e1500 */
[----:B------:R-:W0:Y:S02]  /*39a0*/  F2F.BF16.F32 R35, R35 ;  /* 0x0000002300237304 */ /* 0x000e240000202000 */
[----:B0-----:R-:W-:-:S05]  /*39b0*/  SHF.L.U32 R36, R35, 0x10, RZ ;  /* 0x0000001023247819 */ /* 0x001fca00000006ff */
[----:B------:R-:W-:Y:S02]  /*39c0*/  FADD.FTZ R34, R34, R36 ;  /* 0x0000002422227221 */ /* 0x000fe40000010000 */
[----:B------:R-:W0:Y:S02]  /*39d0*/  LDS.U16 R36, [R29+-0x8] ;  /* 0xfffff8001d247984 */ /* 0x000e240000000400 */
[----:B0-----:R-:W-:-:S06]  /*39e0*/  IMAD.U32 R36, R36, 0x10000, RZ ;  /* 0x0001000024247824 */ /* 0x001fcc00078e00ff */
[----:B------:R-:W0:Y:S02]  /*39f0*/  F2F.BF16.F32 R36, R36 ;  /* 0x0000002400247304 */ /* 0x000e240000202000 */
[----:B0-----:R-:W-:Y:S01]  /*3a00*/  IMAD.U32 R37, R36, 0x10000, RZ ;  /* 0x0001000024257824 */ /* 0x001fe200078e00ff */
[----:B--2---:R-:W-:-:S06]  /*3a10*/  SHF.L.U32 R33, R31, 0x10, RZ ;  /* 0x000000101f217819 */ /* 0x004fcc00000006ff */
[----:B------:R-:W0:Y:S02]  /*3a20*/  F2F.BF16.F32 R33, R33 ;  /* 0x0000002100217304 */ /* 0x000e240000202000 */
[----:B0-----:R-:W-:-:S05]  /*3a30*/  SHF.L.U32 R31, R33, 0x10, RZ ;  /* 0x00000010211f7819 */ /* 0x001fca00000006ff */
[----:B------:R-:W-:Y:S02]  /*3a40*/  FMUL.FTZ R37, R31, R37 ;  /* 0x000000251f257220 */ /* 0x000fe40000410000 */
[----:B------:R-:W2:Y:S04]  /*3a50*/  LDG.E.U16 R31, desc[UR8][R16.64+-0x2] ;  /* 0xfffffe08101f7981 */ /* 0x000ea8000c1e1500 */
[----:B------:R-:W0:Y:S02]  /*3a60*/  F2F.BF16.F32 R37, R37 ;  /* 0x0000002500257304 */ /* 0x000e240000202000 */
[----:B0-----:R-:W-:-:S04]  /*3a70*/  IMAD.U32 R35, R37, 0x10000, RZ ;  /* 0x0001000025237824 */ /* 0x001fc800078e00ff */
[----:B------:R-:W-:Y:S02]  /*3a80*/  FADD.FTZ R34, R34, R35 ;  /* 0x0000002322227221 */ /* 0x000fe40000010000 */
[----:B------:R-:W0:Y:S02]  /*3a90*/  LDS.U16 R35, [R29+-0x6] ;  /* 0xfffffa001d237984 */ /* 0x000e240000000400 */
[----:B0-----:R-:W-:Y:S01]  /*3aa0*/  SHF.L.U32 R35, R35, 0x10, RZ ;  /* 0x0000001023237819 */ /* 0x001fe200000006ff */
[----:B---3--:R-:W-:-:S05]  /*3ab0*/  IMAD.U32 R33, R26, 0x10000, RZ ;  /* 0x000100001a217824 */ /* 0x008fca00078e00ff */
[----:B------:R-:W0:Y:S08]  /*3ac0*/  F2F.BF16.F32 R35, R35 ;  /* 0x0000002300237304 */ /* 0x000e300000202000 */
[----:B------:R-:W1:Y:S01]  /*3ad0*/  F2F.BF16.F32 R33, R33 ;  /* 0x0000002100217304 */ /* 0x000e620000202000 */
[----:B0-----:R-:W-:Y:S01]  /*3ae0*/  SHF.L.U32 R36, R35, 0x10, RZ ;  /* 0x0000001023247819 */ /* 0x001fe200000006ff */
[----:B-1----:R-:W-:-:S04]  /*3af0*/  IMAD.U32 R26, R33, 0x10000, RZ ;  /* 0x00010000211a7824 */ /* 0x002fc800078e00ff */
[----:B------:R-:W-:Y:S02]  /*3b00*/  FMUL.FTZ R36, R26, R36 ;  /* 0x000000241a247220 */ /* 0x000fe40000410000 */
[----:B------:R-:W3:Y:S04]  /*3b10*/  LDG.E.U16 R26, desc[UR8][R16.64] ;  /* 0x00000008101a7981 */ /* 0x000ee8000c1e1500 */
[----:B------:R-:W0:Y:S02]  /*3b20*/  F2F.BF16.F32 R36, R36 ;  /* 0x0000002400247304 */ /* 0x000e240000202000 */
[----:B0-----:R-:W-:-:S05]  /*3b30*/  SHF.L.U32 R37, R36, 0x10, RZ ;  /* 0x0000001024257819 */ /* 0x001fca00000006ff */
[----:B------:R-:W-:Y:S02]  /*3b40*/  FADD.FTZ R34, R34, R37 ;  /* 0x0000002522227221 */ /* 0x000fe40000010000 */
[----:B------:R-:W0:Y:S01]  /*3b50*/  LDS.U16 R37, [R29+-0x4] ;  /* 0xfffffc001d257984 */ /* 0x000e220000000400 */
[----:B----4-:R-:W-:-:S06]  /*3b60*/  SHF.L.U32 R33, R32, 0x10, RZ ;  /* 0x0000001020217819 */ /* 0x010fcc00000006ff */
[----:B------:R-:W1:Y:S01]  /*3b70*/  F2F.BF16.F32 R33, R33 ;  /* 0x0000002100217304 */ /* 0x000e620000202000 */
[----:B0-----:R-:W-:-:S07]  /*3b80*/  IMAD.U32 R37, R37, 0x10000, RZ ;  /* 0x0001000025257824 */ /* 0x001fce00078e00ff */
[----:B------:R-:W0:Y:S01]  /*3b90*/  F2F.BF16.F32 R37, R37 ;  /* 0x0000002500257304 */ /* 0x000e220000202000 */
[----:B-1----:R-:W-:Y:S01]  /*3ba0*/  SHF.L.U32 R32, R33, 0x10, RZ ;  /* 0x0000001021207819 */ /* 0x002fe200000006ff */
[----:B0-----:R-:W-:-:S04]  /*3bb0*/  IMAD.U32 R35, R37, 0x10000, RZ ;  /* 0x0001000025237824 */ /* 0x001fc800078e00ff */
[----:B------:R-:W-:Y:S02]  /*3bc0*/  FMUL.FTZ R35, R32, R35 ;  /* 0x0000002320237220 */ /* 0x000fe40000410000 */
[----:B------:R-:W4:Y:S04]  /*3bd0*/  LDG.E.U16 R32, desc[UR8][R16.64+0x2] ;  /* 0x0000020810207981 */ /* 0x000f28000c1e1500 */
[----:B------:R-:W0:Y:S02]  /*3be0*/  F2F.BF16.F32 R35, R35 ;  /* 0x0000002300237304 */ /* 0x000e240000202000 */
[----:B0-----:R-:W-:-:S04]  /*3bf0*/  IMAD.U32 R36, R35, 0x10000, RZ ;  /* 0x0001000023247824 */ /* 0x001fc800078e00ff */
[----:B------:R-:W-:Y:S02]  /*3c00*/  FADD.FTZ R34, R34, R36 ;  /* 0x0000002422227221 */ /* 0x000fe40000010000 */
[----:B------:R-:W0:Y:S02]  /*3c10*/  LDS.U16 R36, [R29+-0x2] ;  /* 0xfffffe001d247984 */ /* 0x000e240000000400 */
[----:B0-----:R-:W-:-:S06]  /*3c20*/  SHF.L.U32 R36, R36, 0x10, RZ ;  /* 0x0000001024247819 */ /* 0x001fcc00000006ff */
[----:B------:R-:W0:Y:S02]  /*3c30*/  F2F.BF16.F32 R36, R36 ;  /* 0x0000002400247304 */ /* 0x000e240000202000 */
[----:B0-----:R-:W-:Y:S01]  /*3c40*/  SHF.L.U32 R33, R36, 0x10, RZ ;  /* 0x0000001024217819 */ /* 0x001fe200000006ff */
[----:B--2---:R-:W-:-:S06]  /*3c50*/  IMAD.U32 R37, R31, 0x10000, RZ ;  /* 0x000100001f257824 */ /* 0x004fcc00078e00ff */
[----:B------:R-:W0:Y:S02]  /*3c60*/  F2F.BF16.F32 R37, R37 ;  /* 0x0000002500257304 */ /* 0x000e240000202000 */
[----:B0-----:R-:W-:-:S04]  /*3c70*/  IMAD.U32 R31, R37, 0x10000, RZ ;  /* 0x00010000251f7824 */ /* 0x001fc800078e00ff */
[----:B------:R-:W-:Y:S02]  /*3c80*/  FMUL.FTZ R31, R31, R33 ;  /* 0x000000211f1f7220 */ /* 0x000fe40000410000 */
[----:B------:R-:W2:Y:S04]  /*3c90*/  LDG.E.U16 R33, desc[UR8][R16.64+0x4] ;  /* 0x0000040810217981 */ /* 0x000ea8000c1e1500 */
[----:B------:R-:W0:Y:S02]  /*3ca0*/  F2F.BF16.F32 R31, R31 ;  /* 0x0000001f001f7304 */ /* 0x000e240000202000 */
[----:B0-----:R-:W-:Y:S02]  /*3cb0*/  SHF.L.U32 R35, R31, 0x10, RZ ;  /* 0x000000101f237819 */ /* 0x001fe400000006ff */
[----:B------:R-:W5:Y:S03]  /*3cc0*/  LDG.E.U16 R31, desc[UR8][R16.64+0x6] ;  /* 0x00000608101f7981 */ /* 0x000f66000c1e1500 */
[----:B------:R-:W-:-:S02]  /*3cd0*/  FADD.FTZ R34, R34, R35 ;  /* 0x0000002322227221 */ /* 0x000fc40000010000 */
[----:B------:R-:W0:Y:S02]  /*3ce0*/  LDS.U16 R35, [R29] ;  /* 0x000000001d237984 */ /* 0x000e240000000400 */
[----:B0-----:R-:W-:Y:S01]  /*3cf0*/  IMAD.U32 R35, R35, 0x10000, RZ ;  /* 0x0001000023237824 */ /* 0x001fe200078e00ff */
[----:B---3--:R-:W-:-:S05]  /*3d00*/  SHF.L.U32 R36, R26, 0x10, RZ ;  /* 0x000000101a247819 */ /* 0x008fca00000006ff */
[----:B------:R-:W0:Y:S08]  /*3d10*/  F2F.BF16.F32 R35, R35 ;  /* 0x0000002300237304 */ /* 0x000e300000202000 */
[----:B------:R-:W1:Y:S01]  /*3d20*/  F2F.BF16.F32 R36, R36 ;  /* 0x0000002400247304 */ /* 0x000e620000202000 */
[----:B0-----:R-:W-:Y:S02]  /*3d30*/  IMAD.U32 R37, R35, 0x10000, RZ ;  /* 0x0001000023257824 */ /* 0x001fe400078e00ff */
[----:B------:R-:W0:Y:S01]  /*3d40*/  LDS.U16 R35, [R29+0x2] ;  /* 0x000002001d237984 */ /* 0x000e220000000400 */
[----:B-1----:R-:W-:-:S05]  /*3d50*/  SHF.L.U32 R26, R36, 0x10, RZ ;  /* 0x00000010241a7819 */ /* 0x002fca00000006ff */
[----:B------:R-:W-:-:S06]  /*3d60*/  FMUL.FTZ R37, R26, R37 ;  /* 0x000000251a257220 */ /* 0x000fcc0000410000 */
[----:B------:R-:W1:Y:S02]  /*3d70*/  F2F.BF16.F32 R37, R37 ;  /* 0x0000002500257304 */ /* 0x000e640000202000 */
[----:B-1----:R-:W-:-:S04]  /*3d80*/  IMAD.U32 R26, R37, 0x10000, RZ ;  /* 0x00010000251a7824 */ /* 0x002fc800078e00ff */
[----:B------:R-:W-:Y:S02]  /*3d90*/  FADD.FTZ R34, R34, R26 ;  /* 0x0000001a22227221 */ /* 0x000fe40000010000 */
[----:B------:R-:W3:Y:S01]  /*3da0*/  LDG.E.U16 R26, desc[UR8][R16.64+0x8] ;  /* 0x00000808101a7981 */ /* 0x000ee2000c1e1500 */
[----:B0-----:R-:W-:-:S06]  /*3db0*/  SHF.L.U32 R35, R35, 0x10, RZ ;  /* 0x0000001023237819 */ /* 0x001fcc00000006ff */
[----:B------:R-:W0:Y:S01]  /*3dc0*/  F2F.BF16.F32 R35, R35 ;  /* 0x0000002300237304 */ /* 0x000e220000202000 */
[----:B----4-:R-:W-:-:S07]  /*3dd0*/  IMAD.U32 R32, R32, 0x10000, RZ ;  /* 0x0001000020207824 */ /* 0x010fce00078e00ff */
[----:B------:R-:W1:Y:S01]  /*3de0*/  F2F.BF16.F32 R32, R32 ;  /* 0x0000002000207304 */ /* 0x000e620000202000 */
[----:B0-----:R-:W-:Y:S01]  /*3df0*/  SHF.L.U32 R35, R35, 0x10, RZ ;  /* 0x0000001023237819 */ /* 0x001fe200000006ff */
[----:B-1----:R-:W-:-:S04]  /*3e00*/  IMAD.U32 R36, R32, 0x10000, RZ ;  /* 0x0001000020247824 */ /* 0x002fc800078e00ff */
[----:B------:R-:W-:-:S06]  /*3e10*/  FMUL.FTZ R36, R36, R35 ;  /* 0x0000002324247220 */ /* 0x000fcc0000410000 */
[----:B------:R-:W0:Y:S02]  /*3e20*/  F2F.BF16.F32 R36, R36 ;  /* 0x0000002400247304 */ /* 0x000e240000202000 */
[----:B0-----:R-:W-:Y:S02]  /*3e30*/  SHF.L.U32 R37, R36, 0x10, RZ ;  /* 0x0000001024257819 */ /* 0x001fe400000006ff */
[----:B------:R-:W-:Y:S03]  /*3e40*/  LDS.U16 R36, [R29+0x6] ;  /* 0x000006001d247984 */ /* 0x000fe60000000400 */
[----:B------:R-:W-:Y:S02]  /*3e50*/  FADD.FTZ R34, R34, R37 ;  /* 0x0000002522227221 */ /* 0x000fe40000010000 */
[----:B------:R-:W0:Y:S02]  /*3e60*/  LDS.U16 R37, [R29+0x4] ;  /* 0x000004001d257984 */ /* 0x000e240000000400 */
[----:B0-----:R-:W-:-:S06]  /*3e70*/  IMAD.U32 R37, R37, 0x10000, RZ ;  /* 0x0001000025257824 */ /* 0x001fcc00078e00ff */
[----:B------:R-:W0:Y:S01]  /*3e80*/  F2F.BF16.F32 R37, R37 ;  /* 0x0000002500257304 */ /* 0x000e220000202000 */
[----:B--2---:R-:W-:-:S07]  /*3e90*/  SHF.L.U32 R35, R33, 0x10, RZ ;  /* 0x0000001021237819 */ /* 0x004fce00000006ff */
[----:B------:R-:W1:Y:S01]  /*3ea0*/  F2F.BF16.F32 R35, R35 ;  /* 0x0000002300237304 */ /* 0x000e620000202000 */
[----:B0-----:R-:W-:Y:S01]  /*3eb0*/  IMAD.U32 R32, R37, 0x10000, RZ ;  /* 0x0001000025207824 */ /* 0x001fe200078e00ff */
[----:B-1----:R-:W-:-:S05]  /*3ec0*/  SHF.L.U32 R33, R35, 0x10, RZ ;  /* 0x0000001023217819 */ /* 0x002fca00000006ff */
[----:B------:R-:W-:Y:S02]  /*3ed0*/  FMUL.FTZ R33, R33, R32 ;  /* 0x0000002021217220 */ /* 0x000fe40000410000 */
[----:B------:R-:W2:Y:S01]  /*3ee0*/  LDG.E.U16 R32, desc[UR8][R16.64+0xa] ;  /* 0x00000a0810207981 */ /* 0x000ea2000c1e1500 */
[----:B-----5:R-:W-:Y:S01]  /*3ef0*/  SHF.L.U32 R31, R31, 0x10, RZ ;  /* 0x000000101f1f7819 */ /* 0x020fe200000006ff */
[----:B------:R-:W-:Y:S02]  /*3f00*/  IMAD.U32 R36, R36, 0x10000, RZ ;  /* 0x0001000024247824 */ /* 0x000fe400078e00ff */
[----:B------:R-:W-:Y:S08]  /*3f10*/  F2F.BF16.F32 R33, R33 ;  /* 0x0000002100217304 */ /* 0x000ff00000202000 */
[----:B------:R-:W0:Y:S08]  /*3f20*/  F2F.BF16.F32 R31, R31 ;  /* 0x0000001f001f7304 */ /* 0x000e300000202000 */
[----:B------:R-:W1:Y:S01]  /*3f30*/  F2F.BF16.F32 R36, R36 ;  /* 0x0000002400247304 */ /* 0x000e620000202000 */
[----:B0-----:R-:W-:Y:S01]  /*3f40*/  SHF.L.U32 R35, R31, 0x10, RZ ;  /* 0x000000101f237819 */ /* 0x001fe200000006ff */
[----:B------:R-:W-:-:S04]  /*3f50*/  IMAD.U32 R31, R33, 0x10000, RZ ;  /* 0x00010000211f7824 */ /* 0x000fc800078e00ff */
[----:B------:R-:W-:Y:S02]  /*3f60*/  FADD.FTZ R34, R34, R31 ;  /* 0x0000001f22227221 */ /* 0x000fe40000010000 */
[----:B------:R-:W4:Y:S01]  /*3f70*/  LDG.E.U16 R31, desc[UR8][R16.64+0xc] ;  /* 0x00000c08101f7981 */ /* 0x000f22000c1e1500 */
[----:B-1----:R-:W-:-:S03]  /*3f80*/  IMAD.U32 R37, R36, 0x10000, RZ ;  /* 0x0001000024257824 */ /* 0x002fc600078e00ff */
[----:B------:R-:W0:Y:S01]  /*3f90*/  LDS.U16 R36, [R29+0x8] ;  /* 0x000008001d247984 */ /* 0x000e220000000400 */
[----:B------:R-:W-:-:S06]  /*3fa0*/  FMUL.FTZ R35, R35, R37 ;  /* 0x0000002523237220 */ /* 0x000fcc0000410000 */
[----:B------:R-:W1:Y:S02]  /*3fb0*/  F2F.BF16.F32 R35, R35 ;  /* 0x0000002300237304 */ /* 0x000e640000202000 */
[----:B-1----:R-:W-:-:S05]  /*3fc0*/  SHF.L.U32 R37, R35, 0x10, RZ ;  /* 0x0000001023257819 */ /* 0x002fca00000006ff */
[----:B------:R-:W-:Y:S01]  /*3fd0*/  FADD.FTZ R34, R34, R37 ;  /* 0x0000002522227221 */ /* 0x000fe20000010000 */
[----:B0-----:R-:W-:-:S06]  /*3fe0*/  IMAD.U32 R36, R36, 0x10000, RZ ;  /* 0x0001000024247824 */ /* 0x001fcc00078e00ff */
[----:B------:R-:W0:Y:S01]  /*3ff0*/  F2F.BF16.F32 R36, R36 ;  /* 0x0000002400247304 */ /* 0x000e220000202000 */
[----:B---3--:R-:W-:-:S07]  /*4000*/  SHF.L.U32 R37, R26, 0x10, RZ ;  /* 0x000000101a257819 */ /* 0x008fce00000006ff */
[----:B------:R-:W1:Y:S01]  /*4010*/  F2F.BF16.F32 R37, R37 ;  /* 0x0000002500257304 */ /* 0x000e620000202000 */
[----:B0-----:R-:W-:Y:S02]  /*4020*/  IMAD.U32 R33, R36, 0x10000, RZ ;  /* 0x0001000024217824 */ /* 0x001fe400078e00ff */
[----:B------:R-:W0:Y:S01]  /*4030*/  LDS.U16 R36, [R29+0xa] ;  /* 0x00000a001d247984 */ /* 0x000e220000000400 */
[----:B-1----:R-:W-:-:S05]  /*4040*/  SHF.L.U32 R26, R37, 0x10, RZ ;  /* 0x00000010251a7819 */ /* 0x002fca00000006ff */
[----:B------:R-:W-:Y:S02]  /*4050*/  FMUL.FTZ R35, R26, R33 ;  /* 0x000000211a237220 */ /* 0x000fe40000410000 */
[----:B------:R-:W3:Y:S04]  /*4060*/  LDG.E.U16 R26, desc[UR8][R16.64+0xe] ;  /* 0x00000e08101a7981 */ /* 0x000ee8000c1e1500 */
[----:B------:R-:W1:Y:S02]  /*4070*/  F2F.BF16.F32 R35, R35 ;  /* 0x0000002300237304 */ /* 0x000e640000202000 */
[----:B-1----:R-:W-:-:S04]  /*4080*/  IMAD.U32 R33, R35, 0x10000, RZ ;  /* 0x0001000023217824 */ /* 0x002fc800078e00ff */
[----:B------:R-:W-:Y:S02]  /*4090*/  FADD.FTZ R34, R34, R33 ;  /* 0x0000002122227221 */ /* 0x000fe40000010000 */
[----:B------:R-:W5:Y:S01]  /*40a0*/  LDG.E.U16 R33, desc[UR8][R16.64+0x10] ;  /* 0x0000100810217981 */ /* 0x000f62000c1e1500 */
[----:B0-----:R-:W-:-:S06]  /*40b0*/  SHF.L.U32 R36, R36, 0x10, RZ ;  /* 0x0000001024247819 */ /* 0x001fcc00000006ff */
[----:B------:R-:W0:Y:S02]  /*40c0*/  F2F.BF16.F32 R36, R36 ;  /* 0x0000002400247304 */ /* 0x000e240000202000 */
[----:B0-----:R-:W-:Y:S01]  /*40d0*/  SHF.L.U32 R36, R36, 0x10, RZ ;  /* 0x0000001024247819 */ /* 0x001fe200000006ff */
[----:B--2---:R-:W-:-:S06]  /*40e0*/  IMAD.U32 R32, R32, 0x10000, RZ ;  /* 0x0001000020207824 */ /* 0x004fcc00078e00ff */
[----:B------:R-:W0:Y:S02]  /*40f0*/  F2F.BF16.F32 R32, R32 ;  /* 0x0000002000207304 */ /* 0x000e240000202000 */
[----:B0-----:R-:W-:-:S04]  /*4100*/  IMAD.U32 R37, R32, 0x10000, RZ ;  /* 0x0001000020257824 */ /* 0x001fc800078e00ff */
[----:B------:R-:W-:-:S06]  /*4110*/  FMUL.FTZ R37, R37, R36 ;  /* 0x0000002425257220 */ /* 0x000fcc0000410000 */
[----:B------:R-:W0:Y:S02]  /*4120*/  F2F.BF16.F32 R37, R37 ;  /* 0x0000002500257304 */ /* 0x000e240000202000 */
[----:B0-----:R-:W-:-:S05]  /*4130*/  SHF.L.U32 R35, R37, 0x10, RZ ;  /* 0x0000001025237819 */ /* 0x001fca00000006ff */
[----:B------:R-:W-:Y:S02]  /*4140*/  FADD.FTZ R34, R34, R35 ;  /* 0x0000002322227221 */ /* 0x000fe40000010000 */
[----:B------:R-:W0:Y:S01]  /*4150*/  LDS.U16 R35, [R29+0xc] ;  /* 0x00000c001d237984 */ /* 0x000e220000000400 */
[----:B----4-:R-:W-:-:S06]  /*4160*/  SHF.L.U32 R36, R31, 0x10, RZ ;  /* 0x000000101f247819 */ /* 0x010fcc00000006ff */
[----:B------:R-:W1:Y:S01]  /*4170*/  F2F.BF16.F32 R36, R36 ;  /* 0x0000002400247304 */ /* 0x000e620000202000 */
[----:B0-----:R-:W-:-:S07]  /*4180*/  IMAD.U32 R35, R35, 0x10000, RZ ;  /* 0x0001000023237824 */ /* 0x001fce00078e00ff */
[----:B------:R-:W0:Y:S01]  /*4190*/  F2F.BF16.F32 R35, R35 ;  /* 0x0000002300237304 */ /* 0x000e220000202000 */
[----:B-1----:R-:W-:Y:S01]  /*41a0*/  SHF.L.U32 R31, R36, 0x10, RZ ;  /* 0x00000010241f7819 */ /* 0x002fe200000006ff */
[----:B0-----:R-:W-:-:S04]  /*41b0*/  IMAD.U32 R32, R35, 0x10000, RZ ;  /* 0x0001000023207824 */ /* 0x001fc800078e00ff */
[----:B------:R-:W-:Y:S02]  /*41c0*/  FMUL.FTZ R31, R31, R32 ;  /* 0x000000201f1f7220 */ /* 0x000fe40000410000 */
[----:B------:R-:W0:Y:S01]  /*41d0*/  LDS.U16 R32, [R29+0xe] ;  /* 0x00000e001d207984 */ /* 0x000e220000000400 */
[----:B---3--:R-:W-:-:S06]  /*41e0*/  SHF.L.U32 R37, R26, 0x10, RZ ;  /* 0x000000101a257819 */ /* 0x008fcc00000006ff */
[----:B------:R-:W1:Y:S01]  /*41f0*/  F2F.BF16.F32 R37, R37 ;  /* 0x0000002500257304 */ /* 0x000e620000202000 */
[----:B0-----:R-:W-:-:S07]  /*4200*/  IMAD.U32 R32, R32, 0x10000, RZ ;  /* 0x0001000020207824 */ /* 0x001fce00078e00ff */
[----:B------:R-:W0:Y:S01]  /*4210*/  F2F.BF16.F32 R32, R32 ;  /* 0x0000002000207304 */ /* 0x000e220000202000 */
[----:B-1----:R-:W-:Y:S01]  /*4220*/  SHF.L.U32 R26, R37, 0x10, RZ ;  /* 0x00000010251a7819 */ /* 0x002fe200000006ff */
[----:B0-----:R-:W-:-:S04]  /*4230*/  IMAD.U32 R35, R32, 0x10000, RZ ;  /* 0x0001000020237824 */ /* 0x001fc800078e00ff */
[----:B------:R-:W-:Y:S02]  /*4240*/  FMUL.FTZ R26, R26, R35 ;  /* 0x000000231a1a7220 */ /* 0x000fe40000410000 */
[----:B------:R-:W0:Y:S01]  /*4250*/  LDS.U16 R35, [R29+0x10] ;  /* 0x000010001d237984 */ /* 0x000e220000000400 */
[----:B-----5:R-:W-:-:S06]  /*4260*/  SHF.L.U32 R36, R33, 0x10, RZ ;  /* 0x0000001021247819 */ /* 0x020fcc00000006ff */
[----:B------:R-:W1:Y:S08]  /*4270*/  F2F.BF16.F32 R36, R36 ;  /* 0x0000002400247304 */ /* 0x000e700000202000 */
[----:B------:R-:W-:Y:S01]  /*4280*/  F2F.BF16.F32 R31, R31 ;  /* 0x0000001f001f7304 */ /* 0x000fe20000202000 */
[----:B0-----:R-:W-:-:S07]  /*4290*/  IMAD.U32 R35, R35, 0x10000, RZ ;  /* 0x0001000023237824 */ /* 0x001fce00078e00ff */
[----:B------:R-:W0:Y:S01]  /*42a0*/  F2F.BF16.F32 R35, R35 ;  /* 0x0000002300237304 */ /* 0x000e220000202000 */
[----:B-1----:R-:W-:Y:S02]  /*42b0*/  SHF.L.U32 R32, R36, 0x10, RZ ;  /* 0x0000001024207819 */ /* 0x002fe400000006ff */
[----:B------:R-:W-:-:S05]  /*42c0*/  IADD3 R30, PT, PT, R30, 0x10, RZ ;  /* 0x000000101e1e7810 */ /* 0x000fca0007ffe0ff */
[----:B------:R-:W1:Y:S01]  /*42d0*/  F2F.BF16.F32 R26, R26 ;  /* 0x0000001a001a7304 */ /* 0x000e620000202000 */
[----:B0-----:R-:W-:-:S04]  /*42e0*/  IMAD.U32 R33, R35, 0x10000, RZ ;  /* 0x0001000023217824 */ /* 0x001fc800078e00ff */
[----:B------:R-:W-:Y:S01]  /*42f0*/  FMUL.FTZ R37, R32, R33 ;  /* 0x0000002120257220 */ /* 0x000fe20000410000 */
[----:B------:R-:W-:-:S05]  /*4300*/  ISETP.NE.AND P4, PT, R30, RZ, PT ;  /* 0x000000ff1e00720c */ /* 0x000fca0003f85270 */
[----:B------:R-:W0:Y:S01]  /*4310*/  F2F.BF16.F32 R37, R37 ;  /* 0x0000002500257304 */ /* 0x000e220000202000 */
[----:B------:R-:W-:Y:S01]  /*4320*/  SHF.L.U32 R33, R31, 0x10, RZ ;  /* 0x000000101f217819 */ /* 0x000fe200000006ff */
[----:B-1----:R-:W-:Y:S01]  /*4330*/  IMAD.U32 R32, R26, 0x10000, RZ ;  /* 0x000100001a207824 */ /* 0x002fe200078e00ff */
[----:B------:R-:W-:-:S03]  /*4340*/  IADD3 R16, P5, PT, R16, 0x20, RZ ;  /* 0x0000002010107810 */ /* 0x000fc60007fbe0ff */
[----:B------:R-:W-:-:S04]  /*4350*/  FADD.FTZ R33, R34, R33 ;  /* 0x0000002122217221 */ /* 0x000fc80000010000 */
[----:B------:R-:W-:Y:S01]  /*4360*/  FADD.FTZ R32, R33, R32 ;  /* 0x0000002021207221 */ /* 0x000fe20000010000 */
[----:B0-----:R-:W-:Y:S01]  /*4370*/  SHF.L.U32 R31, R37, 0x10, RZ ;  /* 0x00000010251f7819 */ /* 0x001fe200000006ff */
[----:B------:R-:W-:Y:S01]  /*4380*/  IMAD.X R17, RZ, RZ, R17, P5 ;  /* 0x000000ffff117224 */ /* 0x000fe200028e0611 */
[----:B------:R-:W-:Y:S02]  /*4390*/  IADD3 R28, PT, PT, R28, 0x10, RZ ;  /* 0x000000101c1c7810 */ /* 0x000fe40007ffe0ff */
[----:B------:R-:W-:Y:S01]  /*43a0*/  IADD3 R29, PT, PT, R29, 0x20, RZ ;  /* 0x000000201d1d7810 */ /* 0x000fe20007ffe0ff */
[----:B------:R-:W-:Y:S01]  /*43b0*/  FADD.FTZ R26, R32, R31 ;  /* 0x0000001f201a7221 */ /* 0x000fe20000010000 */
[----:B------:R-:W-:Y:S06]  /*43c0*/  @P4 BRA `(.L_x_568) ;  /* 0xfffffff000e44947 */ /* 0x000fec000383ffff */
[----:B------:R-:W-:Y:S05]  /*43d0*/  BSYNC.RECONVERGENT B3 ;  /* 0x0000000000037941 */ /* 0x000fea0003800200 */
.L_x_567:
[----:B------:R-:W-:-:S07]  /*43e0*/  VIADD R28, R28, 0x1 ;  /* 0x000000011c1c7836 */ /* 0x000fce0000000000 */
.L_x_566:
[----:B------:R-:W-:Y:S05]  /*43f0*/  BSYNC.RECONVERGENT B2 ;  /* 0x0000000000027941 */ /* 0x000fea0003800200 */
.L_x_565:
[----:B------:R-:W-:-:S13]  /*4400*/  ISETP.NE.AND P4, PT, R5, RZ, PT ;  /* 0x000000ff0500720c */ /* 0x000fda0003f85270 */
[----:B------:R-:W-:Y:S05]  /*4410*/  @!P4 BRA `(.L_x_564) ;  /* 0x0000000c0024c947 */ /* 0x000fea0003800000 */
[----:B------:R-:W-:Y:S01]  /*4420*/  BSSY.RECONVERGENT B2, `(.L_x_569) ;  /* 0x0000066000027945 */ /* 0x000fe20003800200 */
[----:B------:R-:W-:-:S03]  /*4430*/  ISETP.NE.AND P4, PT, R6, RZ, PT ;  /* 0x000000ff0600720c */ /* 0x000fc60003f85270 */
[----:B------:R-:W-:Y:S10]  /*4440*/  @!P2 BRA `(.L_x_570) ;  /* 0x00000004008ca947 */ /* 0x000ff40003800000 */
[----:B------:R-:W-:-:S05]  /*4450*/  IMAD.WIDE.U32 R16, R28, 0x2, R22 ;  /* 0x000000021c107825 */ /* 0x000fca00078e0016 */
[----:B------:R-:W2:Y:S04]  /*4460*/  LDG.E.U16 R34, desc[UR8][R16.64] ;  /* 0x0000000810227981 */ /* 0x000ea8000c1e1500 */
[----:B------:R-:W3:Y:S04]  /*4470*/  LDG.E.U16 R31, desc[UR8][R16.64+0x2] ;  /* 0x00000208101f7981 */ /* 0x000ee8000c1e1500 */
[----:B------:R-:W4:Y:S01]  /*4480*/  LDG.E.U16 R33, desc[UR8][R16.64+0x4] ;  /* 0x0000040810217981 */ /* 0x000f22000c1e1500 */
[----:B------:R-:W-:-:S05]  /*4490*/  LEA R29, R28, R9, 0x1 ;  /* 0x000000091c1d7211 */ /* 0x000fca00078e08ff */
[----:B------:R-:W0:Y:S04]  /*44a0*/  LDS.U16 R30, [R29] ;  /* 0x000000001d1e7984 */ /* 0x000e280000000400 */
[----:B------:R-:W1:Y:S01]  /*44b0*/  LDS.U16 R36, [R29+0x2] ;  /* 0x000002001d247984 */ /* 0x000e620000000400 */
[----:B0-----:R-:W-:-:S03]  /*44c0*/  SHF.L.U32 R32, R30, 0x10, RZ ;  /* 0x000000101e207819 */ /* 0x001fc600000006ff */
[----:B------:R-:W5:Y:S03]  /*44d0*/  LDG.E.U16 R30, desc[UR8][R16.64+0x6] ;  /* 0x00000608101e7981 */ /* 0x000f66000c1e1500 */
[----:B------:R-:W0:Y:S01]  /*44e0*/  F2F.BF16.F32 R32, R32 ;  /* 0x0000002000207304 */ /* 0x000e220000202000 */
[----:B-1----:R-:W-:Y:S01]  /*44f0*/  IMAD.U32 R36, R36, 0x10000, RZ ;  /* 0x0001000024247824 */ /* 0x002fe200078e00ff */
[----:B0-----:R-:W-:-:S06]  /*4500*/  SHF.L.U32 R37, R32, 0x10, RZ ;  /* 0x0000001020257819 */ /* 0x001fcc00000006ff */
[----:B------:R-:W0:Y:S02]  /*4510*/  F2F.BF16.F32 R36, R36 ;  /* 0x0000002400247304 */ /* 0x000e240000202000 */
[----:B0-----:R-:W-:Y:S01]  /*4520*/  SHF.L.U32 R32, R36, 0x10, RZ ;  /* 0x0000001024207819 */ /* 0x001fe200000006ff */
[----:B--2---:R-:W-:-:S06]  /*4530*/  IMAD.U32 R35, R34, 0x10000, RZ ;  /* 0x0001000022237824 */ /* 0x004fcc00078e00ff */
[----:B------:R-:W0:Y:S02]  /*4540*/  F2F.BF16.F32 R35, R35 ;  /* 0x0000002300237304 */ /* 0x000e240000202000 */
[----:B0-----:R-:W-:-:S05]  /*4550*/  SHF.L.U32 R34, R35, 0x10, RZ ;  /* 0x0000001023227819 */ /* 0x001fca00000006ff */
[----:B------:R-:W-:Y:S01]  /*4560*/  FMUL.FTZ R34, R34, R37 ;  /* 0x0000002522227220 */ /* 0x000fe20000410000 */
[----:B---3--:R-:W-:-:S06]  /*4570*/  SHF.L.U32 R37, R31, 0x10, RZ ;  /* 0x000000101f257819 */ /* 0x008fcc00000006ff */
[----:B------:R-:W0:Y:S02]  /*4580*/  F2F.BF16.F32 R37, R37 ;  /* 0x0000002500257304 */ /* 0x000e240000202000 */
[----:B0-----:R-:W-:-:S04]  /*4590*/  IMAD.U32 R31, R37, 0x10000, RZ ;  /* 0x00010000251f7824 */ /* 0x001fc800078e00ff */
[----:B------:R-:W-:Y:S02]  /*45a0*/  FMUL.FTZ R32, R31, R32 ;  /* 0x000000201f207220 */ /* 0x000fe40000410000 */
[----:B------:R-:W2:Y:S01]  /*45b0*/  LDG.E.U16 R31, desc[UR8][R16.64+0x8] ;  /* 0x00000808101f7981 */ /* 0x000ea2000c1e1500 */
[----:B------:R-:W0:Y:S08]  /*45c0*/  F2F.BF16.F32 R34, R34 ;  /* 0x0000002200227304 */ /* 0x000e300000202000 */
[----:B------:R-:W1:Y:S01]  /*45d0*/  F2F.BF16.F32 R32, R32 ;  /* 0x0000002000207304 */ /* 0x000e620000202000 */
[----:B0-----:R-:W-:-:S05]  /*45e0*/  SHF.L.U32 R35, R34, 0x10, RZ ;  /* 0x0000001022237819 */ /* 0x001fca00000006ff */
[----:B------:R-:W-:Y:S01]  /*45f0*/  FADD.FTZ R35, R26, R35 ;  /* 0x000000231a237221 */ /* 0x000fe20000010000 */
[----:B-1----:R-:W-:Y:S02]  /*4600*/  SHF.L.U32 R26, R32, 0x10, RZ ;  /* 0x00000010201a7819 */ /* 0x002fe400000006ff */
[----:B------:R-:W3:Y:S03]  /*4610*/  LDG.E.U16 R32, desc[UR8][R16.64+0xa] ;  /* 0x00000a0810207981 */ /* 0x000ee6000c1e1500 */
[----:B------:R-:W-:Y:S02]  /*4620*/  FADD.FTZ R35, R35, R26 ;  /* 0x0000001a23237221 */ /* 0x000fe40000010000 */
[----:B------:R-:W0:Y:S01]  /*4630*/  LDS.U16 R26, [R29+0x4] ;  /* 0x000004001d1a7984 */ /* 0x000e220000000400 */
[----:B----4-:R-:W-:-:S06]  /*4640*/  SHF.L.U32 R37, R33, 0x10, RZ ;  /* 0x0000001021257819 */ /* 0x010fcc00000006ff */
[----:B------:R-:W1:Y:S01]  /*4650*/  F2F.BF16.F32 R37, R37 ;  /* 0x0000002500257304 */ /* 0x000e620000202000 */
[----:B0-----:R-:W-:-:S07]  /*4660*/  IMAD.U32 R36, R26, 0x10000, RZ ;  /* 0x000100001a247824 */ /* 0x001fce00078e00ff */
[----:B------:R-:W0:Y:S01]  /*4670*/  F2F.BF16.F32 R36, R36 ;  /* 0x0000002400247304 */ /* 0x000e220000202000 */
[----:B-1----:R-:W-:Y:S01]  /*4680*/  IMAD.U32 R26, R37, 0x10000, RZ ;  /* 0x00010000251a7824 */ /* 0x002fe200078e00ff */
[----:B0-----:R-:W-:-:S05]  /*4690*/  SHF.L.U32 R33, R36, 0x10, RZ ;  /* 0x0000001024217819 */ /* 0x001fca00000006ff */
[----:B------:R-:W-:Y:S02]  /*46a0*/  FMUL.FTZ R34, R26, R33 ;  /* 0x000000211a227220 */ /* 0x000fe40000410000 */
[----:B------:R-:W4:Y:S04]  /*46b0*/  LDG.E.U16 R26, desc[UR8][R16.64+0xc] ;  /* 0x00000c08101a7981 */ /* 0x000f28000c1e1500 */
[----:B------:R0:W4:Y:S01]  /*46c0*/  LDG.E.U16 R33, desc[UR8][R16.64+0xe] ;  /* 0x00000e0810217981 */ /* 0x000122000c1e1500 */
[----:B------:R-:W1:Y:S03]  /*46d0*/  F2F.BF16.F32 R34, R34 ;  /* 0x0000002200227304 */ /* 0x000e660000202000 */
[----:B0-----:R-:W0:Y:S01]  /*46e0*/  LDS.U16 R16, [R29+0x8] ;  /* 0x000008001d107984 */ /* 0x001e220000000400 */
[----:B-1----:R-:W-:-:S05]  /*46f0*/  SHF.L.U32 R34, R34, 0x10, RZ ;  /* 0x0000001022227819 */ /* 0x002fca00000006ff */
[----:B------:R-:W-:Y:S02]  /*4700*/  FADD.FTZ R34, R35, R34 ;  /* 0x0000002223227221 */ /* 0x000fe40000010000 */
[----:B------:R-:W1:Y:S01]  /*4710*/  LDS.U16 R35, [R29+0x6] ;  /* 0x000006001d237984 */ /* 0x000e620000000400 */
[----:B0-----:R-:W-:-:S06]  /*4720*/  IMAD.U32 R17, R16, 0x10000, RZ ;  /* 0x0001000010117824 */ /* 0x001fcc00078e00ff */
[----:B------:R-:W-:Y:S01]  /*4730*/  F2F.BF16.F32 R17, R17 ;  /* 0x0000001100117304 */ /* 0x000fe20000202000 */
[----:B-1----:R-:W-:-:S07]  /*4740*/  SHF.L.U32 R35, R35, 0x10, RZ ;  /* 0x0000001023237819 */ /* 0x002fce00000006ff */
[----:B------:R-:W0:Y:S02]  /*4750*/  F2F.BF16.F32 R35, R35 ;  /* 0x0000002300237304 */ /* 0x000e240000202000 */
[----:B0-----:R-:W-:Y:S02]  /*4760*/  SHF.L.U32 R37, R35, 0x10, RZ ;  /* 0x0000001023257819 */ /* 0x001fe400000006ff */
[----:B------:R-:W-:Y:S01]  /*4770*/  SHF.L.U32 R35, R17, 0x10, RZ ;  /* 0x0000001011237819 */ /* 0x000fe200000006ff */
[----:B-----5:R-:W-:-:S06]  /*4780*/  IMAD.U32 R36, R30, 0x10000, RZ ;  /* 0x000100001e247824 */ /* 0x020fcc00078e00ff */
[----:B------:R-:W0:Y:S02]  /*4790*/  F2F.BF16.F32 R36, R36 ;  /* 0x0000002400247304 */ /* 0x000e240000202000 */
[----:B0-----:R-:W-:Y:S02]  /*47a0*/  SHF.L.U32 R30, R36, 0x10, RZ ;  /* 0x00000010241e7819 */ /* 0x001fe400000006ff */
[----:B--2---:R-:W-:-:S06]  /*47b0*/  SHF.L.U32 R31, R31, 0x10, RZ ;  /* 0x000000101f1f7819 */ /* 0x004fcc00000006ff */
[----:B------:R-:W0:Y:S02]  /*47c0*/  F2F.BF16.F32 R31, R31 ;  /* 0x0000001f001f7304 */ /* 0x000e240000202000 */
[----:B0-----:R-:W-:Y:S02]  /*47d0*/  IMAD.U32 R16, R31, 0x10000, RZ ;  /* 0x000100001f107824 */ /* 0x001fe400078e00ff */
[----:B------:R-:W-:Y:S02]  /*47e0*/  LDS.U16 R31, [R29+0xc] ;  /* 0x00000c001d1f7984 */ /* 0x000fe40000000400 */
[----:B------:R-:W-:Y:S02]  /*47f0*/  FMUL.FTZ R16, R16, R35 ;  /* 0x0000002310107220 */ /* 0x000fe40000410000 */
[----:B------:R-:W0:Y:S01]  /*4800*/  LDS.U16 R35, [R29+0xa] ;  /* 0x00000a001d237984 */ /* 0x000e220000000400 */
[----:B---3--:R-:W-:-:S06]  /*4810*/  SHF.L.U32 R36, R32, 0x10, RZ ;  /* 0x0000001020247819 */ /* 0x008fcc00000006ff */
[----:B------:R-:W1:Y:S01]  /*4820*/  F2F.BF16.F32 R36, R36 ;  /* 0x0000002400247304 */ /* 0x000e620000202000 */
[----:B0-----:R-:W-:-:S07]  /*4830*/  SHF.L.U32 R35, R35, 0x10, RZ ;  /* 0x0000001023237819 */ /* 0x001fce00000006ff */
[----:B------:R-:W0:Y:S01]  /*4840*/  F2F.BF16.F32 R35, R35 ;  /* 0x0000002300237304 */ /* 0x000e220000202000 */
[----:B-1----:R-:W-:Y:S01]  /*4850*/  SHF.L.U32 R17, R36, 0x10, RZ ;  /* 0x0000001024117819 */ /* 0x002fe200000006ff */
[----:B0-----:R-:W-:-:S04]  /*4860*/  IMAD.U32 R32, R35, 0x10000, RZ ;  /* 0x0001000023207824 */ /* 0x001fc800078e00ff */
[----:B------:R-:W-:Y:S02]  /*4870*/  FMUL.FTZ R17, R17, R32 ;  /* 0x0000002011117220 */ /* 0x000fe40000410000 */
[----:B------:R-:W0:Y:S01]  /*4880*/  LDS.U16 R32, [R29+0xe] ;  /* 0x00000e001d207984 */ /* 0x000e220000000400 */
[----:B------:R-:W-:Y:S01]  /*4890*/  FMUL.FTZ R30, R30, R37 ;  /* 0x000000251e1e7220 */ /* 0x000fe20000410000 */
[----:B------:R-:W-:Y:S01]  /*48a0*/  SHF.L.U32 R31, R31, 0x10, RZ ;  /* 0x000000101f1f7819 */ /* 0x000fe200000006ff */
[----:B----4-:R-:W-:Y:S01]  /*48b0*/  IMAD.U32 R37, R26, 0x10000, RZ ;  /* 0x000100001a257824 */ /* 0x010fe200078e00ff */
[----:B------:R-:W-:-:S03]  /*48c0*/  SHF.L.U32 R26, R33, 0x10, RZ ;  /* 0x00000010211a7819 */ /* 0x000fc600000006ff */
[----:B------:R-:W1:Y:S08]  /*48d0*/  F2F.BF16.F32 R35, R37 ;  /* 0x0000002500237304 */ /* 0x000e700000202000 */
[----:B------:R-:W2:Y:S08]  /*48e0*/  F2F.BF16.F32 R31, R31 ;  /* 0x0000001f001f7304 */ /* 0x000eb00000202000 */
[----:B------:R-:W3:Y:S01]  /*48f0*/  F2F.BF16.F32 R26, R26 ;  /* 0x0000001a001a7304 */ /* 0x000ee20000202000 */
[----:B0-----:R-:W-:-:S07]  /*4900*/  SHF.L.U32 R32, R32, 0x10, RZ ;  /* 0x0000001020207819 */ /* 0x001fce00000006ff */
[----:B------:R-:W0:Y:S01]  /*4910*/  F2F.BF16.F32 R32, R32 ;  /* 0x0000002000207304 */ /* 0x000e220000202000 */
[----:B-1----:R-:W-:Y:S01]  /*4920*/  SHF.L.U32 R35, R35, 0x10, RZ ;  /* 0x0000001023237819 */ /* 0x002fe200000006ff */
[----:B--2---:R-:W-:Y:S01]  /*4930*/  IMAD.U32 R36, R31, 0x10000, RZ ;  /* 0x000100001f247824 */ /* 0x004fe200078e00ff */
[----:B---3--:R-:W-:-:S05]  /*4940*/  SHF.L.U32 R29, R26, 0x10, RZ ;  /* 0x000000101a1d7819 */ /* 0x008fca00000006ff */
[----:B------:R-:W1:Y:S01]  /*4950*/  F2F.BF16.F32 R30, R30 ;  /* 0x0000001e001e7304 */ /* 0x000e620000202000 */
[----:B------:R-:W-:-:S07]  /*4960*/  FMUL.FTZ R35, R35, R36 ;  /* 0x0000002423237220 */ /* 0x000fce0000410000 */
[----:B------:R-:W2:Y:S01]  /*4970*/  F2F.BF16.F32 R16, R16 ;  /* 0x0000001000107304 */ /* 0x000ea20000202000 */
[----:B0-----:R-:W-:-:S04]  /*4980*/  IMAD.U32 R36, R32, 0x10000, RZ ;  /* 0x0001000020247824 */ /* 0x001fc800078e00ff */
[----:B------:R-:W-:-:S03]  /*4990*/  FMUL.FTZ R36, R29, R36 ;  /* 0x000000241d247220 */ /* 0x000fc60000410000 */
[----:B------:R-:W0:Y:S01]  /*49a0*/  F2F.BF16.F32 R17, R17 ;  /* 0x0000001100117304 */ /* 0x000e220000202000 */
[----:B-1----:R-:W-:-:S07]  /*49b0*/  SHF.L.U32 R29, R30, 0x10, RZ ;  /* 0x000000101e1d7819 */ /* 0x002fce00000006ff */
[----:B------:R-:W1:Y:S01]  /*49c0*/  F2F.BF16.F32 R26, R35 ;  /* 0x00000023001a7304 */ /* 0x000e620000202000 */
[----:B--2---:R-:W-:Y:S01]  /*49d0*/  SHF.L.U32 R16, R16, 0x10, RZ ;  /* 0x0000001010107819 */ /* 0x004fe200000006ff */
[----:B------:R-:W-:-:S06]  /*49e0*/  FADD.FTZ R29, R34, R29 ;  /* 0x0000001d221d7221 */ /* 0x000fcc0000010000 */
[----:B------:R-:W2:Y:S01]  /*49f0*/  F2F.BF16.F32 R36, R36 ;  /* 0x0000002400247304 */ /* 0x000ea20000202000 */
[----:B0-----:R-:W-:Y:S02]  /*4a00*/  IMAD.U32 R31, R17, 0x10000, RZ ;  /* 0x00010000111f7824 */ /* 0x001fe400078e00ff */
[----:B------:R-:W-:-:S04]  /*4a10*/  FADD.FTZ R16, R29, R16 ;  /* 0x000000101d107221 */ /* 0x000fc80000010000 */
[----:B------:R-:W-:Y:S01]  /*4a20*/  FADD.FTZ R16, R16, R31 ;  /* 0x0000001f10107221 */ /* 0x000fe20000010000 */
[----:B-1----:R-:W-:Y:S01]  /*4a30*/  SHF.L.U32 R17, R26, 0x10, RZ ;  /* 0x000000101a117819 */ /* 0x002fe200000006ff */
[----:B------:R-:W-:-:S04]  /*4a40*/  VIADD R28, R28, 0x8 ;  /* 0x000000081c1c7836 */ /* 0x000fc80000000000 */
[----:B------:R-:W-:Y:S01]  /*4a50*/  FADD.FTZ R16, R16, R17 ;  /* 0x0000001110107221 */ /* 0x000fe20000010000 */
[----:B--2---:R-:W-:-:S05]  /*4a60*/  SHF.L.U32 R29, R36, 0x10, RZ ;  /* 0x00000010241d7819 */ /* 0x004fca00000006ff */
[----:B------:R-:W-:-:S07]  /*4a70*/  FADD.FTZ R26, R16, R29 ;  /* 0x0000001d101a7221 */ /* 0x000fce0000010000 */
.L_x_570:
[----:B------:R-:W-:Y:S05]  /*4a80*/  BSYNC.RECONVERGENT B2 ;  /* 0x0000000000027941 */ /* 0x000fea0003800200 */
.L_x_569:
[----:B------:R-:W-:Y:S05]  /*4a90*/  @!P4 BRA `(.L_x_564) ;  /* 0x000000040084c947 */ /* 0x000fea0003800000 */
[----:B------:R-:W-:Y:S01]  /*4aa0*/  BSSY.RECONVERGENT B2, `(.L_x_571) ;  /* 0x0000036000027945 */ /* 0x000fe20003800200 */
[----:B------:R-:W-:-:S03]  /*4ab0*/  ISETP.NE.AND P4, PT, R10, RZ, PT ;  /* 0x000000ff0a00720c */ /* 0x000fc60003f85270 */
[----:B------:R-:W-:Y:S10]  /*4ac0*/  @!P3 BRA `(.L_x_572) ;  /* 0x0000000000ccb947 */ /* 0x000ff40003800000 */
[----:B------:R-:W-:-:S05]  /*4ad0*/  IMAD.WIDE.U32 R16, R28, 0x2, R22 ;  /* 0x000000021c107825 */ /* 0x000fca00078e0016 */
[----:B------:R-:W2:Y:S04]  /*4ae0*/  LDG.E.U16 R34, desc[UR8][R16.64] ;  /* 0x0000000810227981 */ /* 0x000ea8000c1e1500 */
[----:B------:R-:W3:Y:S04]  /*4af0*/  LDG.E.U16 R32, desc[UR8][R16.64+0x2] ;  /* 0x0000020810207981 */ /* 0x000ee8000c1e1500 */
[----:B------:R-:W4:Y:S04]  /*4b00*/  LDG.E.U16 R29, desc[UR8][R16.64+0x4] ;  /* 0x00000408101d7981 */ /* 0x000f28000c1e1500 */
[----:B------:R0:W5:Y:S01]  /*4b10*/  LDG.E.U16 R31, desc[UR8][R16.64+0x6] ;  /* 0x00000608101f7981 */ /* 0x000162000c1e1500 */
[----:B------:R-:W-:-:S02]  /*4b20*/  LEA R33, R28, R9, 0x1 ;  /* 0x000000091c217211 */ /* 0x000fc400078e08ff */
[----:B------:R-:W-:-:S03]  /*4b30*/  IADD3 R28, PT, PT, R28, 0x4, RZ ;  /* 0x000000041c1c7810 */ /* 0x000fc60007ffe0ff */
[----:B------:R-:W1:Y:S04]  /*4b40*/  LDS.U16 R30, [R33] ;  /* 0x00000000211e7984 */ /* 0x000e680000000400 */
[----:B0-----:R-:W0:Y:S01]  /*4b50*/  LDS.U16 R16, [R33+0x6] ;  /* 0x0000060021107984 */ /* 0x001e220000000400 */
[----:B-1----:R-:W-:Y:S02]  /*4b60*/  SHF.L.U32 R36, R30, 0x10, RZ ;  /* 0x000000101e247819 */ /* 0x002fe400000006ff */
[----:B0-----:R-:W-:-:S04]  /*4b70*/  SHF.L.U32 R16, R16, 0x10, RZ ;  /* 0x0000001010107819 */ /* 0x001fc800000006ff */
[----:B------:R-:W0:Y:S08]  /*4b80*/  F2F.BF16.F32 R36, R36 ;  /* 0x0000002400247304 */ /* 0x000e300000202000 */
[----:B------:R-:W-:Y:S01]  /*4b90*/  F2F.BF16.F32 R16, R16 ;  /* 0x0000001000107304 */ /* 0x000fe20000202000 */
[----:B0-----:R-:W-:Y:S01]  /*4ba0*/  SHF.L.U32 R35, R36, 0x10, RZ ;  /* 0x0000001024237819 */ /* 0x001fe200000006ff */
[----:B--2---:R-:W-:-:S02]  /*4bb0*/  IMAD.U32 R37, R34, 0x10000, RZ ;  /* 0x0001000022257824 */ /* 0x004fc400078e00ff */
[----:B------:R-:W0:Y:S04]  /*4bc0*/  LDS.U16 R34, [R33+0x2] ;  /* 0x0000020021227984 */ /* 0x000e280000000400 */
[----:B------:R-:W1:Y:S01]  /*4bd0*/  F2F.BF16.F32 R37, R37 ;  /* 0x0000002500257304 */ /* 0x000e620000202000 */
[----:B----4-:R-:W-:Y:S01]  /*4be0*/  IMAD.U32 R29, R29, 0x10000, RZ ;  /* 0x000100001d1d7824 */ /* 0x010fe200078e00ff */
[----:B-----5:R-:W-:-:S06]  /*4bf0*/  SHF.L.U32 R31, R31, 0x10, RZ ;  /* 0x000000101f1f7819 */ /* 0x020fcc00000006ff */
[----:B------:R-:W-:Y:S01]  /*4c00*/  F2F.BF16.F32 R29, R29 ;  /* 0x0000001d001d7304 */ /* 0x000fe20000202000 */
[----:B-1----:R-:W-:-:S07]  /*4c10*/  SHF.L.U32 R30, R37, 0x10, RZ ;  /* 0x00000010251e7819 */ /* 0x002fce00000006ff */
[----:B------:R-:W1:Y:S01]  /*4c20*/  F2F.BF16.F32 R31, R31 ;  /* 0x0000001f001f7304 */ /* 0x000e620000202000 */
[----:B------:R-:W-:Y:S02]  /*4c30*/  FMUL.FTZ R30, R30, R35 ;  /* 0x000000231e1e7220 */ /* 0x000fe40000410000 */
[----:B------:R-:W2:Y:S05]  /*4c40*/  LDS.U16 R35, [R33+0x4] ;  /* 0x0000040021237984 */ /* 0x000eaa0000000400 */
[----:B------:R-:W-:Y:S01]  /*4c50*/  F2F.BF16.F32 R30, R30 ;  /* 0x0000001e001e7304 */ /* 0x000fe20000202000 */
[----:B-1----:R-:W-:Y:S01]  /*4c60*/  SHF.L.U32 R31, R31, 0x10, RZ ;  /* 0x000000101f1f7819 */ /* 0x002fe200000006ff */
[----:B0-----:R-:W-:Y:S01]  /*4c70*/  IMAD.U32 R17, R34, 0x10000, RZ ;  /* 0x0001000022117824 */ /* 0x001fe200078e00ff */
[----:B---3--:R-:W-:-:S05]  /*4c80*/  SHF.L.U32 R34, R32, 0x10, RZ ;  /* 0x0000001020227819 */ /* 0x008fca00000006ff */
[----:B------:R-:W0:Y:S08]  /*4c90*/  F2F.BF16.F32 R17, R17 ;  /* 0x0000001100117304 */ /* 0x000e300000202000 */
[----:B------:R-:W1:Y:S01]  /*4ca0*/  F2F.BF16.F32 R34, R34 ;  /* 0x0000002200227304 */ /* 0x000e620000202000 */
[----:B0-----:R-:W-:Y:S01]  /*4cb0*/  IMAD.U32 R36, R17, 0x10000, RZ ;  /* 0x0001000011247824 */ /* 0x001fe200078e00ff */
[----:B--2---:R-:W-:-:S02]  /*4cc0*/  SHF.L.U32 R32, R35, 0x10, RZ ;  /* 0x0000001023207819 */ /* 0x004fc400000006ff */
[----:B-1----:R-:W-:Y:S02]  /*4cd0*/  SHF.L.U32 R17, R34, 0x10, RZ ;  /* 0x0000001022117819 */ /* 0x002fe400000006ff */
[----:B------:R-:W-:Y:S02]  /*4ce0*/  SHF.L.U32 R34, R16, 0x10, RZ ;  /* 0x0000001010227819 */ /* 0x000fe400000006ff */
[----:B------:R-:W0:Y:S01]  /*4cf0*/  F2F.BF16.F32 R32, R32 ;  /* 0x0000002000207304 */ /* 0x000e220000202000 */
[----:B------:R-:W-:Y:S02]  /*4d00*/  FMUL.FTZ R17, R17, R36 ;  /* 0x0000002411117220 */ /* 0x000fe40000410000 */
[----:B------:R-:W-:-:S05]  /*4d10*/  FMUL.FTZ R34, R31, R34 ;  /* 0x000000221f227220 */ /* 0x000fca0000410000 */
[----:B------:R-:W1:Y:S01]  /*4d20*/  F2F.BF16.F32 R17, R17 ;  /* 0x0000001100117304 */ /* 0x000e620000202000 */
[----:B0-----:R-:W-:Y:S01]  /*4d30*/  SHF.L.U32 R33, R32, 0x10, RZ ;  /* 0x0000001020217819 */ /* 0x001fe200000006ff */
[----:B------:R-:W-:-:S06]  /*4d40*/  IMAD.U32 R32, R29, 0x10000, RZ ;  /* 0x000100001d207824 */ /* 0x000fcc00078e00ff */
[----:B------:R-:W0:Y:S01]  /*4d50*/  F2F.BF16.F32 R34, R34 ;  /* 0x0000002200227304 */ /* 0x000e220000202000 */
[----:B------:R-:W-:Y:S02]  /*4d60*/  IMAD.U32 R29, R30, 0x10000, RZ ;  /* 0x000100001e1d7824 */ /* 0x000fe400078e00ff */
[----:B------:R-:W-:Y:S02]  /*4d70*/  FMUL.FTZ R32, R32, R33 ;  /* 0x0000002120207220 */ /* 0x000fe40000410000 */
[----:B------:R-:W-:Y:S01]  /*4d80*/  FADD.FTZ R29, R26, R29 ;  /* 0x0000001d1a1d7221 */ /* 0x000fe20000010000 */
[----:B-1----:R-:W-:-:S03]  /*4d90*/  SHF.L.U32 R16, R17, 0x10, RZ ;  /* 0x0000001011107819 */ /* 0x002fc600000006ff */
[----:B------:R-:W1:Y:S02]  /*4da0*/  F2F.BF16.F32 R32, R32 ;  /* 0x0000002000207304 */ /* 0x000e640000202000 */
[----:B------:R-:W-:Y:S01]  /*4db0*/  FADD.FTZ R16, R29, R16 ;  /* 0x000000101d107221 */ /* 0x000fe20000010000 */
[----:B0-----:R-:W-:Y:S01]  /*4dc0*/  IMAD.U32 R17, R34, 0x10000, RZ ;  /* 0x0001000022117824 */ /* 0x001fe200078e00ff */
[----:B-1----:R-:W-:-:S05]  /*4dd0*/  SHF.L.U32 R31, R32, 0x10, RZ ;  /* 0x00000010201f7819 */ /* 0x002fca00000006ff */
[----:B------:R-:W-:-:S04]  /*4de0*/  FADD.FTZ R16, R16, R31 ;  /* 0x0000001f10107221 */ /* 0x000fc80000010000 */
[----:B------:R-:W-:-:S07]  /*4df0*/  FADD.FTZ R26, R16, R17 ;  /* 0x00000011101a7221 */ /* 0x000fce0000010000 */
.L_x_572:
[----:B------:R-:W-:Y:S05]  /*4e00*/  BSYNC.RECONVERGENT B2 ;  /* 0x0000000000027941 */ /* 0x000fea0003800200 */
.L_x_571:
[----:B------:R-:W-:Y:S05]  /*4e10*/  @!P4 BRA `(.L_x_564) ;  /* 0x0000000000a4c947 */ /* 0x000fea0003800000 */
[----:B------:R-:W-:-:S05]  /*4e20*/  IMAD.WIDE.U32 R22, R28, 0x2, R22 ;  /* 0x000000021c167825 */ /* 0x000fca00078e0016 */
[----:B------:R-:W2:Y:S01]  /*4e30*/  LDG.E.U16 R17, desc[UR8][R22.64] ;  /* 0x0000000816117981 */ /* 0x000ea2000c1e1500 */
[----:B------:R-:W-:Y:S02]  /*4e40*/  LEA R28, R28, R9, 0x1 ;  /* 0x000000091c1c7211 */ /* 0x000fe400078e08ff */
[----:B------:R-:W-:-:S03]  /*4e50*/  ISETP.NE.AND P4, PT, R10, 0x1, PT ;  /* 0x000000010a00780c */ /* 0x000fc60003f85270 */
[----:B------:R-:W0:Y:S02]  /*4e60*/  LDS.U16 R16, [R28] ;  /* 0x000000001c107984 */ /* 0x000e240000000400 */
[----:B0-----:R-:W-:-:S06]  /*4e70*/  IMAD.U32 R16, R16, 0x10000, RZ ;  /* 0x0001000010107824 */ /* 0x001fcc00078e00ff */
[----:B------:R-:W0:Y:S02]  /*4e80*/  F2F.BF16.F32 R16, R16 ;  /* 0x0000001000107304 */ /* 0x000e240000202000 */
[----:B0-----:R-:W-:Y:S02]  /*4e90*/  SHF.L.U32 R30, R16, 0x10, RZ ;  /* 0x00000010101e7819 */ /* 0x001fe400000006ff */
[----:B--2---:R-:W-:-:S06]  /*4ea0*/  SHF.L.U32 R17, R17, 0x10, RZ ;  /* 0x0000001011117819 */ /* 0x004fcc00000006ff */
[----:B------:R-:W0:Y:S02]  /*4eb0*/  F2F.BF16.F32 R17, R17 ;  /* 0x0000001100117304 */ /* 0x000e240000202000 */
[----:B0-----:R-:W-:-:S04]  /*4ec0*/  IMAD.U32 R29, R17, 0x10000, RZ ;  /* 0x00010000111d7824 */ /* 0x001fc800078e00ff */
[----:B------:R-:W-:-:S06]  /*4ed0*/  FMUL.FTZ R29, R29, R30 ;  /* 0x0000001e1d1d7220 */ /* 0x000fcc0000410000 */
[----:B------:R-:W0:Y:S02]  /*4ee0*/  F2F.BF16.F32 R29, R29 ;  /* 0x0000001d001d7304 */ /* 0x000e240000202000 */
[----:B0-----:R-:W-:-:S05]  /*4ef0*/  SHF.L.U32 R31, R29, 0x10, RZ ;  /* 0x000000101d1f7819 */ /* 0x001fca00000006ff */
[----:B------:R-:W-:Y:S01]  /*4f00*/  FADD.FTZ R26, R26, R31 ;  /* 0x0000001f1a1a7221 */ /* 0x000fe20000010000 */
[----:B------:R-:W-:Y:S06]  /*4f10*/  @!P4 BRA `(.L_x_564) ;  /* 0x000000000064c947 */ /* 0x000fec0003800000 */
[----:B------:R-:W-:Y:S01]  /*4f20*/  ISETP.NE.AND P4, PT, R10, 0x2, PT ;  /* 0x000000020a00780c */ /* 0x000fe20003f85270 */
[----:B------:R-:W2:Y:S04]  /*4f30*/  LDG.E.U16 R17, desc[UR8][R22.64+0x2] ;  /* 0x0000020816117981 */ /* 0x000ea8000c1e1500 */
[----:B------:R-:W0:Y:S08]  /*4f40*/  LDS.U16 R16, [R28+0x2] ;  /* 0x000002001c107984 */ /* 0x000e300000000400 */
[----:B------:R1:W3:Y:S04]  /*4f50*/  @P4 LDG.E.U16 R30, desc[UR8][R22.64+0x4] ;  /* 0x00000408161e4981 */ /* 0x0002e8000c1e1500 */
[----:B------:R-:W4:Y:S01]  /*4f60*/  @P4 LDS.U16 R29, [R28+0x4] ;  /* 0x000004001c1d4984 */ /* 0x000f220000000400 */
[----:B0-----:R-:W-:-:S06]  /*4f70*/  SHF.L.U32 R16, R16, 0x10, RZ ;  /* 0x0000001010107819 */ /* 0x001fcc00000006ff */
[----:B------:R-:W1:Y:S01]  /*4f80*/  F2F.BF16.F32 R16, R16 ;  /* 0x0000001000107304 */ /* 0x000e620000202000 */
[----:B----4-:R-:W-:-:S07]  /*4f90*/  @P4 SHF.L.U32 R29, R29, 0x10, RZ ;  /* 0x000000101d1d4819 */ /* 0x010fce00000006ff */
[----:B------:R-:W-:Y:S01]  /*4fa0*/  @P4 F2F.BF16.F32 R29, R29 ;  /* 0x0000001d001d4304 */ /* 0x000fe20000202000 */
[----:B-1----:R-:W-:Y:S02]  /*4fb0*/  IMAD.U32 R23, R16, 0x10000, RZ ;  /* 0x0001000010177824 */ /* 0x002fe400078e00ff */
[----:B--2---:R-:W-:-:S06]  /*4fc0*/  IMAD.U32 R17, R17, 0x10000, RZ ;  /* 0x0001000011117824 */ /* 0x004fcc00078e00ff */
[----:B------:R-:W0:Y:S01]  /*4fd0*/  F2F.BF16.F32 R17, R17 ;  /* 0x0000001100117304 */ /* 0x000e220000202000 */
[----:B---3--:R-:W-:-:S07]  /*4fe0*/  @P4 SHF.L.U32 R30, R30, 0x10, RZ ;  /* 0x000000101e1e4819 */ /* 0x008fce00000006ff */
[----:B------:R-:W1:Y:S01]  /*4ff0*/  @P4 F2F.BF16.F32 R30, R30 ;  /* 0x0000001e001e4304 */ /* 0x000e620000202000 */
[----:B0-----:R-:W-:-:S05]  /*5000*/  SHF.L.U32 R22, R17, 0x10, RZ ;  /* 0x0000001011167819 */ /* 0x001fca00000006ff */
[----:B------:R-:W-:Y:S01]  /*5010*/  FMUL.FTZ R22, R22, R23 ;  /* 0x0000001716167220 */ /* 0x000fe20000410000 */
[----:B------:R-:W-:-:S05]  /*5020*/  @P4 SHF.L.U32 R23, R29, 0x10, RZ ;  /* 0x000000101d174819 */ /* 0x000fca00000006ff */
[----:B------:R-:W0:Y:S01]  /*5030*/  F2F.BF16.F32 R22, R22 ;  /* 0x0000001600167304 */ /* 0x000e220000202000 */
[----:B-1----:R-:W-:-:S04]  /*5040*/  @P4 IMAD.U32 R16, R30, 0x10000, RZ ;  /* 0x000100001e104824 */ /* 0x002fc800078e00ff */
[----:B------:R-:W-:-:S06]  /*5050*/  @P4 FMUL.FTZ R16, R16, R23 ;  /* 0x0000001710104220 */ /* 0x000fcc0000410000 */
[----:B------:R-:W1:Y:S01]  /*5060*/  @P4 F2F.BF16.F32 R16, R16 ;  /* 0x0000001000104304 */ /* 0x000e620000202000 */
[----:B0-----:R-:W-:-:S05]  /*5070*/  SHF.L.U32 R17, R22, 0x10, RZ ;  /* 0x0000001016117819 */ /* 0x001fca00000006ff */
[----:B------:R-:W-:Y:S01]  /*5080*/  FADD.FTZ R26, R26, R17 ;  /* 0x000000111a1a7221 */ /* 0x000fe20000010000 */
[----:B-1----:R-:W-:-:S05]  /*5090*/  @P4 SHF.L.U32 R23, R16, 0x10, RZ ;  /* 0x0000001010174819 */ /* 0x002fca00000006ff */
[----:B------:R-:W-:-:S07]  /*50a0*/  @P4 FADD.FTZ R26, R26, R23 ;  /* 0x000000171a1a4221 */ /* 0x000fce0000010000 */
.L_x_564:
[----:B------:R-:W-:Y:S05]  /*50b0*/  BSYNC.RECONVERGENT B0 ;  /* 0x0000000000007941 */ /* 0x000fea0003800200 */
.L_x_563:
[----:B------:R-:W-:Y:S01]  /*50c0*/  F2FP.BF16.F32.PACK_AB R26, RZ, R26 ;  /* 0x0000001aff1a723e */ /* 0x000fe200000010ff */
[C---:B------:R-:W-:Y:S01]  /*50d0*/  IMAD R16, R27.reuse, 0x2, R8 ;  /* 0x000000021b107824 */ /* 0x040fe200078e0208 */
[----:B------:R-:W-:-:S04]  /*50e0*/  IADD3 R27, PT, PT, R27, 0x1, RZ ;  /* 0x000000011b1b7810 */ /* 0x000fc80007ffe0ff */
[----:B------:R0:W-:Y:S01]  /*50f0*/  STS.U16 [R16], R26 ;  /* 0x0000001a10007388 */ /* 0x0001e20000000400 */
[----:B------:R-:W-:-:S13]  /*5100*/  ISETP.NE.AND P4, PT, R27, R4, PT ;  /* 0x000000041b00720c */ /* 0x000fda0003f85270 */
[----:B0-----:R-:W-:Y:S05]  /*5110*/  @P4 BRA `(.L_x_573) ;  /* 0xffffffe000cc4947 */ /* 0x001fea000383ffff */
.L_x_562:
[----:B------:R-:W-:Y:S05]  /*5120*/  BSYNC.RECONVERGENT B1 ;  /* 0x0000000000017941 */ /* 0x000fea0003800200 */
.L_x_561:
[----:B------:R-:W0:Y:S01]  /*5130*/  LDS.U16 R16, [R8] ;  /* 0x0000000008107984 */ /* 0x000e220000000400 */
[----:B------:R-:W-:Y:S01]  /*5140*/  ISETP.GE.AND P4, PT, R4, 0x2, PT ;  /* 0x000000020400780c */ /* 0x000fe20003f86270 */
[----:B------:R-:W-:Y:S02]  /*5150*/  BSSY.RECONVERGENT B0, `(.L_x_574) ;  /* 0x00001aa000007945 */ /* 0x000fe40003800200 */
[----:B------:R-:W1:Y:S01]  /*5160*/  LDS.U16 R22, [R2] ;  /* 0x0000000002167984 */ /* 0x000e620000000400 */
[----:B0-----:R-:W-:Y:S01]  /*5170*/  SHF.L.U32 R17, R16, 0x10, RZ ;  /* 0x0000001010117819 */ /* 0x001fe200000006ff */
[----:B-1----:R-:W-:-:S05]  /*5180*/  IMAD.U32 R22, R22, 0x10000, RZ ;  /* 0x0001000016167824 */ /* 0x002fca00078e00ff */
[----:B------:R-:W0:Y:S08]  /*5190*/  F2F.BF16.F32 R17, R17 ;  /* 0x0000001100117304 */ /* 0x000e300000202000 */
[----:B------:R-:W1:Y:S01]  /*51a0*/  F2F.BF16.F32 R22, R22 ;  /* 0x0000001600167304 */ /* 0x000e620000202000 */
[----:B0-----:R-:W-:Y:S02]  /*51b0*/  SHF.L.U32 R16, R17, 0x10, RZ ;  /* 0x0000001011107819 */ /* 0x001fe400000006ff */
[----:B-1----:R-:W-:-:S05]  /*51c0*/  SHF.L.U32 R23, R22, 0x10, RZ ;  /* 0x0000001016177819 */ /* 0x002fca00000006ff */
[----:B------:R-:W-:-:S06]  /*51d0*/  FMUL.FTZ R23, R16, R23 ;  /* 0x0000001710177220 */ /* 0x000fcc0000410000 */
[----:B------:R-:W0:Y:S02]  /*51e0*/  F2F.BF16.F32 R23, R23 ;  /* 0x0000001700177304 */ /* 0x000e240000202000 */
[----:B0-----:R-:W-:Y:S01]  /*51f0*/  IMAD.U32 R16, R23, 0x10000, RZ ;  /* 0x0001000017107824 */ /* 0x001fe200078e00ff */
[----:B------:R-:W-:Y:S06]  /*5200*/  @!P4 BRA `(.L_x_575) ;  /* 0x000000180078c947 */ /* 0x000fec0003800000 */
[----:B------:R-:W-:Y:S01]  /*5210*/  BSSY.RECONVERGENT B1, `(.L_x_576) ;  /* 0x00000cd000017945 */ /* 0x000fe20003800200 */
[----:B------:R-:W-:-:S03]  /*5220*/  MOV R23, 0x1 ;  /* 0x0000000100177802 */ /* 0x000fc60000000f00 */
[----:B------:R-:W-:Y:S05]  /*5230*/  @!P1 BRA `(.L_x_577) ;  /* 0x0000000c00289947 */ /* 0x000fea0003800000 */
[----:B------:R-:W-:Y:S01]  /*5240*/  HFMA2 R17, -RZ, RZ, 0, 5.9604644775390625e-08 ;  /* 0x00000001ff117431 */ /* 0x000fe200000001ff */
[----:B------:R-:W-:Y:S06]  /*5250*/  BSSY.RECONVERGENT B2, `(.L_x_578) ;  /* 0x00000c7000027945 */ /* 0x000fec0003800200 */
.L_x_579:
[C---:B------:R-:W-:Y:S01]  /*5260*/  LEA R23, R17.reuse, R8, 0x1 ;  /* 0x0000000811177211 */ /* 0x040fe200078e08ff */
[----:B------:R-:W-:-:S04]  /*5270*/  IMAD R22, R17, 0x2, R2 ;  /* 0x0000000211167824 */ /* 0x000fc800078e0202 */
[----:B------:R-:W0:Y:S04]  /*5280*/  LDS.U16 R26, [R23] ;  /* 0x00000000171a7984 */ /* 0x000e280000000400 */
[----:B------:R-:W1:Y:S04]  /*5290*/  LDS.U16 R24, [R22] ;  /* 0x0000000016187984 */ /* 0x000e680000000400 */
[----:B------:R-:W2:Y:S04]  /*52a0*/  LDS.U16 R29, [R22+0x2] ;  /* 0x00000200161d7984 */ /* 0x000ea80000000400 */
[----:B------:R-:W3:Y:S04]  /*52b0*/  LDS.U16 R30, [R23+0x2] ;  /* 0x00000200171e7984 */ /* 0x000ee80000000400 */
[----:B------:R-:W-:Y:S04]  /*52c0*/  LDS.U16 R35, [R22+0xa] ;  /* 0x00000a0016237984 */ /* 0x000fe80000000400 */
[----:B------:R-:W4:Y:S01]  /*52d0*/  LDS.U16 R34, [R23+0xa] ;  /* 0x00000a0017227984 */ /* 0x000f220000000400 */
[----:B0-----:R-:W-:-:S03]  /*52e0*/  IMAD.U32 R28, R26, 0x10000, RZ ;  /* 0x000100001a1c7824 */ /* 0x001fc600078e00ff */
[----:B------:R-:W0:Y:S01]  /*52f0*/  LDS.U16 R26, [R22+0x4] ;  /* 0x00000400161a7984 */ /* 0x000e220000000400 */
[----:B-1----:R-:W-:Y:S02]  /*5300*/  SHF.L.U32 R27, R24, 0x10, RZ ;  /* 0x00000010181b7819 */ /* 0x002fe400000006ff */
[----:B------:R-:W1:Y:S01]  /*5310*/  F2F.BF16.F32 R28, R28 ;  /* 0x0000001c001c7304 */ /* 0x000e620000202000 */
[----:B------:R-:W5:Y:S01]  /*5320*/  LDS.U16 R24, [R23+0x4] ;  /* 0x0000040017187984 */ /* 0x000f620000000400 */
[----:B--2---:R-:W-:-:S03]  /*5330*/  SHF.L.U32 R32, R29, 0x10, RZ ;  /* 0x000000101d207819 */ /* 0x004fc600000006ff */
[----:B------:R-:W2:Y:S01]  /*5340*/  LDS.U16 R29, [R22+0x6] ;  /* 0x00000600161d7984 */ /* 0x000ea20000000400 */
[----:B---3--:R-:W-:Y:S02]  /*5350*/  SHF.L.U32 R33, R30, 0x10, RZ ;  /* 0x000000101e217819 */ /* 0x008fe400000006ff */
[----:B------:R-:W3:Y:S01]  /*5360*/  F2F.BF16.F32 R27, R27 ;  /* 0x0000001b001b7304 */ /* 0x000ee20000202000 */
[----:B----4-:R-:W-:Y:S01]  /*5370*/  IMAD.U32 R34, R34, 0x10000, RZ ;  /* 0x0001000022227824 */ /* 0x010fe200078e00ff */
[----:B-1----:R-:W-:-:S06]  /*5380*/  SHF.L.U32 R30, R28, 0x10, RZ ;  /* 0x000000101c1e7819 */ /* 0x002fcc00000006ff */
[----:B------:R-:W1:Y:S01]  /*5390*/  F2F.BF16.F32 R32, R32 ;  /* 0x0000002000207304 */ /* 0x000e620000202000 */
[----:B---3--:R-:W-:-:S07]  /*53a0*/  IMAD.U32 R31, R27, 0x10000, RZ ;  /* 0x000100001b1f7824 */ /* 0x008fce00078e00ff */
[----:B------:R-:W3:Y:S01]  /*53b0*/  F2F.BF16.F32 R33, R33 ;  /* 0x0000002100217304 */ /* 0x000ee20000202000 */
[----:B------:R-:W-:Y:S01]  /*53c0*/  FMUL.FTZ R31, R30, R31 ;  /* 0x0000001f1e1f7220 */ /* 0x000fe20000410000 */
[----:B-1----:R-:W-:-:S06]  /*53d0*/  SHF.L.U32 R28, R32, 0x10, RZ ;  /* 0x00000010201c7819 */ /* 0x002fcc00000006ff */
[----:B------:R-:W1:Y:S01]  /*53e0*/  F2F.BF16.F32 R34, R34 ;  /* 0x0000002200227304 */ /* 0x000e620000202000 */
[----:B0-----:R-:W-:Y:S02]  /*53f0*/  SHF.L.U32 R30, R26, 0x10, RZ ;  /* 0x000000101a1e7819 */ /* 0x001fe400000006ff */
[----:B------:R-:W0:Y:S01]  /*5400*/  LDS.U16 R26, [R23+0x8] ;  /* 0x00000800171a7984 */ /* 0x000e220000000400 */
[----:B---3--:R-:W-:-:S04]  /*5410*/  IMAD.U32 R27, R33, 0x10000, RZ ;  /* 0x00010000211b7824 */ /* 0x008fc800078e00ff */
[----:B------:R-:W3:Y:S01]  /*5420*/  F2F.BF16.F32 R31, R31 ;  /* 0x0000001f001f7304 */ /* 0x000ee20000202000 */
[----:B-----5:R-:W-:Y:S02]  /*5430*/  IMAD.U32 R36, R24, 0x10000, RZ ;  /* 0x0001000018247824 */ /* 0x020fe400078e00ff */
[----:B------:R-:W-:Y:S02]  /*5440*/  FMUL.FTZ R32, R27, R28 ;  /* 0x0000001c1b207220 */ /* 0x000fe40000410000 */
[----:B------:R-:W4:Y:S01]  /*5450*/  LDS.U16 R27, [R23+0x6] ;  /* 0x00000600171b7984 */ /* 0x000f220000000400 */
[----:B--2---:R-:W-:Y:S01]  /*5460*/  SHF.L.U32 R29, R29, 0x10, RZ ;  /* 0x000000101d1d7819 */ /* 0x004fe200000006ff */
[----:B-1----:R-:W-:Y:S01]  /*5470*/  IMAD.U32 R34, R34, 0x10000, RZ ;  /* 0x0001000022227824 */ /* 0x002fe200078e00ff */
[----:B------:R-:W1:Y:S01]  /*5480*/  F2F.BF16.F32 R30, R30 ;  /* 0x0000001e001e7304 */ /* 0x000e620000202000 */
[----:B------:R-:W2:Y:S01]  /*5490*/  LDS.U16 R28, [R22+0x8] ;  /* 0x00000800161c7984 */ /* 0x000ea20000000400 */
[----:B---3--:R-:W-:-:S06]  /*54a0*/  SHF.L.U32 R33, R31, 0x10, RZ ;  /* 0x000000101f217819 */ /* 0x008fcc00000006ff */
[----:B------:R-:W3:Y:S01]  /*54b0*/  F2F.BF16.F32 R32, R32 ;  /* 0x0000002000207304 */ /* 0x000ee20000202000 */
[----:B------:R-:W-:Y:S01]  /*54c0*/  FADD.FTZ R33, R33, R16 ;  /* 0x0000001021217221 */ /* 0x000fe20000010000 */
[----:B-1----:R-:W-:-:S06]  /*54d0*/  IMAD.U32 R31, R30, 0x10000, RZ ;  /* 0x000100001e1f7824 */ /* 0x002fcc00078e00ff */
[----:B------:R-:W1:Y:S01]  /*54e0*/  F2F.BF16.F32 R16, R36 ;  /* 0x0000002400107304 */ /* 0x000e620000202000 */
[----:B------:R-:W5:Y:S01]  /*54f0*/  LDS.U16 R30, [R23+0xc] ;  /* 0x00000c00171e7984 */ /* 0x000f620000000400 */
[----:B---3--:R-:W-:-:S06]  /*5500*/  SHF.L.U32 R24, R32, 0x10, RZ ;  /* 0x0000001020187819 */ /* 0x008fcc00000006ff */
[----:B------:R-:W3:Y:S01]  /*5510*/  F2F.BF16.F32 R29, R29 ;  /* 0x0000001d001d7304 */ /* 0x000ee20000202000 */
[----:B------:R-:W-:Y:S02]  /*5520*/  FADD.FTZ R24, R33, R24 ;  /* 0x0000001821187221 */ /* 0x000fe40000010000 */
[----:B------:R-:W5:Y:S01]  /*5530*/  LDS.U16 R33, [R22+0xc] ;  /* 0x00000c0016217984 */ /* 0x000f620000000400 */
[----:B-1----:R-:W-:Y:S02]  /*5540*/  SHF.L.U32 R16, R16, 0x10, RZ ;  /* 0x0000001010107819 */ /* 0x002fe400000006ff */
[----:B0-----:R-:W-:Y:S02]  /*5550*/  SHF.L.U32 R32, R26, 0x10, RZ ;  /* 0x000000101a207819 */ /* 0x001fe400000006ff */
[----:B------:R-:W-:Y:S01]  /*5560*/  SHF.L.U32 R26, R35, 0x10, RZ ;  /* 0x00000010231a7819 */ /* 0x000fe200000006ff */
[----:B------:R-:W-:Y:S01]  /*5570*/  FMUL.FTZ R16, R16, R31 ;  /* 0x0000001f10107220 */ /* 0x000fe20000410000 */
[----:B----4-:R-:W-:-:S02]  /*5580*/  SHF.L.U32 R37, R27, 0x10, RZ ;  /* 0x000000101b257819 */ /* 0x010fc400000006ff */
[----:B------:R-:W0:Y:S01]  /*5590*/  F2F.BF16.F32 R32, R32 ;  /* 0x0000002000207304 */ /* 0x000e220000202000 */
[----:B---3--:R-:W-:Y:S01]  /*55a0*/  SHF.L.U32 R36, R29, 0x10, RZ ;  /* 0x000000101d247819 */ /* 0x008fe200000006ff */
[----:B--2---:R-:W-:Y:S01]  /*55b0*/  IMAD.U32 R28, R28, 0x10000, RZ ;  /* 0x000100001c1c7824 */ /* 0x004fe200078e00ff */
[----:B------:R-:W1:Y:S05]  /*55c0*/  LDS.U16 R27, [R22+0xe] ;  /* 0x00000e00161b7984 */ /* 0x000e6a0000000400 */
[----:B------:R-:W2:Y:S01]  /*55d0*/  F2F.BF16.F32 R31, R37 ;  /* 0x00000025001f7304 */ /* 0x000ea20000202000 */
[----:B0-----:R-:W-:-:S07]  /*55e0*/  IMAD.U32 R32, R32, 0x10000, RZ ;  /* 0x0001000020207824 */ /* 0x001fce00078e00ff */
[----:B------:R-:W0:Y:S01]  /*55f0*/  F2F.BF16.F32 R28, R28 ;  /* 0x0000001c001c7304 */ /* 0x000e220000202000 */
[----:B-----5:R-:W-:Y:S01]  /*5600*/  SHF.L.U32 R29, R30, 0x10, RZ ;  /* 0x000000101e1d7819 */ /* 0x020fe200000006ff */
[----:B--2---:R-:W-:-:S06]  /*5610*/  IMAD.U32 R31, R31, 0x10000, RZ ;  /* 0x000100001f1f7824 */ /* 0x004fcc00078e00ff */
[----:B------:R-:W2:Y:S01]  /*5620*/  F2F.BF16.F32 R26, R26 ;  /* 0x0000001a001a7304 */ /* 0x000ea20000202000 */
[----:B------:R-:W-:Y:S01]  /*5630*/  FMUL.FTZ R30, R31, R36 ;  /* 0x000000241f1e7220 */ /* 0x000fe20000410000 */
[----:B0-----:R-:W-:-:S06]  /*5640*/  SHF.L.U32 R31, R28, 0x10, RZ ;  /* 0x000000101c1f7819 */ /* 0x001fcc00000006ff */
[----:B------:R-:W-:Y:S01]  /*5650*/  F2F.BF16.F32 R16, R16 ;  /* 0x0000001000107304 */ /* 0x000fe20000202000 */
[----:B------:R-:W0:Y:S01]  /*5660*/  LDS.U16 R28, [R23+0xe] ;  /* 0x00000e00171c7984 */ /* 0x000e220000000400 */
[----:B------:R-:W-:Y:S01]  /*5670*/  SHF.L.U32 R33, R33, 0x10, RZ ;  /* 0x0000001021217819 */ /* 0x000fe200000006ff */
[----:B------:R-:W-:Y:S02]  /*5680*/  FMUL.FTZ R32, R32, R31 ;  /* 0x0000001f20207220 */ /* 0x000fe40000410000 */
[----:B------:R-:W3:Y:S01]  /*5690*/  LDS.U16 R31, [R22+0x10] ;  /* 0x00001000161f7984 */ /* 0x000ee20000000400 */
[----:B--2---:R-:W-:Y:S02]  /*56a0*/  SHF.L.U32 R35, R26, 0x10, RZ ;  /* 0x000000101a237819 */ /* 0x004fe400000006ff */
[----:B------:R-:W2:Y:S01]  /*56b0*/  F2F.BF16.F32 R33, R33 ;  /* 0x0000002100217304 */ /* 0x000ea20000202000 */
[----:B------:R-:W4:Y:S01]  /*56c0*/  LDS.U16 R26, [R23+0x10] ;  /* 0x00001000171a7984 */ /* 0x000f220000000400 */
[----:B-1----:R-:W-:Y:S01]  /*56d0*/  SHF.L.U32 R27, R27, 0x10, RZ ;  /* 0x000000101b1b7819 */ /* 0x002fe200000006ff */
[----:B------:R-:W-:-:S05]  /*56e0*/  FMUL.FTZ R34, R34, R35 ;  /* 0x0000002322227220 */ /* 0x000fca0000410000 */
[----:B------:R-:W1:Y:S01]  /*56f0*/  F2F.BF16.F32 R29, R29 ;  /* 0x0000001d001d7304 */ /* 0x000e620000202000 */
[----:B--2---:R-:W-:-:S07]  /*5700*/  SHF.L.U32 R36, R33, 0x10, RZ ;  /* 0x0000001021247819 */ /* 0x004fce00000006ff */
[----:B------:R-:W2:Y:S01]  /*5710*/  F2F.BF16.F32 R30, R30 ;  /* 0x0000001e001e7304 */ /* 0x000ea20000202000 */
[----:B------:R-:W-:-:S04]  /*5720*/  IMAD.U32 R33, R16, 0x10000, RZ ;  /* 0x0001000010217824 */ /* 0x000fc800078e00ff */
[----:B------:R-:W-:Y:S01]  /*5730*/  FADD.FTZ R24, R24, R33 ;  /* 0x0000002118187221 */ /* 0x000fe20000010000 */
[----:B-1----:R-:W-:Y:S02]  /*5740*/  SHF.L.U32 R29, R29, 0x10, RZ ;  /* 0x000000101d1d7819 */ /* 0x002fe400000006ff */
[----:B------:R-:W1:Y:S03]  /*5750*/  F2F.BF16.F32 R32, R32 ;  /* 0x0000002000207304 */ /* 0x000e660000202000 */
[----:B------:R-:W-:Y:S01]  /*5760*/  FMUL.FTZ R36, R29, R36 ;  /* 0x000000241d247220 */ /* 0x000fe20000410000 */
[----:B--2---:R-:W-:-:S04]  /*5770*/  SHF.L.U32 R33, R30, 0x10, RZ ;  /* 0x000000101e217819 */ /* 0x004fc800000006ff */
[----:B------:R2:W5:Y:S01]  /*5780*/  F2F.BF16.F32 R29, R34 ;  /* 0x00000022001d7304 */ /* 0x0005620000202000 */
[----:B0-----:R-:W-:Y:S02]  /*5790*/  SHF.L.U32 R35, R28, 0x10, RZ ;  /* 0x000000101c237819 */ /* 0x001fe400000006ff */
[----:B------:R-:W0:Y:S01]  /*57a0*/  LDS.U16 R28, [R22+0x12] ;  /* 0x00001200161c7984 */ /* 0x000e220000000400 */
[----:B------:R-:W-:Y:S01]  /*57b0*/  FADD.FTZ R33, R24, R33 ;  /* 0x0000002118217221 */ /* 0x000fe20000010000 */
[----:B---3--:R-:W-:Y:S01]  /*57c0*/  SHF.L.U32 R30, R31, 0x10, RZ ;  /* 0x000000101f1e7819 */ /* 0x008fe200000006ff */
[----:B-1----:R-:W-:Y:S02]  /*57d0*/  IMAD.U32 R32, R32, 0x10000, RZ ;  /* 0x0001000020207824 */ /* 0x002fe400078e00ff */
[----:B------:R-:W1:Y:S01]  /*57e0*/  F2F.BF16.F32 R27, R27 ;  /* 0x0000001b001b7304 */ /* 0x000e620000202000 */
[----:B--2---:R-:W2:Y:S01]  /*57f0*/  LDS.U16 R34, [R23+0x14] ;  /* 0x0000140017227984 */ /* 0x004ea20000000400 */
[----:B----4-:R-:W-:-:S02]  /*5800*/  IMAD.U32 R26, R26, 0x10000, RZ ;  /* 0x000100001a1a7824 */ /* 0x010fc400078e00ff */
[----:B------:R-:W-:Y:S02]  /*5810*/  FADD.FTZ R32, R33, R32 ;  /* 0x0000002021207221 */ /* 0x000fe40000010000 */
[----:B------:R-:W3:Y:S01]  /*5820*/  LDS.U16 R33, [R22+0x14] ;  /* 0x0000140016217984 */ /* 0x000ee20000000400 */
[----:B-----5:R-:W-:Y:S01]  /*5830*/  SHF.L.U32 R29, R29, 0x10, RZ ;  /* 0x000000101d1d7819 */ /* 0x020fe200000006ff */
[----:B------:R-:W4:Y:S02]  /*5840*/  F2F.BF16.F32 R24, R35 ;  /* 0x0000002300187304 */ /* 0x000f240000202000 */
[----:B------:R-:W-:Y:S02]  /*5850*/  LDS.U16 R31, [R22+0x18] ;  /* 0x00001800161f7984 */ /* 0x000fe40000000400 */
[----:B------:R-:W-:Y:S02]  /*5860*/  FADD.FTZ R29, R32, R29 ;  /* 0x0000001d201d7221 */ /* 0x000fe40000010000 */
[----:B------:R-:W5:Y:S01]  /*5870*/  LDS.U16 R32, [R23+0x12] ;  /* 0x0000120017207984 */ /* 0x000f620000000400 */
[----:B-1----:R-:W-:Y:S01]  /*5880*/  SHF.L.U32 R27, R27, 0x10, RZ ;  /* 0x000000101b1b7819 */ /* 0x002fe200000006ff */
[----:B------:R-:W1:Y:S01]  /*5890*/  F2F.BF16.F32 R16, R36 ;  /* 0x0000002400107304 */ /* 0x000e620000202000 */
[----:B----4-:R-:W-:-:S07]  /*58a0*/  IMAD.U32 R24, R24, 0x10000, RZ ;  /* 0x0001000018187824 */ /* 0x010fce00078e00ff */
[----:B------:R-:W4:Y:S01]  /*58b0*/  F2F.BF16.F32 R30, R30 ;  /* 0x0000001e001e7304 */ /* 0x000f220000202000 */
[----:B------:R-:W-:Y:S01]  /*58c0*/  FMUL.FTZ R24, R24, R27 ;  /* 0x0000001b18187220 */ /* 0x000fe20000410000 */
[----:B-1----:R-:W-:-:S06]  /*58d0*/  SHF.L.U32 R16, R16, 0x10, RZ ;  /* 0x0000001010107819 */ /* 0x002fcc00000006ff */
[----:B------:R-:W1:Y:S01]  /*58e0*/  F2F.BF16.F32 R26, R26 ;  /* 0x0000001a001a7304 */ /* 0x000e620000202000 */
[----:B0-----:R-:W-:Y:S02]  /*58f0*/  IMAD.U32 R28, R28, 0x10000, RZ ;  /* 0x000100001c1c7824 */ /* 0x001fe400078e00ff */
[----:B------:R-:W-:Y:S02]  /*5900*/  FADD.FTZ R16, R29, R16 ;  /* 0x000000101d107221 */ /* 0x000fe40000010000 */
[----:B------:R-:W0:Y:S01]  /*5910*/  LDS.U16 R29, [R22+0x16] ;  /* 0x00001600161d7984 */ /* 0x000e220000000400 */
[----:B----4-:R-:W-:Y:S02]  /*5920*/  SHF.L.U32 R36, R30, 0x10, RZ ;  /* 0x000000101e247819 */ /* 0x010fe400000006ff */
[----:B------:R-:W-:Y:S01]  /*5930*/  F2F.BF16.F32 R24, R24 ;  /* 0x0000001800187304 */ /* 0x000fe20000202000 */
[----:B--2---:R-:W-:Y:S01]  /*5940*/  IMAD.U32 R34, R34, 0x10000, RZ ;  /* 0x0001000022227824 */ /* 0x004fe200078e00ff */
[----:B------:R-:W2:Y:S01]  /*5950*/  LDS.U16 R30, [R23+0x16] ;  /* 0x00001600171e7984 */ /* 0x000ea20000000400 */
[----:B---3--:R-:W-:-:S02]  /*5960*/  SHF.L.U32 R33, R33, 0x10, RZ ;  /* 0x0000001021217819 */ /* 0x008fc400000006ff */
[----:B-1----:R-:W-:-:S03]  /*5970*/  SHF.L.U32 R27, R26, 0x10, RZ ;  /* 0x000000101a1b7819 */ /* 0x002fc600000006ff */
[----:B------:R-:W1:Y:S02]  /*5980*/  F2F.BF16.F32 R34, R34 ;  /* 0x0000002200227304 */ /* 0x000e640000202000 */
[----:B------:R-:W-:Y:S02]  /*5990*/  FMUL.FTZ R26, R27, R36 ;  /* 0x000000241b1a7220 */ /* 0x000fe40000410000 */
[----:B------:R-:W3:Y:S01]  /*59a0*/  LDS.U16 R27, [R23+0x18] ;  /* 0x00001800171b7984 */ /* 0x000ee20000000400 */
[----:B-----5:R-:W-:-:S03]  /*59b0*/  SHF.L.U32 R32, R32, 0x10, RZ ;  /* 0x0000001020207819 */ /* 0x020fc600000006ff */
[----:B------:R-:W-:Y:S01]  /*59c0*/  F2F.BF16.F32 R33, R33 ;  /* 0x0000002100217304 */ /* 0x000fe20000202000 */
[----:B------:R-:W4:Y:S01]  /*59d0*/  LDS.U16 R36, [R22+0x1e] ;  /* 0x00001e0016247984 */ /* 0x000f220000000400 */
[----:B-1----:R-:W-:-:S06]  /*59e0*/  SHF.L.U32 R34, R34, 0x10, RZ ;  /* 0x0000001022227819 */ /* 0x002fcc00000006ff */
[----:B------:R-:W1:Y:S08]  /*59f0*/  F2F.BF16.F32 R32, R32 ;  /* 0x0000002000207304 */ /* 0x000e700000202000 */
[----:B------:R-:W5:Y:S01]  /*5a00*/  F2F.BF16.F32 R28, R28 ;  /* 0x0000001c001c7304 */ /* 0x000f620000202000 */
[----:B0-----:R-:W-:Y:S01]  /*5a10*/  SHF.L.U32 R29, R29, 0x10, RZ ;  /* 0x000000101d1d7819 */ /* 0x001fe200000006ff */
[----:B-1----:R-:W-:-:S06]  /*5a20*/  IMAD.U32 R37, R32, 0x10000, RZ ;  /* 0x0001000020257824 */ /* 0x002fcc00078e00ff */
[----:B------:R-:W-:Y:S01]  /*5a30*/  F2F.BF16.F32 R26, R26 ;  /* 0x0000001a001a7304 */ /* 0x000fe20000202000 */
[----:B--2---:R-:W-:Y:S01]  /*5a40*/  SHF.L.U32 R35, R30, 0x10, RZ ;  /* 0x000000101e237819 */ /* 0x004fe200000006ff */
[----:B------:R-:W-:Y:S01]  /*5a50*/  IMAD.U32 R30, R31, 0x10000, RZ ;  /* 0x000100001f1e7824 */ /* 0x000fe200078e00ff */
[----:B-----5:R-:W-:-:S05]  /*5a60*/  SHF.L.U32 R28, R28, 0x10, RZ ;  /* 0x000000101c1c7819 */ /* 0x020fca00000006ff */
[----:B------:R-:W0:Y:S01]  /*5a70*/  F2F.BF16.F32 R29, R29 ;  /* 0x0000001d001d7304 */ /* 0x000e220000202000 */
[----:B------:R-:W-:Y:S01]  /*5a80*/  FMUL.FTZ R28, R37, R28 ;  /* 0x0000001c251c7220 */ /* 0x000fe20000410000 */
[----:B---3--:R-:W-:-:S06]  /*5a90*/  SHF.L.U32 R31, R27, 0x10, RZ ;  /* 0x000000101b1f7819 */ /* 0x008fcc00000006ff */
[----:B------:R-:W1:Y:S01]  /*5aa0*/  F2F.BF16.F32 R35, R35 ;  /* 0x0000002300237304 */ /* 0x000e620000202000 */
[----:B------:R-:W-:Y:S02]  /*5ab0*/  SHF.L.U32 R27, R33, 0x10, RZ ;  /* 0x00000010211b7819 */ /* 0x000fe400000006ff */
[----:B------:R-:W2:Y:S01]  /*5ac0*/  LDS.U16 R33, [R23+0x1a] ;  /* 0x00001a0017217984 */ /* 0x000ea20000000400 */
[----:B----4-:R-:W-:Y:S02]  /*5ad0*/  SHF.L.U32 R36, R36, 0x10, RZ ;  /* 0x0000001024247819 */ /* 0x010fe400000006ff */
[----:B------:R-:W-:Y:S01]  /*5ae0*/  FMUL.FTZ R27, R34, R27 ;  /* 0x0000001b221b7220 */ /* 0x000fe20000410000 */
[----:B0-----:R-:W-:Y:S01]  /*5af0*/  IMAD.U32 R32, R29, 0x10000, RZ ;  /* 0x000100001d207824 */ /* 0x001fe200078e00ff */
[----:B------:R-:W0:Y:S01]  /*5b00*/  F2F.BF16.F32 R30, R30 ;  /* 0x0000001e001e7304 */ /* 0x000e220000202000 */
[----:B------:R-:W3:Y:S01]  /*5b10*/  LDS.U16 R34, [R23+0x1c] ;  /* 0x00001c0017227984 */ /* 0x000ee20000000400 */
[----:B------:R-:W-:-:S02]  /*5b20*/  SHF.L.U32 R26, R26, 0x10, RZ ;  /* 0x000000101a1a7819 */ /* 0x000fc400000006ff */
[----:B-1----:R-:W-:-:S04]  /*5b30*/  SHF.L.U32 R29, R35, 0x10, RZ ;  /* 0x00000010231d7819 */ /* 0x002fc800000006ff */
[----:B------:R-:W1:Y:S01]  /*5b40*/  F2F.BF16.F32 R31, R31 ;  /* 0x0000001f001f7304 */ /* 0x000e620000202000 */
[----:B------:R-:W-:Y:S02]  /*5b50*/  FMUL.FTZ R29, R29, R32 ;  /* 0x000000201d1d7220 */ /* 0x000fe40000410000 */
[----:B------:R-:W4:Y:S01]  /*5b60*/  LDS.U16 R32, [R22+0x1a] ;  /* 0x00001a0016207984 */ /* 0x000f220000000400 */
[----:B0-----:R-:W-:-:S04]  /*5b70*/  SHF.L.U32 R35, R30, 0x10, RZ ;  /* 0x000000101e237819 */ /* 0x001fc800000006ff */
[----:B------:R-:W-:Y:S01]  /*5b80*/  F2F.BF16.F32 R28, R28 ;  /* 0x0000001c001c7304 */ /* 0x000fe20000202000 */
[----:B-1----:R-:W-:-:S07]  /*5b90*/  IMAD.U32 R30, R31, 0x10000, RZ ;  /* 0x000100001f1e7824 */ /* 0x002fce00078e00ff */
[----:B------:R-:W0:Y:S01]  /*5ba0*/  F2F.BF16.F32 R27, R27 ;  /* 0x0000001b001b7304 */ /* 0x000e220000202000 */
[----:B------:R1:W5:Y:S01]  /*5bb0*/  LDS.U16 R31, [R22+0x1c] ;  /* 0x00001c00161f7984 */ /* 0x0003620000000400 */
[----:B------:R-:W-:-:S03]  /*5bc0*/  FMUL.FTZ R30, R30, R35 ;  /* 0x000000231e1e7220 */ /* 0x000fc60000410000 */
[----:B------:R-:W5:Y:S03]  /*5bd0*/  LDS.U16 R35, [R23+0x1e] ;  /* 0x00001e0017237984 */ /* 0x000f660000000400 */
[----:B------:R-:W4:Y:S01]  /*5be0*/  F2F.BF16.F32 R29, R29 ;  /* 0x0000001d001d7304 */ /* 0x000f220000202000 */
[----:B--2---:R-:W-:Y:S02]  /*5bf0*/  SHF.L.U32 R33, R33, 0x10, RZ ;  /* 0x0000001021217819 */ /* 0x004fe400000006ff */
[----:B0-----:R-:W-:-:S05]  /*5c00*/  SHF.L.U32 R27, R27, 0x10, RZ ;  /* 0x000000101b1b7819 */ /* 0x001fca00000006ff */
[----:B-1----:R-:W-:Y:S01]  /*5c10*/  F2F.BF16.F32 R22, R36 ;  /* 0x0000002400167304 */ /* 0x002fe20000202000 */
[----:B---3--:R-:W-:Y:S02]  /*5c20*/  SHF.L.U32 R34, R34, 0x10, RZ ;  /* 0x0000001022227819 */ /* 0x008fe400000006ff */
[----:B----4-:R-:W-:-:S05]  /*5c30*/  SHF.L.U32 R29, R29, 0x10, RZ ;  /* 0x000000101d1d7819 */ /* 0x010fca00000006ff */
[----:B------:R-:W0:Y:S01]  /*5c40*/  F2F.BF16.F32 R34, R34 ;  /* 0x0000002200227304 */ /* 0x000e220000202000 */
[----:B------:R-:W-:-:S07]  /*5c50*/  SHF.L.U32 R32, R32, 0x10, RZ ;  /* 0x0000001020207819 */ /* 0x000fce00000006ff */
[----:B------:R-:W1:Y:S01]  /*5c60*/  F2F.BF16.F32 R33, R33 ;  /* 0x0000002100217304 */ /* 0x000e620000202000 */
[----:B0-----:R-:W-:-:S07]  /*5c70*/  IMAD.U32 R34, R34, 0x10000, RZ ;  /* 0x0001000022227824 */ /* 0x001fce00078e00ff */
[----:B------:R-:W0:Y:S01]  /*5c80*/  F2F.BF16.F32 R32, R32 ;  /* 0x0000002000207304 */ /* 0x000e220000202000 */
[----:B-----5:R-:W-:Y:S02]  /*5c90*/  IMAD.U32 R31, R31, 0x10000, RZ ;  /* 0x000100001f1f7824 */ /* 0x020fe400078e00ff */
[----:B------:R-:W-:Y:S01]  /*5ca0*/  IMAD.U32 R23, R35, 0x10000, RZ ;  /* 0x0001000023177824 */ /* 0x000fe200078e00ff */
[----:B------:R-:W-:Y:S01]  /*5cb0*/  SHF.L.U32 R35, R24, 0x10, RZ ;  /* 0x0000001018237819 */ /* 0x000fe200000006ff */
[----:B-1----:R-:W-:-:S03]  /*5cc0*/  IMAD.U32 R37, R33, 0x10000, RZ ;  /* 0x0001000021257824 */ /* 0x002fc600078e00ff */
[----:B------:R-:W1:Y:S01]  /*5cd0*/  F2F.BF16.F32 R31, R31 ;  /* 0x0000001f001f7304 */ /* 0x000e620000202000 */
[----:B------:R-:W-:Y:S01]  /*5ce0*/  SHF.L.U32 R24, R22, 0x10, RZ ;  /* 0x0000001016187819 */ /* 0x000fe200000006ff */
[----:B------:R-:W-:Y:S01]  /*5cf0*/  FADD.FTZ R33, R16, R35 ;  /* 0x0000002310217221 */ /* 0x000fe20000010000 */
[----:B0-----:R-:W-:-:S05]  /*5d00*/  SHF.L.U32 R32, R32, 0x10, RZ ;  /* 0x0000001020207819 */ /* 0x001fca00000006ff */
[----:B------:R-:W0:Y:S01]  /*5d10*/  F2F.BF16.F32 R23, R23 ;  /* 0x0000001700177304 */ /* 0x000e220000202000 */
[----:B------:R-:W-:Y:S01]  /*5d20*/  FADD.FTZ R26, R33, R26 ;  /* 0x0000001a211a7221 */ /* 0x000fe20000010000 */
[----:B------:R-:W-:Y:S01]  /*5d30*/  FMUL.FTZ R16, R37, R32 ;  /* 0x0000002025107220 */ /* 0x000fe20000410000 */
[----:B-1----:R-:W-:-:S05]  /*5d40*/  SHF.L.U32 R31, R31, 0x10, RZ ;  /* 0x000000101f1f7819 */ /* 0x002fca00000006ff */
[----:B------:R-:W1:Y:S01]  /*5d50*/  F2F.BF16.F32 R30, R30 ;  /* 0x0000001e001e7304 */ /* 0x000e620000202000 */
[----:B------:R-:W-:Y:S01]  /*5d60*/  FMUL.FTZ R34, R34, R31 ;  /* 0x0000001f22227220 */ /* 0x000fe20000410000 */
[----:B------:R-:W-:Y:S01]  /*5d70*/  SHF.L.U32 R31, R28, 0x10, RZ ;  /* 0x000000101c1f7819 */ /* 0x000fe200000006ff */
[----:B0-----:R-:W-:-:S05]  /*5d80*/  IMAD.U32 R23, R23, 0x10000, RZ ;  /* 0x0001000017177824 */ /* 0x001fca00078e00ff */
[----:B------:R-:W0:Y:S01]  /*5d90*/  F2F.BF16.F32 R16, R16 ;  /* 0x0000001000107304 */ /* 0x000e220000202000 */
[----:B------:R-:W-:Y:S01]  /*5da0*/  FADD.FTZ R26, R26, R31 ;  /* 0x0000001f1a1a7221 */ /* 0x000fe20000010000 */
[----:B------:R-:W-:-:S03]  /*5db0*/  FMUL.FTZ R24, R23, R24 ;  /* 0x0000001817187220 */ /* 0x000fc60000410000 */
[----:B------:R-:W-:Y:S01]  /*5dc0*/  FADD.FTZ R26, R26, R27 ;  /* 0x0000001b1a1a7221 */ /* 0x000fe20000010000 */
[----:B-1----:R-:W-:Y:S02]  /*5dd0*/  IMAD.U32 R23, R30, 0x10000, RZ ;  /* 0x000100001e177824 */ /* 0x002fe400078e00ff */
[----:B------:R-:W1:Y:S01]  /*5de0*/  F2F.BF16.F32 R22, R34 ;  /* 0x0000002200167304 */ /* 0x000e620000202000 */
[----:B------:R-:W-:-:S04]  /*5df0*/  FADD.FTZ R26, R26, R29 ;  /* 0x0000001d1a1a7221 */ /* 0x000fc80000010000 */
[----:B------:R-:W-:Y:S01]  /*5e00*/  FADD.FTZ R23, R26, R23 ;  /* 0x000000171a177221 */ /* 0x000fe20000010000 */
[C---:B------:R-:W-:Y:S02]  /*5e10*/  IADD3 R26, PT, PT, R17.reuse, 0xf, RZ ;  /* 0x0000000f111a7810 */ /* 0x040fe40007ffe0ff */
[----:B------:R-:W2:Y:S01]  /*5e20*/  F2F.BF16.F32 R24, R24 ;  /* 0x0000001800187304 */ /* 0x000ea20000202000 */
[----:B0-----:R-:W-:Y:S02]  /*5e30*/  SHF.L.U32 R16, R16, 0x10, RZ ;  /* 0x0000001010107819 */ /* 0x001fe400000006ff */
[----:B------:R-:W-:Y:S02]  /*5e40*/  ISETP.NE.AND P4, PT, R26, R13, PT ;  /* 0x0000000d1a00720c */ /* 0x000fe40003f85270 */
[----:B------:R-:W-:Y:S01]  /*5e50*/  IADD3 R17, PT, PT, R17, 0x10, RZ ;  /* 0x0000001011117810 */ /* 0x000fe20007ffe0ff */
[----:B------:R-:W-:Y:S01]  /*5e60*/  FADD.FTZ R16, R23, R16 ;  /* 0x0000001017107221 */ /* 0x000fe20000010000 */
[----:B-1----:R-:W-:-:S04]  /*5e70*/  IMAD.U32 R27, R22, 0x10000, RZ ;  /* 0x00010000161b7824 */ /* 0x002fc800078e00ff */
[----:B------:R-:W-:Y:S01]  /*5e80*/  FADD.FTZ R16, R16, R27 ;  /* 0x0000001b10107221 */ /* 0x000fe20000010000 */
[----:B--2---:R-:W-:-:S05]  /*5e90*/  SHF.L.U32 R23, R24, 0x10, RZ ;  /* 0x0000001018177819 */ /* 0x004fca00000006ff */
[----:B------:R-:W-:Y:S01]  /*5ea0*/  FADD.FTZ R16, R16, R23 ;  /* 0x0000001710107221 */ /* 0x000fe20000010000 */
[----:B------:R-:W-:Y:S06]  /*5eb0*/  @P4 BRA `(.L_x_579) ;  /* 0xfffffff000e84947 */ /* 0x000fec000383ffff */
[----:B------:R-:W-:Y:S05]  /*5ec0*/  BSYNC.RECONVERGENT B2 ;  /* 0x0000000000027941 */ /* 0x000fea0003800200 */
.L_x_578:
[----:B------:R-:W-:-:S07]  /*5ed0*/  IMAD.MOV.U32 R23, RZ, RZ, R17 ;  /* 0x000000ffff177224 */ /* 0x000fce00078e0011 */
.L_x_577:
[----:B------:R-:W-:Y:S05]  /*5ee0*/  BSYNC.RECONVERGENT B1 ;  /* 0x0000000000017941 */ /* 0x000fea0003800200 */
.L_x_576:
[----:B------:R-:W-:-:S13]  /*5ef0*/  ISETP.NE.AND P4, PT, R11, RZ, PT ;  /* 0x000000ff0b00720c */ /* 0x000fda0003f85270 */
[----:B------:R-:W-:Y:S05]  /*5f00*/  @!P4 BRA `(.L_x_575) ;  /* 0x0000000c0038c947 */ /* 0x000fea0003800000 */
[----:B------:R-:W-:Y:S01]  /*5f10*/  IADD3 R17, PT, PT, R11, -0x1, RZ ;  /* 0xffffffff0b117810 */ /* 0x000fe20007ffe0ff */
[----:B------:R-:W-:Y:S01]  /*5f20*/  BSSY.RECONVERGENT B1, `(.L_x_580) ;  /* 0x0000067000017945 */ /* 0x000fe20003800200 */
[----:B------:R-:W-:Y:S02]  /*5f30*/  ISETP.NE.AND P5, PT, R12, RZ, PT ;  /* 0x000000ff0c00720c */ /* 0x000fe40003fa5270 */
[----:B------:R-:W-:-:S13]  /*5f40*/  ISETP.GE.U32.AND P4, PT, R17, 0x7, PT ;  /* 0x000000071100780c */ /* 0x000fda0003f86070 */
[----:B------:R-:W-:Y:S05]  /*5f50*/  @!P4 BRA `(.L_x_581) ;  /* 0x00000004008cc947 */ /* 0x000fea0003800000 */
[C---:B------:R-:W-:Y:S01]  /*5f60*/  IMAD R35, R23.reuse, 0x2, R8 ;  /* 0x0000000217237824 */ /* 0x040fe200078e0208 */
[C---:B------:R-:W-:Y:S02]  /*5f70*/  LEA R36, R23.reuse, R2, 0x1 ;  /* 0x0000000217247211 */ /* 0x040fe400078e08ff */
[----:B------:R-:W-:Y:S02]  /*5f80*/  IADD3 R23, PT, PT, R23, 0x8, RZ ;  /* 0x0000000817177810 */ /* 0x000fe40007ffe0ff */
[----:B------:R-:W0:Y:S04]  /*5f90*/  LDS.U16 R30, [R35] ;  /* 0x00000000231e7984 */ /* 0x000e280000000400 */
[----:B------:R-:W1:Y:S04]  /*5fa0*/  LDS.U16 R27, [R36] ;  /* 0x00000000241b7984 */ /* 0x000e680000000400 */
[----:B------:R-:W2:Y:S04]  /*5fb0*/  LDS.U16 R31, [R36+0x2] ;  /* 0x00000200241f7984 */ /* 0x000ea80000000400 */
[----:B------:R-:W3:Y:S04]  /*5fc0*/  LDS.U16 R29, [R35+0x2] ;  /* 0x00000200231d7984 */ /* 0x000ee80000000400 */
[----:B------:R-:W4:Y:S04]  /*5fd0*/  LDS.U16 R17, [R36+0x4] ;  /* 0x0000040024117984 */ /* 0x000f280000000400 */
[----:B------:R-:W5:Y:S04]  /*5fe0*/  LDS.U16 R26, [R35+0x4] ;  /* 0x00000400231a7984 */ /* 0x000f680000000400 */
[----:B------:R-:W5:Y:S04]  /*5ff0*/  LDS.U16 R24, [R36+0x6] ;  /* 0x0000060024187984 */ /* 0x000f680000000400 */
[----:B------:R-:W5:Y:S04]  /*6000*/  LDS.U16 R22, [R35+0x6] ;  /* 0x0000060023167984 */ /* 0x000f680000000400 */
[----:B------:R-:W5:Y:S01]  /*6010*/  LDS.U16 R34, [R35+0xa] ;  /* 0x00000a0023227984 */ /* 0x000f620000000400 */
[----:B0-----:R-:W-:-:S02]  /*6020*/  SHF.L.U32 R30, R30, 0x10, RZ ;  /* 0x000000101e1e7819 */ /* 0x001fc400000006ff */
[----:B-1----:R-:W-:-:S04]  /*6030*/  SHF.L.U32 R28, R27, 0x10, RZ ;  /* 0x000000101b1c7819 */ /* 0x002fc800000006ff */
[----:B------:R-:W0:Y:S01]  /*6040*/  F2F.BF16.F32 R30, R30 ;  /* 0x0000001e001e7304 */ /* 0x000e220000202000 */
[----:B--2---:R-:W-:Y:S01]  /*6050*/  IMAD.U32 R27, R31, 0x10000, RZ ;  /* 0x000100001f1b7824 */ /* 0x004fe200078e00ff */
[----:B---3--:R-:W-:-:S06]  /*6060*/  SHF.L.U32 R29, R29, 0x10, RZ ;  /* 0x000000101d1d7819 */ /* 0x008fcc00000006ff */
[----:B------:R-:W1:Y:S01]  /*6070*/  F2F.BF16.F32 R28, R28 ;  /* 0x0000001c001c7304 */ /* 0x000e620000202000 */
[----:B----4-:R-:W-:Y:S01]  /*6080*/  SHF.L.U32 R17, R17, 0x10, RZ ;  /* 0x0000001011117819 */ /* 0x010fe200000006ff */
[----:B-----5:R-:W-:-:S06]  /*6090*/  IMAD.U32 R26, R26, 0x10000, RZ ;  /* 0x000100001a1a7824 */ /* 0x020fcc00078e00ff */
[----:B------:R-:W2:Y:S01]  /*60a0*/  F2F.BF16.F32 R27, R27 ;  /* 0x0000001b001b7304 */ /* 0x000ea20000202000 */
[----:B------:R-:W-:Y:S01]  /*60b0*/  SHF.L.U32 R33, R24, 0x10, RZ ;  /* 0x0000001018217819 */ /* 0x000fe200000006ff */
[----:B0-----:R-:W-:Y:S01]  /*60c0*/  IMAD.U32 R24, R30, 0x10000, RZ ;  /* 0x000100001e187824 */ /* 0x001fe200078e00ff */
[----:B------:R-:W-:-:S05]  /*60d0*/  SHF.L.U32 R30, R22, 0x10, RZ ;  /* 0x00000010161e7819 */ /* 0x000fca00000006ff */
[----:B------:R-:W0:Y:S01]  /*60e0*/  F2F.BF16.F32 R29, R29 ;  /* 0x0000001d001d7304 */ /* 0x000e220000202000 */
[----:B-1----:R-:W-:Y:S01]  /*60f0*/  SHF.L.U32 R31, R28, 0x10, RZ ;  /* 0x000000101c1f7819 */ /* 0x002fe200000006ff */
[----:B------:R-:W1:Y:S01]  /*6100*/  LDS.U16 R22, [R36+0x8] ;  /* 0x0000080024167984 */ /* 0x000e620000000400 */
[----:B------:R-:W-:-:S03]  /*6110*/  SHF.L.U32 R34, R34, 0x10, RZ ;  /* 0x0000001022227819 */ /* 0x000fc600000006ff */
[----:B------:R-:W-:Y:S01]  /*6120*/  FMUL.FTZ R24, R24, R31 ;  /* 0x0000001f18187220 */ /* 0x000fe20000410000 */
[----:B--2---:R-:W-:Y:S01]  /*6130*/  SHF.L.U32 R32, R27, 0x10, RZ ;  /* 0x000000101b207819 */ /* 0x004fe200000006ff */
[----:B------:R-:W2:Y:S01]  /*6140*/  F2F.BF16.F32 R17, R17 ;  /* 0x0000001100117304 */ /* 0x000ea20000202000 */
[----:B------:R-:W3:Y:S01]  /*6150*/  LDS.U16 R31, [R36+0xa] ;  /* 0x00000a00241f7984 */ /* 0x000ee20000000400 */
[----:B0-----:R-:W-:-:S06]  /*6160*/  IMAD.U32 R27, R29, 0x10000, RZ ;  /* 0x000100001d1b7824 */ /* 0x001fcc00078e00ff */
[----:B------:R-:W0:Y:S01]  /*6170*/  F2F.BF16.F32 R26, R26 ;  /* 0x0000001a001a7304 */ /* 0x000e220000202000 */
[----:B------:R-:W4:Y:S01]  /*6180*/  LDS.U16 R29, [R35+0x8] ;  /* 0x00000800231d7984 */ /* 0x000f220000000400 */
[----:B------:R-:W-:-:S03]  /*6190*/  FMUL.FTZ R27, R27, R32 ;  /* 0x000000201b1b7220 */ /* 0x000fc60000410000 */
[----:B------:R-:W5:Y:S01]  /*61a0*/  LDS.U16 R32, [R35+0xc] ;  /* 0x00000c0023207984 */ /* 0x000f620000000400 */
[----:B--2---:R-:W-:Y:S02]  /*61b0*/  SHF.L.U32 R17, R17, 0x10, RZ ;  /* 0x0000001011117819 */ /* 0x004fe400000006ff */
[----:B------:R2:W1:Y:S01]  /*61c0*/  F2F.BF16.F32 R28, R33 ;  /* 0x00000021001c7304 */ /* 0x0004620000202000 */
[----:B0-----:R-:W-:-:S07]  /*61d0*/  SHF.L.U32 R26, R26, 0x10, RZ ;  /* 0x000000101a1a7819 */ /* 0x001fce00000006ff */
[----:B------:R-:W0:Y:S01]  /*61e0*/  F2F.BF16.F32 R30, R30 ;  /* 0x0000001e001e7304 */ /* 0x000e220000202000 */
[----:B--2---:R-:W2:Y:S01]  /*61f0*/  LDS.U16 R33, [R36+0xc] ;  /* 0x00000c0024217984 */ /* 0x004ea20000000400 */
[----:B------:R-:W-:Y:S01]  /*6200*/  FMUL.FTZ R26, R26, R17 ;  /* 0x000000111a1a7220 */ /* 0x000fe20000410000 */
[----:B-1----:R-:W-:-:S05]  /*6210*/  IMAD.U32 R17, R28, 0x10000, RZ ;  /* 0x000100001c117824 */ /* 0x002fca00078e00ff */
[----:B------:R-:W1:Y:S01]  /*6220*/  F2F.BF16.F32 R34, R34 ;  /* 0x0000002200227304 */ /* 0x000e620000202000 */
[----:B------:R-:W-:Y:S02]  /*6230*/  SHF.L.U32 R22, R22, 0x10, RZ ;  /* 0x0000001016167819 */ /* 0x000fe400000006ff */
[----:B0-----:R-:W-:-:S05]  /*6240*/  SHF.L.U32 R28, R30, 0x10, RZ ;  /* 0x000000101e1c7819 */ /* 0x001fca00000006ff */
[----:B------:R-:W0:Y:S01]  /*6250*/  F2F.BF16.F32 R22, R22 ;  /* 0x0000001600167304 */ /* 0x000e220000202000 */
[----:B------:R-:W2:Y:S01]  /*6260*/  LDS.U16 R30, [R36+0xe] ;  /* 0x00000e00241e7984 */ /* 0x000ea20000000400 */
[----:B---3--:R-:W-:Y:S01]  /*6270*/  SHF.L.U32 R31, R31, 0x10, RZ ;  /* 0x000000101f1f7819 */ /* 0x008fe200000006ff */
[----:B------:R-:W-:Y:S02]  /*6280*/  FMUL.FTZ R28, R28, R17 ;  /* 0x000000111c1c7220 */ /* 0x000fe40000410000 */
[----:B------:R-:W3:Y:S01]  /*6290*/  LDS.U16 R17, [R35+0xe] ;  /* 0x00000e0023117984 */ /* 0x000ee20000000400 */
[----:B-1----:R-:W-:Y:S02]  /*62a0*/  SHF.L.U32 R34, R34, 0x10, RZ ;  /* 0x0000001022227819 */ /* 0x002fe400000006ff */
[----:B------:R-:W1:Y:S01]  /*62b0*/  F2F.BF16.F32 R31, R31 ;  /* 0x0000001f001f7304 */ /* 0x000e620000202000 */
[----:B----4-:R-:W-:Y:S01]  /*62c0*/  IMAD.U32 R29, R29, 0x10000, RZ ;  /* 0x000100001d1d7824 */ /* 0x010fe200078e00ff */
[----:B-----5:R-:W-:-:S02]  /*62d0*/  SHF.L.U32 R32, R32, 0x10, RZ ;  /* 0x0000001020207819 */ /* 0x020fc400000006ff */
[----:B0-----:R-:W-:-:S04]  /*62e0*/  SHF.L.U32 R22, R22, 0x10, RZ ;  /* 0x0000001016167819 */ /* 0x001fc800000006ff */
[----:B------:R-:W0:Y:S01]  /*62f0*/  F2F.BF16.F32 R29, R29 ;  /* 0x0000001d001d7304 */ /* 0x000e220000202000 */
[----:B-1----:R-:W-:-:S07]  /*6300*/  IMAD.U32 R31, R31, 0x10000, RZ ;  /* 0x000100001f1f7824 */ /* 0x002fce00078e00ff */
[----:B------:R-:W1:Y:S01]  /*6310*/  F2F.BF16.F32 R32, R32 ;  /* 0x0000002000207304 */ /* 0x000e620000202000 */
[----:B--2---:R-:W-:Y:S02]  /*6320*/  IMAD.U32 R33, R33, 0x10000, RZ ;  /* 0x0001000021217824 */ /* 0x004fe400078e00ff */
[----:B------:R-:W-:Y:S01]  /*6330*/  FMUL.FTZ R31, R34, R31 ;  /* 0x0000001f221f7220 */ /* 0x000fe20000410000 */
[----:B0-----:R-:W-:-:S04]  /*6340*/  SHF.L.U32 R29, R29, 0x10, RZ ;  /* 0x000000101d1d7819 */ /* 0x001fc800000006ff */
[----:B------:R-:W0:Y:S01]  /*6350*/  F2F.BF16.F32 R33, R33 ;  /* 0x0000002100217304 */ /* 0x000e220000202000 */
[----:B------:R-:W-:Y:S01]  /*6360*/  FMUL.FTZ R22, R29, R22 ;  /* 0x000000161d167220 */ /* 0x000fe20000410000 */
[----:B-1----:R-:W-:-:S06]  /*6370*/  SHF.L.U32 R32, R32, 0x10, RZ ;  /* 0x0000001020207819 */ /* 0x002fcc00000006ff */
[----:B------:R-:W1:Y:S01]  /*6380*/  F2F.BF16.F32 R24, R24 ;  /* 0x0000001800187304 */ /* 0x000e620000202000 */
[----:B------:R-:W-:Y:S01]  /*6390*/  SHF.L.U32 R30, R30, 0x10, RZ ;  /* 0x000000101e1e7819 */ /* 0x000fe200000006ff */
[----:B---3--:R-:W-:Y:S01]  /*63a0*/  IMAD.U32 R17, R17, 0x10000, RZ ;  /* 0x0001000011117824 */ /* 0x008fe200078e00ff */
[----:B0-----:R-:W-:-:S05]  /*63b0*/  SHF.L.U32 R33, R33, 0x10, RZ ;  /* 0x0000001021217819 */ /* 0x001fca00000006ff */
[----:B------:R-:W0:Y:S01]  /*63c0*/  F2F.BF16.F32 R30, R30 ;  /* 0x0000001e001e7304 */ /* 0x000e220000202000 */
[----:B-1----:R-:W-:-:S07]  /*63d0*/  IMAD.U32 R29, R24, 0x10000, RZ ;  /* 0x00010000181d7824 */ /* 0x002fce00078e00ff */
[----:B------:R-:W1:Y:S01]  /*63e0*/  F2F.BF16.F32 R17, R17 ;  /* 0x0000001100117304 */ /* 0x000e620000202000 */
[----:B------:R-:W-:Y:S01]  /*63f0*/  FADD.FTZ R29, R16, R29 ;  /* 0x0000001d101d7221 */ /* 0x000fe20000010000 */
[----:B------:R-:W-:Y:S01]  /*6400*/  FMUL.FTZ R16, R32, R33 ;  /* 0x0000002120107220 */ /* 0x000fe20000410000 */
[----:B0-----:R-:W-:-:S05]  /*6410*/  IMAD.U32 R30, R30, 0x10000, RZ ;  /* 0x000100001e1e7824 */ /* 0x001fca00078e00ff */
[----:B------:R-:W0:Y:S01]  /*6420*/  F2F.BF16.F32 R27, R27 ;  /* 0x0000001b001b7304 */ /* 0x000e220000202000 */
[----:B-1----:R-:W-:-:S07]  /*6430*/  SHF.L.U32 R17, R17, 0x10, RZ ;  /* 0x0000001011117819 */ /* 0x002fce00000006ff */
[----:B------:R-:W1:Y:S01]  /*6440*/  F2F.BF16.F32 R26, R26 ;  /* 0x0000001a001a7304 */ /* 0x000e620000202000 */
[----:B------:R-:W-:Y:S01]  /*6450*/  FMUL.FTZ R30, R17, R30 ;  /* 0x0000001e111e7220 */ /* 0x000fe20000410000 */
[----:B0-----:R-:W-:-:S06]  /*6460*/  SHF.L.U32 R32, R27, 0x10, RZ ;  /* 0x000000101b207819 */ /* 0x001fcc00000006ff */
[----:B------:R-:W0:Y:S01]  /*6470*/  F2F.BF16.F32 R28, R28 ;  /* 0x0000001c001c7304 */ /* 0x000e220000202000 */
[----:B------:R-:W-:Y:S01]  /*6480*/  FADD.FTZ R29, R29, R32 ;  /* 0x000000201d1d7221 */ /* 0x000fe20000010000 */
[----:B-1----:R-:W-:-:S06]  /*6490*/  SHF.L.U32 R26, R26, 0x10, RZ ;  /* 0x000000101a1a7819 */ /* 0x002fcc00000006ff */
[----:B------:R-:W1:Y:S01]  /*64a0*/  F2F.BF16.F32 R22, R22 ;  /* 0x0000001600167304 */ /* 0x000e620000202000 */
[----:B------:R-:W-:Y:S01]  /*64b0*/  FADD.FTZ R26, R29, R26 ;  /* 0x0000001a1d1a7221 */ /* 0x000fe20000010000 */
[----:B0-----:R-:W-:-:S06]  /*64c0*/  IMAD.U32 R17, R28, 0x10000, RZ ;  /* 0x000100001c117824 */ /* 0x001fcc00078e00ff */
[----:B------:R-:W0:Y:S01]  /*64d0*/  F2F.BF16.F32 R24, R31 ;  /* 0x0000001f00187304 */ /* 0x000e220000202000 */
[----:B------:R-:W-:Y:S01]  /*64e0*/  FADD.FTZ R17, R26, R17 ;  /* 0x000000111a117221 */ /* 0x000fe20000010000 */
[----:B-1----:R-:W-:-:S06]  /*64f0*/  SHF.L.U32 R22, R22, 0x10, RZ ;  /* 0x0000001016167819 */ /* 0x002fcc00000006ff */
[----:B------:R-:W1:Y:S01]  /*6500*/  F2F.BF16.F32 R16, R16 ;  /* 0x0000001000107304 */ /* 0x000e620000202000 */
[----:B------:R-:W-:Y:S01]  /*6510*/  FADD.FTZ R17, R17, R22 ;  /* 0x0000001611117221 */ /* 0x000fe20000010000 */
[----:B0-----:R-:W-:-:S06]  /*6520*/  SHF.L.U32 R24, R24, 0x10, RZ ;  /* 0x0000001018187819 */ /* 0x001fcc00000006ff */
[----:B------:R-:W0:Y:S01]  /*6530*/  F2F.BF16.F32 R30, R30 ;  /* 0x0000001e001e7304 */ /* 0x000e220000202000 */
[----:B------:R-:W-:Y:S01]  /*6540*/  FADD.FTZ R17, R17, R24 ;  /* 0x0000001811117221 */ /* 0x000fe20000010000 */
[----:B-1----:R-:W-:-:S04]  /*6550*/  IMAD.U32 R16, R16, 0x10000, RZ ;  /* 0x0001000010107824 */ /* 0x002fc800078e00ff */
[----:B------:R-:W-:Y:S01]  /*6560*/  FADD.FTZ R16, R17, R16 ;  /* 0x0000001011107221 */ /* 0x000fe20000010000 */
[----:B0-----:R-:W-:-:S05]  /*6570*/  SHF.L.U32 R27, R30, 0x10, RZ ;  /* 0x000000101e1b7819 */ /* 0x001fca00000006ff */
[----:B------:R-:W-:-:S07]  /*6580*/  FADD.FTZ R16, R16, R27 ;  /* 0x0000001b10107221 */ /* 0x000fce0000010000 */
.L_x_581:
[----:B------:R-:W-:Y:S05]  /*6590*/  BSYNC.RECONVERGENT B1 ;  /* 0x0000000000017941 */ /* 0x000fea0003800200 */
.L_x_580:
[----:B------:R-:W-:Y:S05]  /*65a0*/  @!P5 BRA `(.L_x_575) ;  /* 0x000000040090d947 */ /* 0x000fea0003800000 */
[----:B------:R-:W-:Y:S01]  /*65b0*/  VIADD R17, R12, 0xffffffff ;  /* 0xffffffff0c117836 */ /* 0x000fe20000000000 */
[----:B------:R-:W-:Y:S01]  /*65c0*/  BSSY.RECONVERGENT B1, `(.L_x_582) ;  /* 0x0000037000017945 */ /* 0x000fe20003800200 */
[----:B------:R-:W-:-:S03]  /*65d0*/  ISETP.NE.AND P5, PT, R14, RZ, PT ;  /* 0x000000ff0e00720c */ /* 0x000fc60003fa5270 */
[----:B------:R-:W-:-:S13]  /*65e0*/  ISETP.GE.U32.AND P4, PT, R17, 0x3, PT ;  /* 0x000000031100780c */ /* 0x000fda0003f86070 */
[----:B------:R-:W-:Y:S05]  /*65f0*/  @!P4 BRA `(.L_x_583) ;  /* 0x0000000000ccc947 */ /* 0x000fea0003800000 */
[C---:B------:R-:W-:Y:S02]  /*6600*/  LEA R31, R23.reuse, R2, 0x1 ;  /* 0x00000002171f7211 */ /* 0x040fe400078e08ff */
[C---:B------:R-:W-:Y:S02]  /*6610*/  LEA R32, R23.reuse, R8, 0x1 ;  /* 0x0000000817207211 */ /* 0x040fe400078e08ff */
[----:B------:R-:W-:Y:S01]  /*6620*/  IADD3 R23, PT, PT, R23, 0x4, RZ ;  /* 0x0000000417177810 */ /* 0x000fe20007ffe0ff */
[----:B------:R-:W0:Y:S04]  /*6630*/  LDS.U16 R26, [R31] ;  /* 0x000000001f1a7984 */ /* 0x000e280000000400 */
[----:B------:R-:W1:Y:S04]  /*6640*/  LDS.U16 R30, [R32] ;  /* 0x00000000201e7984 */ /* 0x000e680000000400 */
[----:B------:R-:W2:Y:S04]  /*6650*/  LDS.U16 R33, [R31+0x2] ;  /* 0x000002001f217984 */ /* 0x000ea80000000400 */
[----:B------:R-:W3:Y:S04]  /*6660*/  LDS.U16 R28, [R32+0x2] ;  /* 0x00000200201c7984 */ /* 0x000ee80000000400 */
[----:B------:R-:W4:Y:S04]  /*6670*/  LDS.U16 R24, [R32+0x4] ;  /* 0x0000040020187984 */ /* 0x000f280000000400 */
[----:B------:R-:W5:Y:S04]  /*6680*/  LDS.U16 R27, [R31+0x4] ;  /* 0x000004001f1b7984 */ /* 0x000f680000000400 */
[----:B------:R-:W5:Y:S04]  /*6690*/  LDS.U16 R17, [R31+0x6] ;  /* 0x000006001f117984 */ /* 0x000f680000000400 */
[----:B------:R-:W5:Y:S01]  /*66a0*/  LDS.U16 R22, [R32+0x6] ;  /* 0x0000060020167984 */ /* 0x000f620000000400 */
[----:B0-----:R-:W-:Y:S01]  /*66b0*/  IMAD.U32 R29, R26, 0x10000, RZ ;  /* 0x000100001a1d7824 */ /* 0x001fe200078e00ff */
[----:B-1----:R-:W-:-:S05]  /*66c0*/  SHF.L.U32 R30, R30, 0x10, RZ ;  /* 0x000000101e1e7819 */ /* 0x002fca00000006ff */
[----:B------:R-:W0:Y:S01]  /*66d0*/  F2F.BF16.F32 R29, R29 ;  /* 0x0000001d001d7304 */ /* 0x000e220000202000 */
[----:B--2---:R-:W-:Y:S01]  /*66e0*/  SHF.L.U32 R26, R33, 0x10, RZ ;  /* 0x00000010211a7819 */ /* 0x004fe200000006ff */
[----:B---3--:R-:W-:-:S06]  /*66f0*/  IMAD.U32 R28, R28, 0x10000, RZ ;  /* 0x000100001c1c7824 */ /* 0x008fcc00078e00ff */
[----:B------:R-:W1:Y:S01]  /*6700*/  F2F.BF16.F32 R30, R30 ;  /* 0x0000001e001e7304 */ /* 0x000e620000202000 */
[----:B----4-:R-:W-:Y:S02]  /*6710*/  SHF.L.U32 R24, R24, 0x10, RZ ;  /* 0x0000001018187819 */ /* 0x010fe400000006ff */
[----:B-----5:R-:W-:-:S05]  /*6720*/  SHF.L.U32 R27, R27, 0x10, RZ ;  /* 0x000000101b1b7819 */ /* 0x020fca00000006ff */
[----:B------:R-:W2:Y:S01]  /*6730*/  F2F.BF16.F32 R26, R26 ;  /* 0x0000001a001a7304 */ /* 0x000ea20000202000 */
[----:B0-----:R-:W-:Y:S01]  /*6740*/  SHF.L.U32 R29, R29, 0x10, RZ ;  /* 0x000000101d1d7819 */ /* 0x001fe200000006ff */
[----:B------:R-:W-:Y:S01]  /*6750*/  IMAD.U32 R17, R17, 0x10000, RZ ;  /* 0x0001000011117824 */ /* 0x000fe200078e00ff */
[----:B------:R-:W-:Y:S01]  /*6760*/  SHF.L.U32 R22, R22, 0x10, RZ ;  /* 0x0000001016167819 */ /* 0x000fe200000006ff */
[----:B-1----:R-:W-:-:S04]  /*6770*/  IMAD.U32 R30, R30, 0x10000, RZ ;  /* 0x000100001e1e7824 */ /* 0x002fc800078e00ff */
[----:B------:R-:W0:Y:S01]  /*6780*/  F2F.BF16.F32 R28, R28 ;  /* 0x0000001c001c7304 */ /* 0x000e220000202000 */
[----:B------:R-:W-:Y:S01]  /*6790*/  FMUL.FTZ R29, R30, R29 ;  /* 0x0000001d1e1d7220 */ /* 0x000fe20000410000 */
[----:B--2---:R-:W-:-:S06]  /*67a0*/  SHF.L.U32 R31, R26, 0x10, RZ ;  /* 0x000000101a1f7819 */ /* 0x004fcc00000006ff */
[----:B------:R-:W1:Y:S01]  /*67b0*/  F2F.BF16.F32 R24, R24 ;  /* 0x0000001800187304 */ /* 0x000e620000202000 */
[----:B0-----:R-:W-:-:S07]  /*67c0*/  SHF.L.U32 R28, R28, 0x10, RZ ;  /* 0x000000101c1c7819 */ /* 0x001fce00000006ff */
[----:B------:R-:W0:Y:S01]  /*67d0*/  F2F.BF16.F32 R27, R27 ;  /* 0x0000001b001b7304 */ /* 0x000e220000202000 */
[----:B------:R-:W-:Y:S01]  /*67e0*/  FMUL.FTZ R28, R28, R31 ;  /* 0x0000001f1c1c7220 */ /* 0x000fe20000410000 */
[----:B-1----:R-:W-:-:S06]  /*67f0*/  SHF.L.U32 R24, R24, 0x10, RZ ;  /* 0x0000001018187819 */ /* 0x002fcc00000006ff */
[----:B------:R-:W1:Y:S01]  /*6800*/  F2F.BF16.F32 R17, R17 ;  /* 0x0000001100117304 */ /* 0x000e620000202000 */
[----:B0-----:R-:W-:-:S07]  /*6810*/  IMAD.U32 R27, R27, 0x10000, RZ ;  /* 0x000100001b1b7824 */ /* 0x001fce00078e00ff */
        /* <DEDUP_REMOVED lines=17> */
.L_x_583:
[----:B------:R-:W-:Y:S05]  /*6930*/  BSYNC.RECONVERGENT B1 ;  /* 0x0000000000017941 */ /* 0x000fea0003800200 */
.L_x_582:
[----:B------:R-:W-:Y:S05]  /*6940*/  @!P5 BRA `(.L_x_575) ;  /* 0x0000000000a8d947 */ /* 0x000fea0003800000 */
[C---:B------:R-:W-:Y:S01]  /*6950*/  IMAD R17, R23.reuse, 0x2, R2 ;  /* 0x0000000217117824 */ /* 0x040fe200078e0202 */
[----:B------:R-:W-:Y:S02]  /*6960*/  LEA R23, R23, R8, 0x1 ;  /* 0x0000000817177211 */ /* 0x000fe400078e08ff */
[----:B------:R-:W-:Y:S02]  /*6970*/  ISETP.NE.AND P4, PT, R14, 0x1, PT ;  /* 0x000000010e00780c */ /* 0x000fe40003f85270 */
[----:B------:R-:W0:Y:S04]  /*6980*/  LDS.U16 R22, [R17] ;  /* 0x0000000011167984 */ /* 0x000e280000000400 */
        /* <DEDUP_REMOVED lines=9> */
[----:B0-----:R-:W-:-:S04]  /*6a20*/  IMAD.U32 R27, R26, 0x10000, RZ ;  /* 0x000100001a1b7824 */ /* 0x001fc800078e00ff */
[----:B------:R-:W-:Y:S01]  /*6a30*/  FADD.FTZ R16, R16, R27 ;  /* 0x0000001b10107221 */ /* 0x000fe20000010000 */
[----:B------:R-:W-:Y:S06]  /*6a40*/  @!P4 BRA `(.L_x_575) ;  /* 0x000000000068c947 */ /* 0x000fec0003800000 */
[----:B------:R-:W0:Y:S01]  /*6a50*/  LDS.U16 R24, [R23+0x2] ;  /* 0x0000020017187984 */ /* 0x000e220000000400 */
[----:B------:R-:W-:-:S03]  /*6a60*/  ISETP.NE.AND P4, PT, R14, 0x2, PT ;  /* 0x000000020e00780c */ /* 0x000fc60003f85270 */
[----:B------:R-:W1:Y:S01]  /*6a70*/  LDS.U16 R22, [R17+0x2] ;  /* 0x0000020011167984 */ /* 0x000e620000000400 */
[----:B0-----:R-:W-:Y:S02]  /*6a80*/  SHF.L.U32 R24, R24, 0x10, RZ ;  /* 0x0000001018187819 */ /* 0x001fe400000006ff */
[----:B-1----:R-:W-:-:S04]  /*6a90*/  SHF.L.U32 R22, R22, 0x10, RZ ;  /* 0x0000001016167819 */ /* 0x002fc800000006ff */
[----:B------:R-:W0:Y:S08]  /*6aa0*/  F2F.BF16.F32 R24, R24 ;  /* 0x0000001800187304 */ /* 0x000e300000202000 */
[----:B------:R-:W1:Y:S01]  /*6ab0*/  F2F.BF16.F32 R22, R22 ;  /* 0x0000001600167304 */ /* 0x000e620000202000 */
[----:B0-----:R-:W-:Y:S01]  /*6ac0*/  SHF.L.U32 R26, R24, 0x10, RZ ;  /* 0x00000010181a7819 */ /* 0x001fe200000006ff */
[----:B-1----:R-:W-:-:S04]  /*6ad0*/  IMAD.U32 R27, R22, 0x10000, RZ ;  /* 0x00010000161b7824 */ /* 0x002fc800078e00ff */
[----:B------:R-:W-:-:S06]  /*6ae0*/  FMUL.FTZ R26, R26, R27 ;  /* 0x0000001b1a1a7220 */ /* 0x000fcc0000410000 */
[----:B------:R-:W0:Y:S02]  /*6af0*/  F2F.BF16.F32 R26, R26 ;  /* 0x0000001a001a7304 */ /* 0x000e240000202000 */
[----:B0-----:R-:W-:-:S05]  /*6b00*/  SHF.L.U32 R27, R26, 0x10, RZ ;  /* 0x000000101a1b7819 */ /* 0x001fca00000006ff */
[----:B------:R-:W-:Y:S01]  /*6b10*/  FADD.FTZ R16, R16, R27 ;  /* 0x0000001b10107221 */ /* 0x000fe20000010000 */
[----:B------:R-:W-:Y:S06]  /*6b20*/  @!P4 BRA `(.L_x_575) ;  /* 0x000000000030c947 */ /* 0x000fec0003800000 */
[----:B------:R-:W0:Y:S04]  /*6b30*/  LDS.U16 R17, [R17+0x4] ;  /* 0x0000040011117984 */ /* 0x000e280000000400 */
[----:B------:R-:W1:Y:S01]  /*6b40*/  LDS.U16 R23, [R23+0x4] ;  /* 0x0000040017177984 */ /* 0x000e620000000400 */
[----:B0-----:R-:W-:Y:S01]  /*6b50*/  IMAD.U32 R22, R17, 0x10000, RZ ;  /* 0x0001000011167824 */ /* 0x001fe200078e00ff */
[----:B-1----:R-:W-:-:S05]  /*6b60*/  SHF.L.U32 R24, R23, 0x10, RZ ;  /* 0x0000001017187819 */ /* 0x002fca00000006ff */
[----:B------:R-:W0:Y:S08]  /*6b70*/  F2F.BF16.F32 R22, R22 ;  /* 0x0000001600167304 */ /* 0x000e300000202000 */
[----:B------:R-:W1:Y:S01]  /*6b80*/  F2F.BF16.F32 R24, R24 ;  /* 0x0000001800187304 */ /* 0x000e620000202000 */
[----:B0-----:R-:W-:Y:S01]  /*6b90*/  SHF.L.U32 R27, R22, 0x10, RZ ;  /* 0x00000010161b7819 */ /* 0x001fe200000006ff */
[----:B-1----:R-:W-:-:S04]  /*6ba0*/  IMAD.U32 R26, R24, 0x10000, RZ ;  /* 0x00010000181a7824 */ /* 0x002fc800078e00ff */
[----:B------:R-:W-:-:S06]  /*6bb0*/  FMUL.FTZ R26, R26, R27 ;  /* 0x0000001b1a1a7220 */ /* 0x000fcc0000410000 */
[----:B------:R-:W0:Y:S02]  /*6bc0*/  F2F.BF16.F32 R26, R26 ;  /* 0x0000001a001a7304 */ /* 0x000e240000202000 */
[----:B0-----:R-:W-:-:S05]  /*6bd0*/  SHF.L.U32 R27, R26, 0x10, RZ ;  /* 0x000000101a1b7819 */ /* 0x001fca00000006ff */
[----:B------:R-:W-:-:S07]  /*6be0*/  FADD.FTZ R16, R16, R27 ;  /* 0x0000001b10107221 */ /* 0x000fce0000010000 */
.L_x_575:
[----:B------:R-:W-:Y:S05]  /*6bf0*/  BSYNC.RECONVERGENT B0 ;  /* 0x0000000000007941 */ /* 0x000fea0003800200 */
.L_x_574:
[----:B------:R-:W0:Y:S01]  /*6c00*/  LDCU.64 UR10, c[0x0][0x3f8] ;  /* 0x00007f00ff0a77ac */ /* 0x000e220008000a00 */
[----:B------:R-:W-:Y:S02]  /*6c10*/  MOV R17, UR14 ;  /* 0x0000000e00117c02 */ /* 0x000fe40008000f00 */
[----:B------:R-:W-:Y:S01]  /*6c20*/  MOV R24, R18 ;  /* 0x0000001200187202 */ /* 0x000fe20000000f00 */
[----:B------:R-:W1:Y:S01]  /*6c30*/  LDCU.64 UR12, c[0x0][0x400] ;  /* 0x00008000ff0c77ac */ /* 0x000e620008000a00 */
[----:B------:R-:W-:Y:S01]  /*6c40*/  SHF.R.S32.HI R17, RZ, 0x1f, R17 ;  /* 0x0000001fff117819 */ /* 0x000fe20000011411 */
[----:B------:R-:W-:Y:S02]  /*6c50*/  USHF.R.S32.HI UR5, URZ, 0x1f, UR6 ;  /* 0x0000001fff057899 */ /* 0x000fe40008011406 */
[----:B------:R-:W-:Y:S01]  /*6c60*/  UIADD3 UR4, UPT, UPT, UR7, UR4, URZ ;  /* 0x0000000407047290 */ /* 0x000fe2000fffe0ff */
[----:B0-----:R-:W-:Y:S01]  /*6c70*/  MOV R26, UR11 ;  /* 0x0000000b001a7c02 */ /* 0x001fe20008000f00 */
[----:B------:R-:W-:-:S02]  /*6c80*/  IMAD.U32 R23, RZ, RZ, UR10 ;  /* 0x0000000aff177e24 */ /* 0x000fc4000f8e00ff */
[----:B------:R-:W-:Y:S01]  /*6c90*/  IMAD R17, R17, UR10, RZ ;  /* 0x0000000a11117c24 */ /* 0x000fe2000f8e02ff */
[----:B-1----:R-:W-:Y:S01]  /*6ca0*/  UIMAD UR5, UR5, UR12, URZ ;  /* 0x0000000c050572a4 */ /* 0x002fe2000f8e02ff */
[----:B------:R-:W-:Y:S01]  /*6cb0*/  IMAD.WIDE.U32 R22, R23, UR14, R24 ;  /* 0x0000000e17167c25 */ /* 0x000fe2000f8e0018 */
[----:B------:R-:W0:Y:S01]  /*6cc0*/  LDCU.64 UR10, c[0x0][0x3d0] ;  /* 0x00007a00ff0a77ac */ /* 0x000e220008000a00 */
[----:B------:R-:W-:Y:S02]  /*6cd0*/  F2FP.BF16.F32.PACK_AB R24, RZ, R16 ;  /* 0x00000010ff18723e */ /* 0x000fe400000010ff */
[----:B------:R-:W-:Y:S01]  /*6ce0*/  IMAD R17, R26, UR14, R17 ;  /* 0x0000000e1a117c24 */ /* 0x000fe2000f8e0211 */
[----:B------:R-:W-:-:S03]  /*6cf0*/  UIMAD UR5, UR6, UR13, UR5 ;  /* 0x0000000d060572a4 */ /* 0x000fc6000f8e0205 */
[----:B------:R-:W-:Y:S01]  /*6d00*/  IMAD.IADD R23, R23, 0x1, R17 ;  /* 0x0000000117177824 */ /* 0x000fe200078e0211 */
[----:B------:R-:W-:-:S05]  /*6d10*/  MOV R17, UR12 ;  /* 0x0000000c00117c02 */ /* 0x000fca0008000f00 */
[----:B------:R-:W-:Y:S01]  /*6d20*/  IMAD.WIDE.U32 R22, R17, UR6, R22 ;  /* 0x0000000611167c25 */ /* 0x000fe2000f8e0016 */
[----:B------:R-:W1:Y:S04]  /*6d30*/  LDCU UR6, c[0x0][0x390] ;  /* 0x00007200ff0677ac */ /* 0x000e680008000800 */
[----:B------:R-:W-:Y:S01]  /*6d40*/  IADD3 R17, PT, PT, R23, UR5, RZ ;  /* 0x0000000517117c10 */ /* 0x000fe2000fffe0ff */
[----:B------:R-:W1:Y:S01]  /*6d50*/  LDCU UR5, c[0x0][0x398] ;  /* 0x00007300ff0577ac */ /* 0x000e620008000800 */
[----:B0-----:R-:W-:-:S04]  /*6d60*/  LEA R16, P4, R22, UR10, 0x1 ;  /* 0x0000000a16107c11 */ /* 0x001fc8000f8808ff */
[----:B------:R-:W-:-:S05]  /*6d70*/  LEA.HI.X R17, R22, UR11, R17, 0x1, P4 ;  /* 0x0000000b16117c11 */ /* 0x000fca000a0f0c11 */
[----:B------:R0:W-:Y:S01]  /*6d80*/  STG.E.U16 desc[UR8][R16.64], R24 ;  /* 0x0000001810007986 */ /* 0x0001e2000c101508 */
[----:B-1----:R-:W-:-:S04]  /*6d90*/  UIMAD UR5, UR6, UR5, URZ ;  /* 0x00000005060572a4 */ /* 0x002fc8000f8e02ff */
[----:B------:R-:W-:-:S09]  /*6da0*/  UISETP.GE.AND UP0, UPT, UR4, UR5, UPT ;  /* 0x000000050400728c */ /* 0x000fd2000bf06270 */
[----:B0-----:R-:W-:Y:S05]  /*6db0*/  BRA.U !UP0, `(.L_x_584) ;  /* 0xffffffc5081c7547 */ /* 0x001fea000b83ffff */
[----:B------:R-:W-:Y:S05]  /*6dc0*/  EXIT ;  /* 0x000000000000794d */ /* 0x000fea0003800000 */
        .weak           $__internal_5_$__cuda_sm20_dblrcp_rn_slowpath_v3
        .type           $__internal_5_$__cuda_sm20_dblrcp_rn_slowpath_v3,@function
        .size           $__internal_5_$__cuda_sm20_dblrcp_rn_slowpath_v3,(.L_x_1954 - $__internal_5_$__cuda_sm20_dblrcp_rn_slowpath_v3)
$__internal_5_$__cuda_sm20_dblrcp_rn_slowpath_v3:
        /* <DEDUP_REMOVED lines=57> */
.L_x_588:
        /* <DEDUP_REMOVED lines=34> */
.L_x_586:
[----:B------:R-:W-:Y:S01]  /*7380*/  LOP3.LUT R21, R15, 0x80000, RZ, 0xfc, !PT ;  /* 0x000800000f157812 */ /* 0x000fe200078efcff */
[----:B------:R-:W-:-:S07]  /*7390*/  IMAD.MOV.U32 R20, RZ, RZ, R14 ;  /* 0x000000ffff147224 */ /* 0x000fce00078e000e */
.L_x_587:
[----:B------:R-:W-:Y:S05]  /*73a0*/  BSYNC.RECONVERGENT B1 ;  /* 0x0000000000017941 */ /* 0x000fea0003800200 */
.L_x_585:
[----:B------:R-:W-:Y:S01]  /*73b0*/  MOV R14, R6 ;  /* 0x00000006000e7202 */ /* 0x000fe20000000f00 */
[----:B------:R-:W-:-:S04]  /*73c0*/  HFMA2 R15, -RZ, RZ, 0, 0 ;  /* 0x00000000ff0f7431 */ /* 0x000fc800000001ff */
[----:B------:R-:W-:Y:S05]  /*73d0*/  RET.REL.NODEC R14 `(_ZN2at6native54_GLOBAL__N__aa9a477a_21_UpSampleBilinear2d_cu_607db5e327upsample_gen2d_aa_out_frameIN3c108BFloat16EfNS0_18upsample_antialias20BicubicFilterFunctorEEEvT0_S7_NS_27GenericPackedTensorAccessorIKT_Lm4ENS_16DefaultPtrTraitsElEENS8_IS9_Lm4ESB_lEERKT1_) ;  /* 0xffffff8c0e087950 */ /* 0x000fea0003c3ffff */
.L_x_589:
        /* <DEDUP_REMOVED lines=10> */
.L_x_1954:


//--------------------- .text._ZN2at6native54_GLOBAL__N__aa9a477a_21_UpSampleBilinear2d_cu_607db5e327upsample_gen2d_aa_out_frameIN3c104HalfEfNS0_18upsample_antialias20BicubicFilterFunctorEEEvT0_S7_NS_27GenericPackedTensorAccessorIKT_Lm4ENS_16DefaultPtrTraitsElEENS8_IS9_Lm4ESB_lEERKT1_ --------------------------
	.section	.text._ZN2at6native54_GLOBAL__N__aa9a477a_21_UpSampleBilinear2d_cu_607db5e327upsample_gen2d_aa_out_frameIN3c104HalfEfNS0_18upsample_antialias20BicubicFilterFunctorEEEvT0_S7_NS_27GenericPackedTensorAccessorIKT_Lm4ENS_16DefaultPtrTraitsElEENS8_IS9_Lm4ESB_lEERKT1_,"ax",@progbits
	.align	128
.text._ZN2at6native54_GLOBAL__N__aa9a477a_21_UpSampleBilinear2d_cu_607db5e327upsample_gen2d_aa_out_frameIN3c104HalfEfNS0_18upsample_antialias20BicubicFilterFunctorEEEvT0_S7_NS_27GenericPackedTensorAccessorIKT_Lm4ENS_16DefaultPtrTraitsElEENS8_IS9_Lm4ESB_lEERKT1_:
        .type           _ZN2at6native54_GLOBAL__N__aa9a477a_21_UpSampleBilinear2d_cu_607db5e327upsample_gen2d_aa_out_frameIN3c104HalfEfNS0_18upsample_antialias20BicubicFilterFunctorEEEvT0_S7_NS_27GenericPackedTensorAccessorIKT_Lm4ENS_16DefaultPtrTraitsElEENS8_IS9_Lm4ESB_lEERKT1_,@function
        .size           _ZN2at6native54_GLOBAL__N__aa9a477a_21_UpSampleBilinear2d_cu_607db5e327upsample_gen2d_aa_out_frameIN3c104HalfEfNS0_18upsample_antialias20BicubicFilterFunctorEEEvT0_S7_NS_27GenericPackedTensorAccessorIKT_Lm4ENS_16DefaultPtrTraitsElEENS8_IS9_Lm4ESB_lEERKT1_,(.L_x_1956 - _ZN2at6native54_GLOBAL__N__aa9a477a_21_UpSampleBilinear2d_cu_607db5e327upsample_gen2d_aa_out_frameIN3c104HalfEfNS0_18upsample_antialias20BicubicFilterFunctorEEEvT0_S7_NS_27GenericPackedTensorAccessorIKT_Lm4ENS_16DefaultPtrTraitsElEENS8_IS9_Lm4ESB_lEERKT1_)
        .other          _ZN2at6native54_GLOBAL__N__aa9a477a_21_UpSampleBilinear2d_cu_607db5e327upsample_gen2d_aa_out_frameIN3c104HalfEfNS0_18upsample_antialias20BicubicFilterFunctorEEEvT0_S7_NS_27GenericPackedTensorAccessorIKT_Lm4ENS_16DefaultPtrTraitsElEENS8_IS9_Lm4ESB_lEERKT1_,@"STO_CUDA_ENTRY STV_DEFAULT"
_ZN2at6native54_GLOBAL__N__aa9a477a_21_UpSampleBilinear2d_cu_607db5e327upsample_gen2d_aa_out_frameIN3c104HalfEfNS0_18upsample_antialias20BicubicFilterFunctorEEEvT0_S7_NS_27GenericPackedTensorAccessorIKT_Lm4ENS_16DefaultPtrTraitsElEENS8_IS9_Lm4ESB_lEERKT1_:
        /* <DEDUP_REMOVED lines=41> */
[----:B-----5:R-:W-:Y:S01]  /*0290*/  SHF.L.U32 R12, R12, 0x1, RZ ;  /* 0x000000010c0c7819 */ /* 0x020fe200000006ff */
[----:B------:R-:W-:Y:S01]  /*02a0*/  FADD.FTZ R2, R2, 0.5 ;  /* 0x3f00000002027421 */ /* 0x000fe20000010000 */
[----:B------:R-:W-:Y:S01]  /*02b0*/  FADD.FTZ R6, R3, 0.5 ;  /* 0x3f00000003067421 */ /* 0x000fe20000010000 */
[----:B------:R0:W5:Y:S01]  /*02c0*/  F2I.FTZ.TRUNC.NTZ R16, R7 ;  /* 0x0000000700107305 */ /* 0x000162000021f100 */
[----:B---3--:R-:W-:Y:S01]  /*02d0*/  IADD3 R0, PT, PT, R5, R8, RZ ;  /* 0x0000000805007210 */ /* 0x008fe20007ffe0ff */
[----:B------:R-:W-:Y:S01]  /*02e0*/  IMAD R8, R12, R9, R9 ;  /* 0x000000090c087224 */ /* 0x000fe200078e0209 */
[----:B-1----:R-:W-:-:S03]  /*02f0*/  SHF.L.U32 R13, R13, 0x1, RZ ;  /* 0x000000010d0d7819 */ /* 0x002fc600000006ff */
[-C--:B------:R-:W-:Y:S02]  /*0300*/  IMAD R0, R9, R20.reuse, R0 ;  /* 0x0000001409007224 */ /* 0x080fe400078e0200 */
[----:B------:R1:W3:Y:S01]  /*0310*/  F2I.FTZ.TRUNC.NTZ R4, R2 ;  /* 0x0000000200047305 */ /* 0x0002e2000021f100 */
[----:B------:R-:W-:Y:S02]  /*0320*/  IMAD R9, R12, R5, R5 ;  /* 0x000000050c097224 */ /* 0x000fe400078e0205 */
[C---:B------:R-:W-:Y:S02]  /*0330*/  IMAD R3, R13.reuse, R20, R20 ;  /* 0x000000140d037224 */ /* 0x040fe400078e0214 */
[----:B0-----:R-:W-:Y:S01]  /*0340*/  IMAD R7, R13, R0, R0 ;  /* 0x000000000d077224 */ /* 0x001fe200078e0200 */
[----:B------:R-:W-:Y:S02]  /*0350*/  LEA R25, R9, UR4, 0x1 ;  /* 0x0000000409197c11 */ /* 0x000fe4000f8e08ff */
[----:B------:R-:W0:Y:S01]  /*0360*/  F2I.FTZ.TRUNC.NTZ R6, R6 ;  /* 0x0000000600067305 */ /* 0x000e22000021f100 */
[----:B-1----:R-:W-:-:S02]  /*0370*/  IADD3 R2, PT, PT, R8, R3, RZ ;  /* 0x0000000308027210 */ /* 0x002fc40007ffe0ff */
[----:B------:R-:W-:Y:S02]  /*0380*/  IADD3 R8, PT, PT, R8, R7, RZ ;  /* 0x0000000708087210 */ /* 0x000fe40007ffe0ff */
[----:B-----5:R-:W-:Y:S02]  /*0390*/  VIMNMX R0, PT, PT, RZ, R16, !PT ;  /* 0x00000010ff007248 */ /* 0x020fe40007fe0100 */
[----:B---3--:R-:W-:Y:S01]  /*03a0*/  VIMNMX R7, PT, PT, RZ, R4, !PT ;  /* 0x00000004ff077248 */ /* 0x008fe20007fe0100 */
[----:B------:R-:W2:Y:S01]  /*03b0*/  F2I.FTZ.TRUNC.NTZ R14, R14 ;  /* 0x0000000e000e7305 */ /* 0x000ea2000021f100 */
[----:B------:R-:W-:Y:S02]  /*03c0*/  LEA R2, R2, UR4, 0x1 ;  /* 0x0000000402027c11 */ /* 0x000fe4000f8e08ff */
[----:B0-----:R-:W-:-:S04]  /*03d0*/  VIMNMX R24, PT, PT, R6, UR6, PT ;  /* 0x0000000606187c48 */ /* 0x001fc8000bfe0100 */
[----:B------:R-:W-:Y:S02]  /*03e0*/  IADD3 R3, PT, PT, -R7, R24, RZ ;  /* 0x0000001807037210 */ /* 0x000fe40007ffe1ff */
[----:B--2---:R-:W-:-:S04]  /*03f0*/  VIMNMX R19, PT, PT, R14, UR7, PT ;  /* 0x000000070e137c48 */ /* 0x004fc8000bfe0100 */
[----:B------:R-:W-:Y:S01]  /*0400*/  IADD3 R4, PT, PT, -R0, R19, RZ ;  /* 0x0000001300047210 */ /* 0x000fe20007ffe1ff */
[----:B----4-:R-:W-:Y:S06]  /*0410*/  @P0 BRA `(.L_x_591) ;  /* 0x00000014005c0947 */ /* 0x010fec0003800000 */
[----:B------:R-:W-:Y:S01]  /*0420*/  I2FP.F32.U32 R17, R7 ;  /* 0x0000000700117245 */ /* 0x000fe20000201000 */
[----:B------:R-:W-:-:S04]  /*0430*/  HFMA2 R6, -RZ, RZ, 1.875, 0 ;  /* 0x3f800000ff067431 */ /* 0x000fc800000001ff */
        /* <DEDUP_REMOVED lines=33> */
[----:B------:R-:W-:Y:S02]  /*0650*/  MOV R15, R23 ;  /* 0x00000017000f7202 */ /* 0x000fe40000000f00 */
[----:B------:R-:W-:Y:S02]  /*0660*/  IADD3 R23, PT, PT, R6, -0x100000, RZ ;  /* 0xfff0000006177810 */ /* 0x000fe40007ffe0ff */
[----:B------:R-:W-:Y:S02]  /*0670*/  MOV R14, R22 ;  /* 0x00000016000e7202 */ /* 0x000fe40000000f00 */
[----:B------:R-:W-:-:S07]  /*0680*/  MOV R6, 0x6a0 ;  /* 0x000006a000067802 */ /* 0x000fce0000000f00 */
[----:B------:R-:W-:Y:S05]  /*0690*/  CALL.REL.NOINC `($__internal_6_$__cuda_sm20_dblrcp_rn_slowpath_v3) ;  /* 0x0000006000cc7944 */ /* 0x000fea0003c00000 */
[----:B------:R-:W-:Y:S02]  /*06a0*/  MOV R14, R20 ;  /* 0x00000014000e7202 */ /* 0x000fe40000000f00 */
[----:B------:R-:W-:-:S07]  /*06b0*/  MOV R15, R21 ;  /* 0x00000015000f7202 */ /* 0x000fce0000000f00 */
.L_x_593:
        /* <DEDUP_REMOVED lines=9> */
.L_x_592:
[----:B------:R-:W-:Y:S01]  /*0750*/  ISETP.GE.AND P0, PT, R3, 0x1, PT ;  /* 0x000000010300780c */ /* 0x000fe20003f06270 */
[----:B------:R-:W-:Y:S01]  /*0760*/  BSSY.RECONVERGENT B2, `(.L_x_594) ;  /* 0x0000098000027945 */ /* 0x000fe20003800200 */
[----:B------:R-:W-:-:S11]  /*0770*/  MOV R14, RZ ;  /* 0x000000ff000e7202 */ /* 0x000fd60000000f00 */
[----:B------:R-:W-:Y:S05]  /*0780*/  @!P0 BRA `(.L_x_595) ;  /* 0x0000000800548947 */ /* 0x000fea0003800000 */
[----:B------:R-:W-:Y:S01]  /*0790*/  IADD3 R14, PT, PT, R7, -R24, RZ ;  /* 0x80000018070e7210 */ /* 0x000fe20007ffe0ff */
[----:B------:R-:W-:Y:S01]  /*07a0*/  BSSY.RECONVERGENT B1, `(.L_x_596) ;  /* 0x0000072000017945 */ /* 0x000fe20003800200 */
[----:B------:R-:W-:Y:S01]  /*07b0*/  HFMA2 R16, -RZ, RZ, 0, 0 ;  /* 0x00000000ff107431 */ /* 0x000fe200000001ff */
[----:B------:R-:W-:Y:S02]  /*07c0*/  LOP3.LUT R15, R3, 0x3, RZ, 0xc0, !PT ;  /* 0x00000003030f7812 */ /* 0x000fe400078ec0ff */
[----:B------:R-:W-:Y:S02]  /*07d0*/  ISETP.GT.U32.AND P1, PT, R14, -0x4, PT ;  /* 0xfffffffc0e00780c */ /* 0x000fe40003f24070 */
[----:B------:R-:W-:-:S11]  /*07e0*/  MOV R14, RZ ;  /* 0x000000ff000e7202 */ /* 0x000fd60000000f00 */
[----:B------:R-:W-:Y:S05]  /*07f0*/  @P1 BRA `(.L_x_597) ;  /* 0x0000000400b01947 */ /* 0x000fea0003800000 */
[----:B------:R-:W-:Y:S02]  /*0800*/  LOP3.LUT R16, R3, 0x7ffffffc, RZ, 0xc0, !PT ;  /* 0x7ffffffc03107812 */ /* 0x000fe400078ec0ff */
[----:B------:R-:W-:Y:S02]  /*0810*/  MOV R14, RZ ;  /* 0x000000ff000e7202 */ /* 0x000fe40000000f00 */
[----:B------:R-:W-:-:S07]  /*0820*/  MOV R17, RZ ;  /* 0x000000ff00117202 */ /* 0x000fce0000000f00 */
.L_x_609:
        /* <DEDUP_REMOVED lines=12> */
[----:B------:R-:W-:-:S05]  /*08f0*/  @!P1 MOV R23, 0x3fc00000 ;  /* 0x3fc0000000179802 */ /* 0x000fca0000000f00 */
        /* <DEDUP_REMOVED lines=8> */
[----:B------:R-:W-:-:S03]  /*0980*/  HFMA2 R23, -RZ, RZ, 0, 0 ;  /* 0x00000000ff177431 */ /* 0x000fc600000001ff */
[----:B------:R-:W-:-:S04]  /*0990*/  @!P1 FFMA.FTZ R27, R20, R27, -4 ;  /* 0xc0800000141b9423 */ /* 0x000fc8000001001b */
[----:B------:R-:W-:-:S07]  /*09a0*/  @!P1 FMUL.FTZ R23, R27, -0.5 ;  /* 0xbf0000001b179820 */ /* 0x000fce0000410000 */
.L_x_599:
[----:B------:R-:W-:Y:S05]  /*09b0*/  BSYNC.RECONVERGENT B3 ;  /* 0x0000000000037941 */ /* 0x000fea0003800200 */
.L_x_598:
[----:B------:R-:W-:Y:S01]  /*09c0*/  FSETP.GEU.FTZ.AND P1, PT, R21, RZ, PT ;  /* 0x000000ff1500720b */ /* 0x000fe20003f3e000 */
[----:B------:R-:W-:Y:S01]  /*09d0*/  BSSY.RECONVERGENT B3, `(.L_x_600) ;  /* 0x0000014000037945 */ /* 0x000fe20003800200 */
[----:B------:R-:W-:Y:S01]  /*09e0*/  F2FP.F16.F32.PACK_AB R22, RZ, R23 ;  /* 0x00000017ff16723e */ /* 0x000fe200000000ff */
[----:B------:R-:W-:Y:S01]  /*09f0*/  FADD.FTZ R14, R23, R14 ;  /* 0x0000000e170e7221 */ /* 0x000fe20000010000 */
[----:B------:R-:W-:-:S05]  /*0a00*/  LEA R20, R17, R25, 0x1 ;  /* 0x0000001911147211 */ /* 0x000fca00078e08ff */
[----:B------:R0:W-:Y:S04]  /*0a10*/  STS.U16 [R20], R22 ;  /* 0x0000001614007388 */ /* 0x0001e80000000400 */
        /* <DEDUP_REMOVED lines=11> */
.L_x_601:
[----:B------:R-:W-:-:S05]  /*0ad0*/  HFMA2 R22, -RZ, RZ, 1.9375, 0 ;  /* 0x3fc00000ff167431 */ /* 0x000fca00000001ff */
[----:B------:R-:W-:-:S04]  /*0ae0*/  FFMA.FTZ R22, R21, R22, -2.5 ;  /* 0xc020000015167423 */ /* 0x000fc80000010016 */
[----:B------:R-:W-:-:S04]  /*0af0*/  FMUL.FTZ R22, R21, R22 ;  /* 0x0000001615167220 */ /* 0x000fc80000410000 */
[----:B------:R-:W-:-:S07]  /*0b00*/  FFMA.FTZ R23, R21, R22, 1 ;  /* 0x3f80000015177423 */ /* 0x000fce0000010016 */
.L_x_602:
[----:B------:R-:W-:Y:S05]  /*0b10*/  BSYNC.RECONVERGENT B3 ;  /* 0x0000000000037941 */ /* 0x000fea0003800200 */
.L_x_600:
        /* <DEDUP_REMOVED lines=21> */
.L_x_604:
[----:B------:R-:W-:-:S05]  /*0c70*/  HFMA2 R21, -RZ, RZ, 1.9375, 0 ;  /* 0x3fc00000ff157431 */ /* 0x000fca00000001ff */
[----:B------:R-:W-:-:S04]  /*0c80*/  FFMA.FTZ R21, R22, R21, -2.5 ;  /* 0xc020000016157423 */ /* 0x000fc80000010015 */
[----:B------:R-:W-:-:S04]  /*0c90*/  FMUL.FTZ R21, R22, R21 ;  /* 0x0000001516157220 */ /* 0x000fc80000410000 */
[----:B------:R-:W-:-:S07]  /*0ca0*/  FFMA.FTZ R21, R22, R21, 1 ;  /* 0x3f80000016157423 */ /* 0x000fce0000010015 */
.L_x_605:
[----:B------:R-:W-:Y:S05]  /*0cb0*/  BSYNC.RECONVERGENT B3 ;  /* 0x0000000000037941 */ /* 0x000fea0003800200 */
.L_x_603:
[----:B------:R-:W-:Y:S01]  /*0cc0*/  IADD3 R22, PT, PT, R17, 0x3, RZ ;  /* 0x0000000311167810 */ /* 0x000fe20007ffe0ff */
[----:B------:R-:W-:Y:S01]  /*0cd0*/  BSSY.RECONVERGENT B3, `(.L_x_606) ;  /* 0x0000018000037945 */ /* 0x000fe20003800200 */
[----:B------:R-:W-:Y:S02]  /*0ce0*/  FADD.FTZ R27, R14, R21 ;  /* 0x000000150e1b7221 */ /* 0x000fe40000010000 */
[----:B------:R-:W-:Y:S02]  /*0cf0*/  I2FP.F32.U32 R23, R22 ;  /* 0x0000001600177245 */ /* 0x000fe40000201000 */
[----:B------:R-:W-:-:S03]  /*0d00*/  F2FP.F16.F32.PACK_AB R22, RZ, R21 ;  /* 0x00000015ff16723e */ /* 0x000fc600000000ff */
        /* <DEDUP_REMOVED lines=16> */
.L_x_607:
[----:B------:R-:W-:-:S05]  /*0e10*/  HFMA2 R14, -RZ, RZ, 1.9375, 0 ;  /* 0x3fc00000ff0e7431 */ /* 0x000fca00000001ff */
[----:B------:R-:W-:-:S04]  /*0e20*/  FFMA.FTZ R14, R23, R14, -2.5 ;  /* 0xc0200000170e7423 */ /* 0x000fc8000001000e */
[----:B------:R-:W-:-:S04]  /*0e30*/  FMUL.FTZ R14, R23, R14 ;  /* 0x0000000e170e7220 */ /* 0x000fc80000410000 */
[----:B------:R-:W-:-:S07]  /*0e40*/  FFMA.FTZ R14, R23, R14, 1 ;  /* 0x3f800000170e7423 */ /* 0x000fce000001000e */
.L_x_608:
[----:B------:R-:W-:Y:S05]  /*0e50*/  BSYNC.RECONVERGENT B3 ;  /* 0x0000000000037941 */ /* 0x000fea0003800200 */
.L_x_606:
[----:B------:R-:W-:Y:S01]  /*0e60*/  F2FP.F16.F32.PACK_AB R21, RZ, R14 ;  /* 0x0000000eff15723e */ /* 0x000fe200000000ff */
[----:B------:R-:W-:Y:S01]  /*0e70*/  FADD.FTZ R14, R27, R14 ;  /* 0x0000000e1b0e7221 */ /* 0x000fe20000010000 */
[----:B------:R-:W-:-:S03]  /*0e80*/  IADD3 R17, PT, PT, R17, 0x4, RZ ;  /* 0x0000000411117810 */ /* 0x000fc60007ffe0ff */
[----:B------:R0:W-:Y:S01]  /*0e90*/  STS.U16 [R20+0x6], R21 ;  /* 0x0000061514007388 */ /* 0x0001e20000000400 */
[----:B------:R-:W-:-:S13]  /*0ea0*/  ISETP.NE.AND P1, PT, R17, R16, PT ;  /* 0x000000101100720c */ /* 0x000fda0003f25270 */
[----:B0-----:R-:W-:Y:S05]  /*0eb0*/  @P1 BRA `(.L_x_609) ;  /* 0xfffffff8005c1947 */ /* 0x001fea000383ffff */
.L_x_597:
[----:B------:R-:W-:Y:S05]  /*0ec0*/  BSYNC.RECONVERGENT B1 ;  /* 0x0000000000017941 */ /* 0x000fea0003800200 */
.L_x_596:
[----:B------:R-:W-:-:S13]  /*0ed0*/  ISETP.NE.AND P1, PT, R15, RZ, PT ;  /* 0x000000ff0f00720c */ /* 0x000fda0003f25270 */
[----:B------:R-:W-:Y:S05]  /*0ee0*/  @!P1 BRA `(.L_x_595) ;  /* 0x00000000007c9947 */ /* 0x000fea0003800000 */
[----:B------:R-:W-:-:S07]  /*0ef0*/  MOV R20, RZ ;  /* 0x000000ff00147202 */ /* 0x000fce0000000f00 */
.L_x_613:
        /* <DEDUP_REMOVED lines=17> */
.L_x_611:
[----:B------:R-:W-:-:S05]  /*1010*/  MOV R22, 0x3fc00000 ;  /* 0x3fc0000000167802 */ /* 0x000fca0000000f00 */
[----:B------:R-:W-:-:S04]  /*1020*/  FFMA.FTZ R22, R17, R22, -2.5 ;  /* 0xc020000011167423 */ /* 0x000fc80000010016 */
[----:B------:R-:W-:-:S04]  /*1030*/  FMUL.FTZ R22, R17, R22 ;  /* 0x0000001611167220 */ /* 0x000fc80000410000 */
[----:B------:R-:W-:-:S07]  /*1040*/  FFMA.FTZ R21, R17, R22, 1 ;  /* 0x3f80000011157423 */ /* 0x000fce0000010016 */
.L_x_612:
[----:B------:R-:W-:Y:S05]  /*1050*/  BSYNC.RECONVERGENT B1 ;  /* 0x0000000000017941 */ /* 0x000fea0003800200 */
.L_x_610:
[----:B------:R-:W-:Y:S01]  /*1060*/  F2FP.F16.F32.PACK_AB R17, RZ, R21 ;  /* 0x00000015ff11723e */ /* 0x000fe200000000ff */
[----:B------:R-:W-:Y:S01]  /*1070*/  FADD.FTZ R14, R21, R14 ;  /* 0x0000000e150e7221 */ /* 0x000fe20000010000 */
[----:B------:R-:W-:Y:S02]  /*1080*/  LEA R22, R16, R25, 0x1 ;  /* 0x0000001910167211 */ /* 0x000fe400078e08ff */
[----:B------:R-:W-:Y:S02]  /*1090*/  IADD3 R20, PT, PT, R20, 0x1, RZ ;  /* 0x0000000114147810 */ /* 0x000fe40007ffe0ff */
[----:B------:R-:W-:Y:S01]  /*10a0*/  IADD3 R16, PT, PT, R16, 0x1, RZ ;  /* 0x0000000110107810 */ /* 0x000fe20007ffe0ff */
[----:B------:R0:W-:Y:S01]  /*10b0*/  STS.U16 [R22], R17 ;  /* 0x0000001116007388 */ /* 0x0001e20000000400 */
[----:B------:R-:W-:-:S13]  /*10c0*/  ISETP.NE.AND P1, PT, R20, R15, PT ;  /* 0x0000000f1400720c */ /* 0x000fda0003f25270 */
[----:B0-----:R-:W-:Y:S05]  /*10d0*/  @P1 BRA `(.L_x_613) ;  /* 0xfffffffc00881947 */ /* 0x001fea000383ffff */
.L_x_595:
[----:B------:R-:W-:Y:S05]  /*10e0*/  BSYNC.RECONVERGENT B2 ;  /* 0x0000000000027941 */ /* 0x000fea0003800200 */
.L_x_594:
[----:B------:R-:W-:Y:S01]  /*10f0*/  BSSY.RECONVERGENT B1, `(.L_x_614) ;  /* 0x000003f000017945 */ /* 0x000fe20003800200 */
[----:B------:R-:W-:-:S03]  /*1100*/  HFMA2 R6, -RZ, RZ, 0, 0 ;  /* 0x00000000ff067431 */ /* 0x000fc600000001ff */
[----:B------:R-:W-:Y:S05]  /*1110*/  @!P0 BRA `(.L_x_615) ;  /* 0x0000000000f08947 */ /* 0x000fea0003800000 */
[----:B------:R-:W-:Y:S01]  /*1120*/  IADD3 R6, PT, PT, R7, -R24, RZ ;  /* 0x8000001807067210 */ /* 0x000fe20007ffe0ff */
[----:B------:R-:W-:Y:S01]  /*1130*/  BSSY.RECONVERGENT B2, `(.L_x_616) ;  /* 0x0000026000027945 */ /* 0x000fe20003800200 */
[----:B------:R-:W-:Y:S02]  /*1140*/  LOP3.LUT R15, R3, 0x3, RZ, 0xc0, !PT ;  /* 0x00000003030f7812 */ /* 0x000fe400078ec0ff */
[----:B------:R-:W-:Y:S02]  /*1150*/  ISETP.GT.U32.AND P0, PT, R6, -0x4, PT ;  /* 0xfffffffc0600780c */ /* 0x000fe40003f04070 */
[----:B------:R-:W-:-:S11]  /*1160*/  MOV R6, RZ ;  /* 0x000000ff00067202 */ /* 0x000fd60000000f00 */
[----:B------:R-:W-:Y:S05]  /*1170*/  @P0 BRA `(.L_x_617) ;  /* 0x0000000000840947 */ /* 0x000fea0003800000 */
[----:B------:R-:W-:Y:S02]  /*1180*/  FSETP.NEU.FTZ.AND P1, PT, R14, RZ, PT ;  /* 0x000000ff0e00720b */ /* 0x000fe40003f3d000 */
[----:B------:R-:W-:Y:S02]  /*1190*/  LOP3.LUT R6, R3, 0x7ffffffc, RZ, 0xc0, !PT ;  /* 0x7ffffffc03067812 */ /* 0x000fe400078ec0ff */
[----:B------:R-:W-:-:S09]  /*11a0*/  MOV R16, RZ ;  /* 0x000000ff00107202 */ /* 0x000fd20000000f00 */
.L_x_620:
[----:B------:R-:W-:Y:S04]  /*11b0*/  BSSY.RECONVERGENT B3, `(.L_x_618) ;  /* 0x000001a000037945 */ /* 0x000fe80003800200 */
[----:B0-----:R-:W-:Y:S05]  /*11c0*/  @!P1 BRA `(.L_x_619) ;  /* 0x0000000000609947 */ /* 0x001fea0003800000 */
[----:B------:R-:W-:Y:S02]  /*11d0*/  LEA R17, R16, R25, 0x1 ;  /* 0x0000001910117211 */ /* 0x000fe400078e08ff */
[----:B------:R-:W-:-:S03]  /*11e0*/  F2FP.F16.F32.PACK_AB R20, RZ, R14 ;  /* 0x0000000eff14723e */ /* 0x000fc600000000ff */
[----:B------:R-:W0:Y:S02]  /*11f0*/  LDS.U16 R21, [R17] ;  /* 0x0000000011157984 */ /* 0x000e240000000400 */
[----:B------:R-:W-:Y:S02]  /*1200*/  HADD2.F32 R20, -RZ, R20.H0_H0 ;  /* 0x20000014ff147230 */ /* 0x000fe40000004100 */
[----:B------:R-:W1:Y:S04]  /*1210*/  LDS.U16 R22, [R17+0x2] ;  /* 0x0000020011167984 */ /* 0x000e680000000400 */
[----:B------:R-:W2:Y:S01]  /*1220*/  LDS.U16 R23, [R17+0x4] ;  /* 0x0000040011177984 */ /* 0x000ea20000000400 */
[----:B------:R-:W3:Y:S03]  /*1230*/  MUFU.RCP R20, R20 ;  /* 0x0000001400147308 */ /* 0x000ee60000001000 */
[----:B------:R-:W4:Y:S01]  /*1240*/  LDS.U16 R26, [R17+0x6] ;  /* 0x00000600111a7984 */ /* 0x000f220000000400 */
[----:B0-----:R-:W-:-:S02]  /*1250*/  HADD2.F32 R21, -RZ, R21.H0_H0 ;  /* 0x20000015ff157230 */ /* 0x001fc40000004100 */
[----:B-1----:R-:W-:-:S03]  /*1260*/  HADD2.F32 R22, -RZ, R22.H0_H0 ;  /* 0x20000016ff167230 */ /* 0x002fc60000004100 */
[-C--:B---3--:R-:W-:Y:S01]  /*1270*/  FMUL.FTZ R21, R21, R20.reuse ;  /* 0x0000001415157220 */ /* 0x088fe20000410000 */
[----:B--2---:R-:W-:Y:S02]  /*1280*/  HADD2.F32 R23, -RZ, R23.H0_H0 ;  /* 0x20000017ff177230 */ /* 0x004fe40000004100 */
        /* <DEDUP_REMOVED lines=12> */
.L_x_619:
[----:B------:R-:W-:Y:S05]  /*1350*/  BSYNC.RECONVERGENT B3 ;  /* 0x0000000000037941 */ /* 0x000fea0003800200 */
.L_x_618:
[----:B------:R-:W-:-:S04]  /*1360*/  IADD3 R16, PT, PT, R16, 0x4, RZ ;  /* 0x0000000410107810 */ /* 0x000fc80007ffe0ff */
[----:B------:R-:W-:-:S13]  /*1370*/  ISETP.NE.AND P0, PT, R16, R6, PT ;  /* 0x000000061000720c */ /* 0x000fda0003f05270 */
[----:B------:R-:W-:Y:S05]  /*1380*/  @P0 BRA `(.L_x_620) ;  /* 0xfffffffc00880947 */ /* 0x000fea000383ffff */
.L_x_617:
[----:B------:R-:W-:Y:S05]  /*1390*/  BSYNC.RECONVERGENT B2 ;  /* 0x0000000000027941 */ /* 0x000fea0003800200 */
.L_x_616:
[----:B------:R-:W-:-:S13]  /*13a0*/  ISETP.NE.AND P0, PT, R15, RZ, PT ;  /* 0x000000ff0f00720c */ /* 0x000fda0003f05270 */
[----:B------:R-:W-:Y:S05]  /*13b0*/  @!P0 BRA `(.L_x_615) ;  /* 0x0000000000488947 */ /* 0x000fea0003800000 */
[----:B------:R-:W-:Y:S01]  /*13c0*/  HFMA2 R16, -RZ, RZ, 0, 0 ;  /* 0x00000000ff107431 */ /* 0x000fe200000001ff */
[----:B------:R-:W-:-:S13]  /*13d0*/  FSETP.NEU.FTZ.AND P1, PT, R14, RZ, PT ;  /* 0x000000ff0e00720b */ /* 0x000fda0003f3d000 */
.L_x_623:
[----:B------:R-:W-:Y:S01]  /*13e0*/  IADD3 R16, PT, PT, R16, 0x1, RZ ;  /* 0x0000000110107810 */ /* 0x000fe20007ffe0ff */
[----:B------:R-:W-:Y:S03]  /*13f0*/  BSSY.RECONVERGENT B2, `(.L_x_621) ;  /* 0x000000c000027945 */ /* 0x000fe60003800200 */
[----:B------:R-:W-:Y:S01]  /*1400*/  ISETP.NE.AND P0, PT, R16, R15, PT ;  /* 0x0000000f1000720c */ /* 0x000fe20003f05270 */
[----:B-1----:R-:W-:-:S12]  /*1410*/  @!P1 BRA `(.L_x_622) ;  /* 0x0000000000249947 */ /* 0x002fd80003800000 */
[----:B0-----:R-:W-:Y:S02]  /*1420*/  LEA R17, R6, R25, 0x1 ;  /* 0x0000001906117211 */ /* 0x001fe400078e08ff */
[----:B------:R-:W-:-:S03]  /*1430*/  F2FP.F16.F32.PACK_AB R21, RZ, R14 ;  /* 0x0000000eff15723e */ /* 0x000fc600000000ff */
[----:B------:R-:W0:Y:S02]  /*1440*/  LDS.U16 R20, [R17] ;  /* 0x0000000011147984 */ /* 0x000e240000000400 */
[----:B------:R-:W-:-:S06]  /*1450*/  HADD2.F32 R21, -RZ, R21.H0_H0 ;  /* 0x20000015ff157230 */ /* 0x000fcc0000004100 */
[----:B------:R-:W1:Y:S01]  /*1460*/  MUFU.RCP R21, R21 ;  /* 0x0000001500157308 */ /* 0x000e620000001000 */
[----:B0-----:R-:W-:-:S05]  /*1470*/  HADD2.F32 R20, -RZ, R20.H0_H0 ;  /* 0x20000014ff147230 */ /* 0x001fca0000004100 */
[----:B-1----:R-:W-:-:S05]  /*1480*/  FMUL.FTZ R20, R20, R21 ;  /* 0x0000001514147220 */ /* 0x002fca0000410000 */
[----:B------:R-:W-:-:S05]  /*1490*/  F2FP.F16.F32.PACK_AB R20, RZ, R20 ;  /* 0x00000014ff14723e */ /* 0x000fca00000000ff */
[----:B------:R1:W-:Y:S02]  /*14a0*/  STS.U16 [R17], R20 ;  /* 0x0000001411007388 */ /* 0x0003e40000000400 */
.L_x_622:
[----:B------:R-:W-:Y:S05]  /*14b0*/  BSYNC.RECONVERGENT B2 ;  /* 0x0000000000027941 */ /* 0x000fea0003800200 */
.L_x_621:
[----:B------:R-:W-:Y:S01]  /*14c0*/  IADD3 R6, PT, PT, R6, 0x1, RZ ;  /* 0x0000000106067810 */ /* 0x000fe20007ffe0ff */
[----:B------:R-:W-:Y:S06]  /*14d0*/  @P0 BRA `(.L_x_623) ;  /* 0xfffffffc00c00947 */ /* 0x000fec000383ffff */
.L_x_615:
[----:B------:R-:W-:Y:S05]  /*14e0*/  BSYNC.RECONVERGENT B1 ;  /* 0x0000000000017941 */ /* 0x000fea0003800200 */
.L_x_614:
        /* <DEDUP_REMOVED lines=15> */
[----:B01----:R-:W-:Y:S02]  /*15e0*/  LOP3.LUT R17, R15, 0xfffffff0, RZ, 0xc0, !PT ;  /* 0xfffffff00f117812 */ /* 0x003fe400078ec0ff */
[----:B------:R-:W-:-:S07]  /*15f0*/  MOV R12, RZ ;  /* 0x000000ff000c7202 */ /* 0x000fce0000000f00 */
.L_x_626:
[----:B--2---:R-:W-:Y:S02]  /*1600*/  LEA R14, R6, R25, 0x1 ;  /* 0x00000019060e7211 */ /* 0x004fe400078e08ff */
[----:B------:R-:W-:Y:S02]  /*1610*/  IADD3 R12, PT, PT, R12, 0x10, RZ ;  /* 0x000000100c0c7810 */ /* 0x000fe40007ffe0ff */
[----:B------:R-:W-:Y:S01]  /*1620*/  IADD3 R6, PT, PT, R6, 0x10, RZ ;  /* 0x0000001006067810 */ /* 0x000fe20007ffe0ff */
        /* <DEDUP_REMOVED lines=18> */
.L_x_625:
[----:B------:R-:W-:Y:S05]  /*1750*/  BSYNC.RECONVERGENT B1 ;  /* 0x0000000000017941 */ /* 0x000fea0003800200 */
.L_x_624:
[----:B------:R-:W-:Y:S05]  /*1760*/  @!P1 BRA `(.L_x_591) ;  /* 0x0000000000889947 */ /* 0x000fea0003800000 */
[----:B------:R-:W-:Y:S01]  /*1770*/  ISETP.GE.U32.AND P0, PT, R16, 0x8, PT ;  /* 0x000000081000780c */ /* 0x000fe20003f06070 */
[----:B------:R-:W-:Y:S01]  /*1780*/  BSSY.RECONVERGENT B1, `(.L_x_627) ;  /* 0x000000e000017945 */ /* 0x000fe20003800200 */
[----:B--2---:R-:W-:-:S04]  /*1790*/  LOP3.LUT R14, R15, 0x7, RZ, 0xc0, !PT ;  /* 0x000000070f0e7812 */ /* 0x004fc800078ec0ff */
[----:B------:R-:W-:-:S07]  /*17a0*/  ISETP.NE.AND P1, PT, R14, RZ, PT ;  /* 0x000000ff0e00720c */ /* 0x000fce0003f25270 */
[----:B------:R-:W-:Y:S06]  /*17b0*/  @!P0 BRA `(.L_x_628) ;  /* 0x0000000000288947 */ /* 0x000fec0003800000 */
[C---:B------:R-:W-:Y:S02]  /*17c0*/  LEA R12, R6.reuse, R25, 0x1 ;  /* 0x00000019060c7211 */ /* 0x040fe400078e08ff */
[----:B------:R-:W-:-:S03]  /*17d0*/  IADD3 R6, PT, PT, R6, 0x8, RZ ;  /* 0x0000000806067810 */ /* 0x000fc60007ffe0ff */
        /* <DEDUP_REMOVED lines=8> */
.L_x_628:
[----:B------:R-:W-:Y:S05]  /*1860*/  BSYNC.RECONVERGENT B1 ;  /* 0x0000000000017941 */ /* 0x000fea0003800200 */
.L_x_627:
[----:B------:R-:W-:Y:S05]  /*1870*/  @!P1 BRA `(.L_x_591) ;  /* 0x0000000000449947 */ /* 0x000fea0003800000 */
[----:B------:R-:W-:Y:S02]  /*1880*/  ISETP.GE.U32.AND P0, PT, R14, 0x4, PT ;  /* 0x000000040e00780c */ /* 0x000fe40003f06070 */
[----:B------:R-:W-:-:S04]  /*1890*/  LOP3.LUT R15, R15, 0x3, RZ, 0xc0, !PT ;  /* 0x000000030f0f7812 */ /* 0x000fc800078ec0ff */
[----:B------:R-:W-:-:S07]  /*18a0*/  ISETP.NE.AND P1, PT, R15, RZ, PT ;  /* 0x000000ff0f00720c */ /* 0x000fce0003f25270 */
[C---:B--2---:R-:W-:Y:S02]  /*18b0*/  @P0 LEA R12, R6.reuse, R25, 0x1 ;  /* 0x00000019060c0211 */ /* 0x044fe400078e08ff */
[----:B------:R-:W-:-:S03]  /*18c0*/  @P0 IADD3 R6, PT, PT, R6, 0x4, RZ ;  /* 0x0000000406060810 */ /* 0x000fc60007ffe0ff */
[----:B------:R3:W-:Y:S04]  /*18d0*/  @P0 STS.U16 [R12], RZ ;  /* 0x000000ff0c000388 */ /* 0x0007e80000000400 */
[----:B------:R3:W-:Y:S04]  /*18e0*/  @P0 STS.U16 [R12+0x2], RZ ;  /* 0x000002ff0c000388 */ /* 0x0007e80000000400 */
[----:B------:R3:W-:Y:S04]  /*18f0*/  @P0 STS.U16 [R12+0x4], RZ ;  /* 0x000004ff0c000388 */ /* 0x0007e80000000400 */
[----:B------:R3:W-:Y:S01]  /*1900*/  @P0 STS.U16 [R12+0x6], RZ ;  /* 0x000006ff0c000388 */ /* 0x0007e20000000400 */
[----:B------:R-:W-:Y:S05]  /*1910*/  @!P1 BRA `(.L_x_591) ;  /* 0x00000000001c9947 */ /* 0x000fea0003800000 */
[----:B---3--:R-:W-:-:S07]  /*1920*/  HFMA2 R12, -RZ, RZ, 0, 0 ;  /* 0x00000000ff0c7431 */ /* 0x008fce00000001ff */
.L_x_629:
[----:B------:R-:W-:Y:S02]  /*1930*/  LEA R14, R6, R25, 0x1 ;  /* 0x00000019060e7211 */ /* 0x000fe400078e08ff */
[----:B------:R-:W-:Y:S02]  /*1940*/  IADD3 R12, PT, PT, R12, 0x1, RZ ;  /* 0x000000010c0c7810 */ /* 0x000fe40007ffe0ff */
[----:B------:R-:W-:Y:S01]  /*1950*/  IADD3 R6, PT, PT, R6, 0x1, RZ ;  /* 0x0000000106067810 */ /* 0x000fe20007ffe0ff */
[----:B------:R4:W-:Y:S01]  /*1960*/  STS.U16 [R14], RZ ;  /* 0x000000ff0e007388 */ /* 0x0009e20000000400 */
[----:B------:R-:W-:-:S13]  /*1970*/  ISETP.NE.AND P0, PT, R12, R15, PT ;  /* 0x0000000f0c00720c */ /* 0x000fda0003f05270 */
[----:B----4-:R-:W-:Y:S05]  /*1980*/  @P0 BRA `(.L_x_629) ;  /* 0xfffffffc00e80947 */ /* 0x010fea000383ffff */
.L_x_591:
[----:B------:R-:W-:Y:S05]  /*1990*/  BSYNC.RECONVERGENT B0 ;  /* 0x0000000000007941 */ /* 0x000fea0003800200 */
.L_x_590:
[----:B------:R-:W-:Y:S01]  /*19a0*/  ISETP.NE.AND P0, PT, R5, RZ, PT ;  /* 0x000000ff0500720c */ /* 0x000fe20003f05270 */
[----:B------:R-:W-:-:S12]  /*19b0*/  BSSY.RECONVERGENT B0, `(.L_x_630) ;  /* 0x0000158000007945 */ /* 0x000fd80003800200 */
[----:B------:R-:W-:Y:S05]  /*19c0*/  @P0 BRA `(.L_x_631) ;  /* 0x0000001400580947 */ /* 0x000fea0003800000 */
[----:B--2---:R-:W2:Y:S01]  /*19d0*/  LDC R14, c[0x0][0x380] ;  /* 0x0000e000ff0e7b82 */ /* 0x004ea20000000800 */
[----:B------:R-:W-:Y:S02]  /*19e0*/  I2FP.F32.U32 R6, R0 ;  /* 0x0000000000067245 */ /* 0x000fe40000201000 */
[----:B------:R-:W-:Y:S02]  /*19f0*/  MOV R5, 0x3f800000 ;  /* 0x3f80000000057802 */ /* 0x000fe40000000f00 */
[----:B--2---:R-:W-:Y:S01]  /*1a00*/  FSETP.GE.FTZ.AND P0, PT, R14, 1, PT ;  /* 0x3f8000000e00780b */ /* 0x004fe20003f16000 */
[----:B------:R-:W-:-:S12]  /*1a10*/  FFMA.FTZ R11, -R11, R14, R6 ;  /* 0x0000000e0b0b7223 */ /* 0x000fd80000010106 */
[----:B------:R-:W-:Y:S05]  /*1a20*/  @!P0 BRA `(.L_x_632) ;  /* 0x0000000000ac8947 */ /* 0x000fea0003800000 */
[----:B------:R-:W-:-:S06]  /*1a30*/  FMUL.FTZ R14, R14, 1 ;  /* 0x3f8000000e0e7820 */ /* 0x000fcc0000410000 */
[----:B------:R-:W2:Y:S02]  /*1a40*/  F2F.F64.F32 R14, R14 ;  /* 0x0000000e000e7310 */ /* 0x000ea40000201800 */
[----:B--2---:R-:W-:-:S04]  /*1a50*/  IADD3 R16, PT, PT, R15, 0x300402, RZ ;  /* 0x003004020f107810 */ /* 0x004fc80007ffe0ff */
[----:B------:R-:W-:Y:S01]  /*1a60*/  FSETP.GEU.AND P0, PT, |R16|, 5.8789094863358348022e-39, PT ;  /* 0x004004021000780b */ /* 0x000fe20003f0e200 */
[----:B01----:R-:W0:-:S15]  /*1a70*/  MUFU.RCP64H R17, R15 ;  /* 0x0000000f00117308 */ /* 0x003e1e0000001800 */
        /* <DEDUP_REMOVED lines=28> */
[----:B---3--:R-:W-:Y:S05]  /*1c40*/  CALL.REL.NOINC `($__internal_6_$__cuda_sm20_dblrcp_rn_slowpath_v3) ;  /* 0x0000004c00607944 */ /* 0x008fea0003c00000 */
.L_x_633:
        /* <DEDUP_REMOVED lines=9> */
.L_x_632:
[----:B------:R-:W-:Y:S01]  /*1ce0*/  ISETP.GE.AND P0, PT, R4, 0x1, PT ;  /* 0x000000010400780c */ /* 0x000fe20003f06270 */
[----:B------:R-:W-:Y:S01]  /*1cf0*/  BSSY.RECONVERGENT B2, `(.L_x_634) ;  /* 0x0000098000027945 */ /* 0x000fe20003800200 */
[----:B------:R-:W-:-:S11]  /*1d00*/  MOV R6, RZ ;  /* 0x000000ff00067202 */ /* 0x000fd60000000f00 */
[----:B------:R-:W-:Y:S05]  /*1d10*/  @!P0 BRA `(.L_x_635) ;  /* 0x0000000800548947 */ /* 0x000fea0003800000 */
[----:B------:R-:W-:Y:S01]  /*1d20*/  IADD3 R6, PT, PT, R0, -R19, RZ ;  /* 0x8000001300067210 */ /* 0x000fe20007ffe0ff */
[----:B------:R-:W-:Y:S01]  /*1d30*/  BSSY.RECONVERGENT B1, `(.L_x_636) ;  /* 0x0000072000017945 */ /* 0x000fe20003800200 */
[----:B------:R-:W-:Y:S01]  /*1d40*/  HFMA2 R15, -RZ, RZ, 0, 0 ;  /* 0x00000000ff0f7431 */ /* 0x000fe200000001ff */
[----:B---3--:R-:W-:Y:S02]  /*1d50*/  LOP3.LUT R12, R4, 0x3, RZ, 0xc0, !PT ;  /* 0x00000003040c7812 */ /* 0x008fe400078ec0ff */
[----:B------:R-:W-:Y:S02]  /*1d60*/  ISETP.GT.U32.AND P0, PT, R6, -0x4, PT ;  /* 0xfffffffc0600780c */ /* 0x000fe40003f04070 */
[----:B------:R-:W-:-:S11]  /*1d70*/  MOV R6, RZ ;  /* 0x000000ff00067202 */ /* 0x000fd60000000f00 */
[----:B------:R-:W-:Y:S05]  /*1d80*/  @P0 BRA `(.L_x_637) ;  /* 0x0000000400b00947 */ /* 0x000fea0003800000 */
[----:B------:R-:W-:Y:S02]  /*1d90*/  LOP3.LUT R15, R4, 0x7ffffffc, RZ, 0xc0, !PT ;  /* 0x7ffffffc040f7812 */ /* 0x000fe400078ec0ff */
[----:B------:R-:W-:Y:S02]  /*1da0*/  MOV R6, RZ ;  /* 0x000000ff00067202 */ /* 0x000fe40000000f00 */
[----:B------:R-:W-:-:S07]  /*1db0*/  MOV R14, RZ ;  /* 0x000000ff000e7202 */ /* 0x000fce0000000f00 */
.L_x_649:
[----:B------:R-:W-:Y:S01]  /*1dc0*/  I2FP.F32.U32 R16, R14 ;  /* 0x0000000e00107245 */ /* 0x000fe20000201000 */
[----:B------:R-:W-:Y:S01]  /*1dd0*/  BSSY.RECONVERGENT B3, `(.L_x_638) ;  /* 0x0000017000037945 */ /* 0x000fe20003800200 */
[----:B01----:R-:W-:-:S03]  /*1de0*/  IADD3 R17, PT, PT, R14, 0x1, RZ ;  /* 0x000000010e117810 */ /* 0x003fc60007ffe0ff */
        /* <DEDUP_REMOVED lines=21> */
.L_x_639:
[----:B------:R-:W-:Y:S05]  /*1f40*/  BSYNC.RECONVERGENT B3 ;  /* 0x0000000000037941 */ /* 0x000fea0003800200 */
.L_x_638:
        /* <DEDUP_REMOVED lines=17> */
.L_x_641:
[----:B------:R-:W-:-:S05]  /*2060*/  HFMA2 R17, -RZ, RZ, 1.9375, 0 ;  /* 0x3fc00000ff117431 */ /* 0x000fca00000001ff */
[----:B------:R-:W-:-:S04]  /*2070*/  FFMA.FTZ R17, R22, R17, -2.5 ;  /* 0xc020000016117423 */ /* 0x000fc80000010011 */
[----:B------:R-:W-:-:S04]  /*2080*/  FMUL.FTZ R17, R22, R17 ;  /* 0x0000001116117220 */ /* 0x000fc80000410000 */
[----:B------:R-:W-:-:S07]  /*2090*/  FFMA.FTZ R6, R22, R17, 1 ;  /* 0x3f80000016067423 */ /* 0x000fce0000010011 */
.L_x_642:
[----:B------:R-:W-:Y:S05]  /*20a0*/  BSYNC.RECONVERGENT B3 ;  /* 0x0000000000037941 */ /* 0x000fea0003800200 */
.L_x_640:
        /* <DEDUP_REMOVED lines=21> */
.L_x_644:
[----:B------:R-:W-:-:S05]  /*2200*/  HFMA2 R17, -RZ, RZ, 1.9375, 0 ;  /* 0x3fc00000ff117431 */ /* 0x000fca00000001ff */
[----:B------:R-:W-:-:S04]  /*2210*/  FFMA.FTZ R17, R20, R17, -2.5 ;  /* 0xc020000014117423 */ /* 0x000fc80000010011 */
[----:B------:R-:W-:-:S04]  /*2220*/  FMUL.FTZ R17, R20, R17 ;  /* 0x0000001114117220 */ /* 0x000fc80000410000 */
[----:B------:R-:W-:-:S07]  /*2230*/  FFMA.FTZ R6, R20, R17, 1 ;  /* 0x3f80000014067423 */ /* 0x000fce0000010011 */
.L_x_645:
[----:B------:R-:W-:Y:S05]  /*2240*/  BSYNC.RECONVERGENT B3 ;  /* 0x0000000000037941 */ /* 0x000fea0003800200 */
.L_x_643:
        /* <DEDUP_REMOVED lines=21> */
.L_x_647:
[----:B------:R-:W-:-:S05]  /*23a0*/  HFMA2 R17, -RZ, RZ, 1.9375, 0 ;  /* 0x3fc00000ff117431 */ /* 0x000fca00000001ff */
[----:B------:R-:W-:-:S04]  /*23b0*/  FFMA.FTZ R17, R20, R17, -2.5 ;  /* 0xc020000014117423 */ /* 0x000fc80000010011 */
[----:B------:R-:W-:-:S04]  /*23c0*/  FMUL.FTZ R17, R20, R17 ;  /* 0x0000001114117220 */ /* 0x000fc80000410000 */
[----:B------:R-:W-:-:S07]  /*23d0*/  FFMA.FTZ R6, R20, R17, 1 ;  /* 0x3f80000014067423 */ /* 0x000fce0000010011 */
.L_x_648:
[----:B------:R-:W-:Y:S05]  /*23e0*/  BSYNC.RECONVERGENT B3 ;  /* 0x0000000000037941 */ /* 0x000fea0003800200 */
.L_x_646:
[----:B------:R-:W-:Y:S01]  /*23f0*/  F2FP.F16.F32.PACK_AB R17, RZ, R6 ;  /* 0x00000006ff11723e */ /* 0x000fe200000000ff */
[----:B------:R-:W-:Y:S01]  /*2400*/  FADD.FTZ R6, R21, R6 ;  /* 0x0000000615067221 */ /* 0x000fe20000010000 */
[----:B------:R-:W-:-:S03]  /*2410*/  IADD3 R14, PT, PT, R14, 0x4, RZ ;  /* 0x000000040e0e7810 */ /* 0x000fc60007ffe0ff */
[----:B------:R2:W-:Y:S01]  /*2420*/  STS.U16 [R16+0x6], R17 ;  /* 0x0000061110007388 */ /* 0x0005e20000000400 */
[----:B------:R-:W-:-:S13]  /*2430*/  ISETP.NE.AND P0, PT, R14, R15, PT ;  /* 0x0000000f0e00720c */ /* 0x000fda0003f05270 */
[----:B--2---:R-:W-:Y:S05]  /*2440*/  @P0 BRA `(.L_x_649) ;  /* 0xfffffff8005c0947 */ /* 0x004fea000383ffff */
.L_x_637:
[----:B------:R-:W-:Y:S05]  /*2450*/  BSYNC.RECONVERGENT B1 ;  /* 0x0000000000017941 */ /* 0x000fea0003800200 */
.L_x_636:
[----:B------:R-:W-:-:S13]  /*2460*/  ISETP.NE.AND P0, PT, R12, RZ, PT ;  /* 0x000000ff0c00720c */ /* 0x000fda0003f05270 */
[----:B------:R-:W-:Y:S05]  /*2470*/  @!P0 BRA `(.L_x_635) ;  /* 0x00000000007c8947 */ /* 0x000fea0003800000 */
[----:B01----:R-:W-:-:S07]  /*2480*/  MOV R17, RZ ;  /* 0x000000ff00117202 */ /* 0x003fce0000000f00 */
.L_x_653:
        /* <DEDUP_REMOVED lines=17> */
.L_x_651:
[----:B------:R-:W-:-:S05]  /*25a0*/  MOV R21, 0x3fc00000 ;  /* 0x3fc0000000157802 */ /* 0x000fca0000000f00 */
[----:B------:R-:W-:-:S04]  /*25b0*/  FFMA.FTZ R21, R14, R21, -2.5 ;  /* 0xc02000000e157423 */ /* 0x000fc80000010015 */
[----:B------:R-:W-:-:S04]  /*25c0*/  FMUL.FTZ R21, R14, R21 ;  /* 0x000000150e157220 */ /* 0x000fc80000410000 */
[----:B------:R-:W-:-:S07]  /*25d0*/  FFMA.FTZ R21, R14, R21, 1 ;  /* 0x3f8000000e157423 */ /* 0x000fce0000010015 */
.L_x_652:
[----:B------:R-:W-:Y:S05]  /*25e0*/  BSYNC.RECONVERGENT B1 ;  /* 0x0000000000017941 */ /* 0x000fea0003800200 */
.L_x_650:
[----:B------:R-:W-:Y:S01]  /*25f0*/  F2FP.F16.F32.PACK_AB R14, RZ, R21 ;  /* 0x00000015ff0e723e */ /* 0x000fe200000000ff */
[----:B------:R-:W-:Y:S01]  /*2600*/  FADD.FTZ R6, R21, R6 ;  /* 0x0000000615067221 */ /* 0x000fe20000010000 */
[----:B------:R-:W-:Y:S02]  /*2610*/  LEA R16, R15, R2, 0x1 ;  /* 0x000000020f107211 */ /* 0x000fe400078e08ff */
[----:B------:R-:W-:Y:S02]  /*2620*/  IADD3 R17, PT, PT, R17, 0x1, RZ ;  /* 0x0000000111117810 */ /* 0x000fe40007ffe0ff */
[----:B------:R-:W-:Y:S01]  /*2630*/  IADD3 R15, PT, PT, R15, 0x1, RZ ;  /* 0x000000010f0f7810 */ /* 0x000fe20007ffe0ff */
[----:B------:R2:W-:Y:S01]  /*2640*/  STS.U16 [R16], R14 ;  /* 0x0000000e10007388 */ /* 0x0005e20000000400 */
[----:B------:R-:W-:-:S13]  /*2650*/  ISETP.NE.AND P0, PT, R17, R12, PT ;  /* 0x0000000c1100720c */ /* 0x000fda0003f05270 */
[----:B--2---:R-:W-:Y:S05]  /*2660*/  @P0 BRA `(.L_x_653) ;  /* 0xfffffffc00880947 */ /* 0x004fea000383ffff */
.L_x_635:
[----:B------:R-:W-:Y:S05]  /*2670*/  BSYNC.RECONVERGENT B2 ;  /* 0x0000000000027941 */ /* 0x000fea0003800200 */
.L_x_634:
[----:B------:R-:W-:Y:S01]  /*2680*/  ISETP.GE.AND P0, PT, R4, 0x1, PT ;  /* 0x000000010400780c */ /* 0x000fe20003f06270 */
[----:B------:R-:W-:Y:S01]  /*2690*/  BSSY.RECONVERGENT B1, `(.L_x_654) ;  /* 0x000003f000017945 */ /* 0x000fe20003800200 */
[----:B------:R-:W-:-:S11]  /*26a0*/  HFMA2 R5, -RZ, RZ, 0, 0 ;  /* 0x00000000ff057431 */ /* 0x000fd600000001ff */
        /* <DEDUP_REMOVED lines=9> */
[----:B---3--:R-:W-:-:S09]  /*2740*/  MOV R12, RZ ;  /* 0x000000ff000c7202 */ /* 0x008fd20000000f00 */
.L_x_660:
[----:B------:R-:W-:Y:S04]  /*2750*/  BSSY.RECONVERGENT B3, `(.L_x_658) ;  /* 0x000001a000037945 */ /* 0x000fe80003800200 */
[----:B--2---:R-:W-:Y:S05]  /*2760*/  @!P1 BRA `(.L_x_659) ;  /* 0x0000000000609947 */ /* 0x004fea0003800000 */
[----:B------:R-:W-:Y:S02]  /*2770*/  LEA R14, R12, R2, 0x1 ;  /* 0x000000020c0e7211 */ /* 0x000fe400078e08ff */
[----:B------:R-:W-:-:S03]  /*2780*/  F2FP.F16.F32.PACK_AB R15, RZ, R6 ;  /* 0x00000006ff0f723e */ /* 0x000fc600000000ff */
[----:B------:R-:W2:Y:S02]  /*2790*/  LDS.U16 R16, [R14] ;  /* 0x000000000e107984 */ /* 0x000ea40000000400 */
[----:B------:R-:W-:Y:S02]  /*27a0*/  HADD2.F32 R15, -RZ, R15.H0_H0 ;  /* 0x2000000fff0f7230 */ /* 0x000fe40000004100 */
[----:B01----:R-:W0:Y:S04]  /*27b0*/  LDS.U16 R17, [R14+0x2] ;  /* 0x000002000e117984 */ /* 0x003e280000000400 */
[----:B------:R-:W1:Y:S01]  /*27c0*/  LDS.U16 R20, [R14+0x4] ;  /* 0x000004000e147984 */ /* 0x000e620000000400 */
[----:B------:R-:W3:Y:S03]  /*27d0*/  MUFU.RCP R15, R15 ;  /* 0x0000000f000f7308 */ /* 0x000ee60000001000 */
[----:B------:R-:W4:Y:S01]  /*27e0*/  LDS.U16 R21, [R14+0x6] ;  /* 0x000006000e157984 */ /* 0x000f220000000400 */
[----:B--2---:R-:W-:-:S02]  /*27f0*/  HADD2.F32 R16, -RZ, R16.H0_H0 ;  /* 0x20000010ff107230 */ /* 0x004fc40000004100 */
[----:B0-----:R-:W-:-:S03]  /*2800*/  HADD2.F32 R17, -RZ, R17.H0_H0 ;  /* 0x20000011ff117230 */ /* 0x001fc60000004100 */
[-C--:B---3--:R-:W-:Y:S01]  /*2810*/  FMUL.FTZ R16, R16, R15.reuse ;  /* 0x0000000f10107220 */ /* 0x088fe20000410000 */
[----:B-1----:R-:W-:Y:S02]  /*2820*/  HADD2.F32 R20, -RZ, R20.H0_H0 ;  /* 0x20000014ff147230 */ /* 0x002fe40000004100 */
        /* <DEDUP_REMOVED lines=12> */
.L_x_659:
[----:B------:R-:W-:Y:S05]  /*28f0*/  BSYNC.RECONVERGENT B3 ;  /* 0x0000000000037941 */ /* 0x000fea0003800200 */
.L_x_658:
[----:B------:R-:W-:-:S04]  /*2900*/  IADD3 R12, PT, PT, R12, 0x4, RZ ;  /* 0x000000040c0c7810 */ /* 0x000fc80007ffe0ff */
[----:B------:R-:W-:-:S13]  /*2910*/  ISETP.NE.AND P0, PT, R12, R5, PT ;  /* 0x000000050c00720c */ /* 0x000fda0003f05270 */
[----:B------:R-:W-:Y:S05]  /*2920*/  @P0 BRA `(.L_x_660) ;  /* 0xfffffffc00880947 */ /* 0x000fea000383ffff */
.L_x_657:
[----:B------:R-:W-:Y:S05]  /*2930*/  BSYNC.RECONVERGENT B2 ;  /* 0x0000000000027941 */ /* 0x000fea0003800200 */
.L_x_656:
[----:B------:R-:W-:-:S13]  /*2940*/  ISETP.NE.AND P0, PT, R11, RZ, PT ;  /* 0x000000ff0b00720c */ /* 0x000fda0003f05270 */
[----:B------:R-:W-:Y:S05]  /*2950*/  @!P0 BRA `(.L_x_655) ;  /* 0x0000000000488947 */ /* 0x000fea0003800000 */
[----:B---3--:R-:W-:Y:S01]  /*2960*/  HFMA2 R12, -RZ, RZ, 0, 0 ;  /* 0x00000000ff0c7431 */ /* 0x008fe200000001ff */
[----:B------:R-:W-:-:S13]  /*2970*/  FSETP.NEU.FTZ.AND P1, PT, R6, RZ, PT ;  /* 0x000000ff0600720b */ /* 0x000fda0003f3d000 */
.L_x_663:
[----:B------:R-:W-:Y:S01]  /*2980*/  IADD3 R12, PT, PT, R12, 0x1, RZ ;  /* 0x000000010c0c7810 */ /* 0x000fe20007ffe0ff */
[----:B------:R-:W-:Y:S03]  /*2990*/  BSSY.RECONVERGENT B2, `(.L_x_661) ;  /* 0x000000c000027945 */ /* 0x000fe60003800200 */
[----:B------:R-:W-:Y:S01]  /*29a0*/  ISETP.NE.AND P0, PT, R12, R11, PT ;  /* 0x0000000b0c00720c */ /* 0x000fe20003f05270 */
[----:B---3--:R-:W-:-:S12]  /*29b0*/  @!P1 BRA `(.L_x_662) ;  /* 0x0000000000249947 */ /* 0x008fd80003800000 */
[----:B--2---:R-:W-:Y:S02]  /*29c0*/  LEA R14, R5, R2, 0x1 ;  /* 0x00000002050e7211 */ /* 0x004fe400078e08ff */
[----:B------:R-:W-:-:S03]  /*29d0*/  F2FP.F16.F32.PACK_AB R16, RZ, R6 ;  /* 0x00000006ff10723e */ /* 0x000fc600000000ff */
[----:B------:R-:W2:Y:S02]  /*29e0*/  LDS.U16 R15, [R14] ;  /* 0x000000000e0f7984 */ /* 0x000ea40000000400 */
[----:B------:R-:W-:-:S06]  /*29f0*/  HADD2.F32 R16, -RZ, R16.H0_H0 ;  /* 0x20000010ff107230 */ /* 0x000fcc0000004100 */
[----:B------:R-:W3:Y:S01]  /*2a00*/  MUFU.RCP R16, R16 ;  /* 0x0000001000107308 */ /* 0x000ee20000001000 */
[----:B--2---:R-:W-:-:S05]  /*2a10*/  HADD2.F32 R15, -RZ, R15.H0_H0 ;  /* 0x2000000fff0f7230 */ /* 0x004fca0000004100 */
[----:B---3--:R-:W-:-:S05]  /*2a20*/  FMUL.FTZ R15, R15, R16 ;  /* 0x000000100f0f7220 */ /* 0x008fca0000410000 */
[----:B------:R-:W-:-:S05]  /*2a30*/  F2FP.F16.F32.PACK_AB R15, RZ, R15 ;  /* 0x0000000fff0f723e */ /* 0x000fca00000000ff */
[----:B------:R3:W-:Y:S02]  /*2a40*/  STS.U16 [R14], R15 ;  /* 0x0000000f0e007388 */ /* 0x0007e40000000400 */
.L_x_662:
[----:B------:R-:W-:Y:S05]  /*2a50*/  BSYNC.RECONVERGENT B2 ;  /* 0x0000000000027941 */ /* 0x000fea0003800200 */
.L_x_661:
[----:B------:R-:W-:Y:S01]  /*2a60*/  IADD3 R5, PT, PT, R5, 0x1, RZ ;  /* 0x0000000105057810 */ /* 0x000fe20007ffe0ff */
[----:B------:R-:W-:Y:S06]  /*2a70*/  @P0 BRA `(.L_x_663) ;  /* 0xfffffffc00c00947 */ /* 0x000fec000383ffff */
.L_x_655:
[----:B------:R-:W-:Y:S05]  /*2a80*/  BSYNC.RECONVERGENT B1 ;  /* 0x0000000000017941 */ /* 0x000fea0003800200 */
.L_x_654:
        /* <DEDUP_REMOVED lines=10> */
[----:B----4-:R-:W-:-:S04]  /*2b30*/  LEA R6, R6, 0x1, 0x1 ;  /* 0x0000000106067811 */ /* 0x010fc800078e08ff */
[----:B---3--:R-:W-:-:S04]  /*2b40*/  IADD3 R12, PT, PT, -R5, R6, RZ ;  /* 0x00000006050c7210 */ /* 0x008fc80007ffe1ff */
[----:B--2---:R-:W-:-:S04]  /*2b50*/  LOP3.LUT R14, R12, 0xf, RZ, 0xc0, !PT ;  /* 0x0000000f0c0e7812 */ /* 0x004fc800078ec0ff */
[----:B------:R-:W-:Y:S01]  /*2b60*/  ISETP.NE.AND P1, PT, R14, RZ, PT ;  /* 0x000000ff0e00720c */ /* 0x000fe20003f25270 */
[----:B------:R-:W-:-:S12]  /*2b70*/  @!P0 BRA `(.L_x_665) ;  /* 0x00000000005c8947 */ /* 0x000fd80003800000 */
[----:B------:R-:W-:Y:S02]  /*2b80*/  LOP3.LUT R13, R12, 0xfffffff0, RZ, 0xc0, !PT ;  /* 0xfffffff00c0d7812 */ /* 0x000fe400078ec0ff */
[----:B------:R-:W-:-:S07]  /*2b90*/  MOV R6, RZ ;  /* 0x000000ff00067202 */ /* 0x000fce0000000f00 */
.L_x_666:
[C---:B--2---:R-:W-:Y:S02]  /*2ba0*/  LEA R11, R5.reuse, R2, 0x1 ;  /* 0x00000002050b7211 */ /* 0x044fe400078e08ff */
        /* <DEDUP_REMOVED lines=20> */
.L_x_665:
[----:B------:R-:W-:Y:S05]  /*2cf0*/  BSYNC.RECONVERGENT B1 ;  /* 0x0000000000017941 */ /* 0x000fea0003800200 */
.L_x_664:
        /* <DEDUP_REMOVED lines=16> */
.L_x_668:
[----:B------:R-:W-:Y:S05]  /*2e00*/  BSYNC.RECONVERGENT B1 ;  /* 0x0000000000017941 */ /* 0x000fea0003800200 */
.L_x_667:
        /* <DEDUP_REMOVED lines=11> */
[----:B----4-:R-:W-:-:S07]  /*2ec0*/  HFMA2 R6, -RZ, RZ, 0, 0 ;  /* 0x00000000ff067431 */ /* 0x010fce00000001ff */
.L_x_669:
[C---:B------:R-:W-:Y:S02]  /*2ed0*/  LEA R12, R5.reuse, R2, 0x1 ;  /* 0x00000002050c7211 */ /* 0x040fe400078e08ff */
[----:B------:R-:W-:Y:S02]  /*2ee0*/  IADD3 R6, PT, PT, R6, 0x1, RZ ;  /* 0x0000000106067810 */ /* 0x000fe40007ffe0ff */
[----:B------:R-:W-:Y:S01]  /*2ef0*/  IADD3 R5, PT, PT, R5, 0x1, RZ ;  /* 0x0000000105057810 */ /* 0x000fe20007ffe0ff */
[----:B------:R2:W-:Y:S01]  /*2f00*/  STS.U16 [R12], RZ ;  /* 0x000000ff0c007388 */ /* 0x0005e20000000400 */
[----:B------:R-:W-:-:S13]  /*2f10*/  ISETP.NE.AND P0, PT, R6, R11, PT ;  /* 0x0000000b0600720c */ /* 0x000fda0003f05270 */
[----:B--2---:R-:W-:Y:S05]  /*2f20*/  @P0 BRA `(.L_x_669) ;  /* 0xfffffffc00e80947 */ /* 0x004fea000383ffff */
.L_x_631:
[----:B------:R-:W-:Y:S05]  /*2f30*/  BSYNC.RECONVERGENT B0 ;  /* 0x0000000000007941 */ /* 0x000fea0003800200 */
.L_x_630:
        /* <DEDUP_REMOVED lines=11> */
[----:B--2-4-:R-:W-:Y:S02]  /*2ff0*/  LOP3.LUT R6, RZ, R0, RZ, 0x33, !PT ;  /* 0x00000000ff067212 */ /* 0x014fe400078e33ff */
[----:B---3--:R-:W-:Y:S01]  /*3000*/  IADD3 R14, PT, PT, R24, R5, RZ ;  /* 0x00000005180e7210 */ /* 0x008fe20007ffe0ff */
[----:B------:R-:W2:Y:S01]  /*3010*/  LDCU.64 UR10, c[0x0][0x3c8] ;  /* 0x00007900ff0a77ac */ /* 0x000ea20008000a00 */
[----:B------:R-:W-:Y:S02]  /*3020*/  SHF.R.S32.HI R5, RZ, 0x1f, R18 ;  /* 0x0000001fff057819 */ /* 0x000fe40000011412 */
[----:B------:R-:W-:Y:S01]  /*3030*/  IADD3 R15, PT, PT, R19, R6, RZ ;  /* 0x00000006130f7210 */ /* 0x000fe20007ffe0ff */
[----:B------:R-:W-:Y:S01]  /*3040*/  UMOV UR5, 0x400 ;  /* 0x0000040000057882 */ /* 0x000fe20000000000 */
[----:B------:R-:W-:Y:S01]  /*3050*/  LOP3.LUT R6, R14, 0x7, RZ, 0xc0, !PT ;  /* 0x000000070e067812 */ /* 0x000fe200078ec0ff */
[----:B------:R-:W3:Y:S01]  /*3060*/  LDCU UR7, c[0x0][0x378] ;  /* 0x00006f00ff0777ac */ /* 0x000ee20008000800 */
[----:B------:R-:W-:-:S02]  /*3070*/  IADD3 R24, PT, PT, R24, -0x2, -R7 ;  /* 0xfffffffe18187810 */ /* 0x000fc40007ffe807 */
[----:B------:R-:W-:Y:S01]  /*3080*/  LOP3.LUT R16, R14, 0xfffffff0, RZ, 0xc0, !PT ;  /* 0xfffffff00e107812 */ /* 0x000fe200078ec0ff */
[----:B0-----:R-:W-:Y:S01]  /*3090*/  IMAD.WIDE.U32 R12, R10, UR12, RZ ;  /* 0x0000000c0a0c7c25 */ /* 0x001fe2000f8e00ff */
[----:B------:R-:W-:-:S03]  /*30a0*/  ISETP.GE.U32.AND P0, PT, R24, 0xf, PT ;  /* 0x0000000f1800780c */ /* 0x000fc60003f06070 */
[----:B------:R-:W-:Y:S01]  /*30b0*/  IMAD R11, R10, UR13, R13 ;  /* 0x0000000d0a0b7c24 */ /* 0x000fe2000f8e020d */
[----:B------:R-:W-:Y:S01]  /*30c0*/  IADD3 R10, PT, PT, R19, -0x2, -R0 ;  /* 0xfffffffe130a7810 */ /* 0x000fe20007ffe800 */
[----:B-1----:R-:W-:Y:S01]  /*30d0*/  IMAD R5, R5, UR14, RZ ;  /* 0x0000000e05057c24 */ /* 0x002fe2000f8e02ff */
[----:B-----5:R-:W-:Y:S01]  /*30e0*/  ULEA UR5, UR6, UR5, 0x18 ;  /* 0x0000000506057291 */ /* 0x020fe2000f8ec0ff */
[C---:B--2---:R-:W-:Y:S01]  /*30f0*/  IMAD.WIDE.U32 R20, R7.reuse, UR10, RZ ;  /* 0x0000000a07147c25 */ /* 0x044fe2000f8e00ff */
[----:B------:R-:W-:Y:S02]  /*3100*/  ISETP.GE.U32.AND P1, PT, R10, 0xf, PT ;  /* 0x0000000f0a00780c */ /* 0x000fe40003f26070 */
[----:B------:R-:W-:Y:S01]  /*3110*/  MOV R10, R12 ;  /* 0x0000000c000a7202 */ /* 0x000fe20000000f00 */
[----:B------:R-:W-:Y:S01]  /*3120*/  IMAD R25, R18, UR15, R5 ;  /* 0x0000000f12197c24 */ /* 0x000fe2000f8e0205 */
[----:B------:R-:W-:Y:S01]  /*3130*/  LOP3.LUT R5, R14, 0xf, RZ, 0xc0, !PT ;  /* 0x0000000f0e057812 */ /* 0x000fe200078ec0ff */
[----:B------:R-:W-:Y:S01]  /*3140*/  IMAD R7, R7, UR11, R21 ;  /* 0x0000000b07077c24 */ /* 0x000fe2000f8e0215 */
[----:B------:R-:W-:Y:S01]  /*3150*/  LOP3.LUT R12, R15, 0x7, RZ, 0xc0, !PT ;  /* 0x000000070f0c7812 */ /* 0x000fe200078ec0ff */
[----:B------:R-:W-:Y:S01]  /*3160*/  IMAD.WIDE.U32 R18, R18, UR14, R10 ;  /* 0x0000000e12127c25 */ /* 0x000fe2000f8e000a */
[----:B------:R-:W-:-:S02]  /*3170*/  IADD3 R10, PT, PT, R5, -0x1, RZ ;  /* 0xffffffff050a7810 */ /* 0x000fc40007ffe0ff */
[----:B------:R-:W-:Y:S02]  /*3180*/  IADD3 R11, PT, PT, R6, -0x1, RZ ;  /* 0xffffffff060b7810 */ /* 0x000fe40007ffe0ff */
[----:B------:R-:W-:Y:S02]  /*3190*/  ISETP.GE.U32.AND P2, PT, R10, 0x7, PT ;  /* 0x000000070a00780c */ /* 0x000fe40003f46070 */
[----:B------:R-:W-:Y:S02]  /*31a0*/  ISETP.GE.U32.AND P3, PT, R11, 0x3, PT ;  /* 0x000000030b00780c */ /* 0x000fe40003f66070 */
[----:B------:R-:W-:Y:S02]  /*31b0*/  LOP3.LUT R10, R14, 0x3, RZ, 0xc0, !PT ;  /* 0x000000030e0a7812 */ /* 0x000fe400078ec0ff */
[C---:B------:R-:W-:Y:S02]  /*31c0*/  LOP3.LUT R11, R15.reuse, 0xf, RZ, 0xc0, !PT ;  /* 0x0000000f0f0b7812 */ /* 0x040fe400078ec0ff */
[----:B------:R-:W-:-:S02]  /*31d0*/  LOP3.LUT R13, R15, 0xfffffff0, RZ, 0xc0, !PT ;  /* 0xfffffff00f0d7812 */ /* 0x000fc400078ec0ff */
[----:B------:R-:W-:Y:S02]  /*31e0*/  LOP3.LUT R14, R15, 0x3, RZ, 0xc0, !PT ;  /* 0x000000030f0e7812 */ /* 0x000fe400078ec0ff */
[----:B------:R-:W-:Y:S02]  /*31f0*/  LEA R8, R8, UR5, 0x1 ;  /* 0x0000000508087c11 */ /* 0x000fe4000f8e08ff */
[----:B------:R-:W-:Y:S02]  /*3200*/  LEA R9, R9, UR5, 0x1 ;  /* 0x0000000509097c11 */ /* 0x000fe4000f8e08ff */
[----:B------:R-:W-:Y:S02]  /*3210*/  IADD3 R15, PT, PT, -R16, RZ, RZ ;  /* 0x000000ff100f7210 */ /* 0x000fe40007ffe1ff */
[----:B---3--:R-:W-:-:S07]  /*3220*/  IADD3 R25, PT, PT, R19, R25, RZ ;  /* 0x0000001913197210 */ /* 0x008fce0007ffe0ff */
.L_x_692:
        /* <DEDUP_REMOVED lines=9> */
[----:B0-----:R-:W-:Y:S01]  /*32c0*/  HFMA2 R16, -RZ, RZ, 0, 0 ;  /* 0x00000000ff107431 */ /* 0x001fe200000001ff */
[----:B-1----:R-:W-:-:S05]  /*32d0*/  IADD3 R24, PT, PT, RZ, -R17, RZ ;  /* 0x80000011ff187210 */ /* 0x002fca0007ffe0ff */
[----:B------:R-:W-:Y:S01]  /*32e0*/  IMAD R27, R24, R23, RZ ;  /* 0x00000017181b7224 */ /* 0x000fe200078e02ff */
[----:B------:R-:W-:-:S03]  /*32f0*/  IABS R24, UR4 ;  /* 0x0000000400187c13 */ /* 0x000fc60008000000 */
[----:B------:R-:W-:-:S06]  /*3300*/  IMAD.HI.U32 R17, R17, R27, R16 ;  /* 0x0000001b11117227 */ /* 0x000fcc00078e0010 */
[----:B------:R-:W-:-:S05]  /*3310*/  IMAD.HI.U32 R17, R17, R24, RZ ;  /* 0x0000001811117227 */ /* 0x000fca00078e00ff */
[----:B------:R-:W-:-:S05]  /*3320*/  IADD3 R22, PT, PT, -R17, RZ, RZ ;  /* 0x000000ff11167210 */ /* 0x000fca0007ffe1ff */
[----:B------:R-:W-:-:S05]  /*3330*/  IMAD R22, R23, R22, R24 ;  /* 0x0000001617167224 */ /* 0x000fca00078e0218 */
[----:B------:R-:W-:-:S13]  /*3340*/  ISETP.GT.U32.AND P6, PT, R23, R22, PT ;  /* 0x000000161700720c */ /* 0x000fda0003fc4070 */
[-C--:B------:R-:W-:Y:S02]  /*3350*/  @!P6 IADD3 R22, PT, PT, R22, -R23.reuse, RZ ;  /* 0x800000171616e210 */ /* 0x080fe40007ffe0ff */
[----:B------:R-:W-:Y:S02]  /*3360*/  @!P6 IADD3 R17, PT, PT, R17, 0x1, RZ ;  /* 0x000000011111e810 */ /* 0x000fe40007ffe0ff */
[----:B------:R-:W-:Y:S02]  /*3370*/  ISETP.GE.U32.AND P4, PT, R22, R23, PT ;  /* 0x000000171600720c */ /* 0x000fe40003f86070 */
[----:B------:R-:W-:-:S11]  /*3380*/  ISETP.NE.AND P6, PT, RZ, UR6, PT ;  /* 0x00000006ff007c0c */ /* 0x000fd6000bfc5270 */
[----:B------:R-:W-:Y:S02]  /*3390*/  @P4 IADD3 R17, PT, PT, R17, 0x1, RZ ;  /* 0x0000000111114810 */ /* 0x000fe40007ffe0ff */
[----:B------:R-:W-:Y:S02]  /*33a0*/  @!P6 LOP3.LUT R16, RZ, UR6, RZ, 0x33, !PT ;  /* 0x00000006ff10ec12 */ /* 0x000fe4000f8e33ff */
[----:B------:R-:W-:Y:S02]  /*33b0*/  @!P5 IADD3 R17, PT, PT, -R17, RZ, RZ ;  /* 0x000000ff1111d210 */ /* 0x000fe40007ffe1ff */
[----:B------:R-:W-:Y:S02]  /*33c0*/  ISETP.GE.AND P4, PT, R4, 0x1, PT ;  /* 0x000000010400780c */ /* 0x000fe40003f86270 */
[----:B------:R-:W-:Y:S02]  /*33d0*/  R2UR UR14, R17 ;  /* 0x00000000110e72ca */ /* 0x000fe400000e0000 */
[----:B------:R-:W-:-:S13]  /*33e0*/  @!P6 R2UR UR14, R16 ;  /* 0x00000000100ee2ca */ /* 0x000fda00000e0000 */
[----:B------:R-:W-:-:S04]  /*33f0*/  UIADD3 UR5, UPT, UPT, -UR14, URZ, URZ ;  /* 0x000000ff0e057290 */ /* 0x000fc8000fffe1ff */
[----:B------:R-:W-:Y:S01]  /*3400*/  UIMAD UR6, UR6, UR5, UR4 ;  /* 0x00000005060672a4 */ /* 0x000fe2000f8e0204 */
[----:B------:R-:W-:Y:S11]  /*3410*/  @!P4 BRA `(.L_x_671) ;  /* 0x0000001800c4c947 */ /* 0x000ff60003800000 */
[----:B------:R-:W-:Y:S02]  /*3420*/  MOV R24, UR6 ;  /* 0x0000000600187c02 */ /* 0x000fe40008000f00 */
[----:B------:R-:W-:Y:S02]  /*3430*/  MOV R27, RZ ;  /* 0x000000ff001b7202 */ /* 0x000fe40000000f00 */
[----:B------:R-:W-:-:S07]  /*3440*/  SHF.R.S32.HI R24, RZ, 0x1f, R24 ;  /* 0x0000001fff187819 */ /* 0x000fce0000011418 */
.L_x_682:
        /* <DEDUP_REMOVED lines=8> */
[----:B------:R-:W-:-:S05]  /*34d0*/  MOV R23, UR16 ;  /* 0x0000001000177c02 */ /* 0x000fca0008000f00 */
[----:B------:R-:W-:Y:S01]  /*34e0*/  UIMAD UR5, UR5, UR18, URZ ;  /* 0x00000012050572a4 */ /* 0x000fe2000f8e02ff */
[----:B------:R-:W-:Y:S02]  /*34f0*/  MOV R16, R20 ;  /* 0x0000001400107202 */ /* 0x000fe40000000f00 */
[----:B------:R-:W-:Y:S01]  /*3500*/  MOV R29, UR17 ;  /* 0x00000011001d7c02 */ /* 0x000fe20008000f00 */
[----:B------:R-:W-:Y:S02]  /*3510*/  UIMAD UR5, UR6, UR19, UR5 ;  /* 0x00000013060572a4 */ /* 0x000fe4000f8e0205 */
[----:B------:R-:W-:-:S04]  /*3520*/  IMAD.WIDE.U32 R22, R23, UR14, R16 ;  /* 0x0000000e17167c25 */ /* 0x000fc8000f8e0010 */
[----:B------:R-:W-:Y:S01]  /*3530*/  IMAD R17, R29, UR14, R26 ;  /* 0x0000000e1d117c24 */ /* 0x000fe2000f8e021a */
[----:B------:R-:W-:-:S04]  /*3540*/  MOV R29, UR18 ;  /* 0x00000012001d7c02 */ /* 0x000fc80008000f00 */
[----:B------:R-:W-:Y:S02]  /*3550*/  IADD3 R23, PT, PT, R23, R17, RZ ;  /* 0x0000001117177210 */ /* 0x000fe40007ffe0ff */
[----:B------:R-:W0:Y:S01]  /*3560*/  LDC.64 R16, c[0x0][0x388] ;  /* 0x0000e200ff107b82 */ /* 0x000e220000000a00 */
[----:B------:R-:W-:Y:S01]  /*3570*/  IMAD.WIDE.U32 R22, R29, UR6, R22 ;  /* 0x000000061d167c25 */ /* 0x000fe2000f8e0016 */
[----:B------:R-:W-:-:S04]  /*3580*/  IADD3 R29, PT, PT, R0, R27, RZ ;  /* 0x0000001b001d7210 */ /* 0x000fc80007ffe0ff */
[----:B------:R-:W-:-:S03]  /*3590*/  IADD3 R23, PT, PT, R23, UR5, RZ ;  /* 0x0000000517177c10 */ /* 0x000fc6000fffe0ff */
[----:B--2---:R-:W-:-:S04]  /*35a0*/  IMAD.WIDE.U32 R22, R29, UR10, R22 ;  /* 0x0000000a1d167c25 */ /* 0x004fc8000f8e0016 */
[----:B------:R-:W-:Y:S01]  /*35b0*/  IMAD R23, R29, UR11, R23 ;  /* 0x0000000b1d177c24 */ /* 0x000fe2000f8e0217 */
[----:B------:R-:W-:-:S04]  /*35c0*/  SHF.L.U32 R29, R22, 0x1, RZ ;  /* 0x00000001161d7819 */ /* 0x000fc800000006ff */
[----:B------:R-:W-:Y:S02]  /*35d0*/  SHF.L.U64.HI R30, R22, 0x1, R23 ;  /* 0x00000001161e7819 */ /* 0x000fe40000010217 */
[----:B0-----:R-:W-:-:S04]  /*35e0*/  IADD3 R22, P4, PT, R29, R16, RZ ;  /* 0x000000101d167210 */ /* 0x001fc80007f9e0ff */
[----:B------:R-:W-:-:S05]  /*35f0*/  IADD3.X R23, PT, PT, R30, R17, RZ, P4, !PT ;  /* 0x000000111e177210 */ /* 0x000fca00027fe4ff */
[----:B------:R-:W2:Y:S01]  /*3600*/  LDG.E.U16 R26, desc[UR8][R22.64] ;  /* 0x00000008161a7981 */ /* 0x000ea2000c1e1500 */
[----:B-1----:R-:W-:Y:S01]  /*3610*/  HADD2.F32 R31, -RZ, R28.H0_H0 ;  /* 0x2000001cff1f7230 */ /* 0x002fe20000004100 */
[----:B------:R-:W-:Y:S01]  /*3620*/  ISETP.GE.AND P4, PT, R3, 0x2, PT ;  /* 0x000000020300780c */ /* 0x000fe20003f86270 */
[----:B------:R-:W-:Y:S01]  /*3630*/  BSSY.RECONVERGENT B0, `(.L_x_672) ;  /* 0x0000189000007945 */ /* 0x000fe20003800200 */
[----:B--2---:R-:W-:-:S05]  /*3640*/  HADD2.F32 R26, -RZ, R26.H0_H0 ;  /* 0x2000001aff1a7230 */ /* 0x004fca0000004100 */
[----:B------:R-:W-:-:S05]  /*3650*/  F2FP.F16.F32.PACK_AB R26, R31, R26 ;  /* 0x0000001a1f1a723e */ /* 0x000fca00000000ff */
[--C-:B------:R-:W-:Y:S02]  /*3660*/  HADD2.F32 R28, -RZ, R26.reuse.H0_H0 ;  /* 0x2000001aff1c7230 */ /* 0x100fe40000004100 */
[----:B------:R-:W-:-:S05]  /*3670*/  HADD2.F32 R31, -RZ, R26.H1_H1 ;  /* 0x3000001aff1f7230 */ /* 0x000fca0000004100 */
[----:B------:R-:W-:-:S05]  /*3680*/  FMUL.FTZ R28, R28, R31 ;  /* 0x0000001f1c1c7220 */ /* 0x000fca0000410000 */
[----:B------:R-:W-:-:S05]  /*3690*/  F2FP.F16.F32.PACK_AB R28, RZ, R28 ;  /* 0x0000001cff1c723e */ /* 0x000fca00000000ff */
[----:B------:R-:W-:Y:S01]  /*36a0*/  HADD2.F32 R26, -RZ, R28.H0_H0 ;  /* 0x2000001cff1a7230 */ /* 0x000fe20000004100 */
[----:B------:R-:W-:Y:S06]  /*36b0*/  @!P4 BRA `(.L_x_673) ;  /* 0x000000180000c947 */ /* 0x000fec0003800000 */
[----:B------:R-:W-:Y:S01]  /*36c0*/  BSSY.RECONVERGENT B2, `(.L_x_674) ;  /* 0x00000c2000027945 */ /* 0x000fe20003800200 */
[----:B------:R-:W-:-:S03]  /*36d0*/  HFMA2 R28, -RZ, RZ, 0, 5.9604644775390625e-08 ;  /* 0x00000001ff1c7431 */ /* 0x000fc600000001ff */
[----:B------:R-:W-:Y:S05]  /*36e0*/  @!P0 BRA `(.L_x_675) ;  /* 0x0000000800fc8947 */ /* 0x000fea0003800000 */
[----:B------:R-:W-:Y:S01]  /*36f0*/  IADD3 R16, P4, P5, R29, 0x10, R16 ;  /* 0x000000101d107810 */ /* 0x000fe20007d9e010 */
[----:B------:R-:W-:Y:S01]  /*3700*/  BSSY.RECONVERGENT B3, `(.L_x_676) ;  /* 0x00000bc000037945 */ /* 0x000fe20003800200 */
[----:B------:R-:W-:Y:S02]  /*3710*/  IADD3 R29, PT, PT, R9, 0x10, RZ ;  /* 0x00000010091d7810 */ /* 0x000fe40007ffe0ff */
[----:B------:R-:W-:Y:S02]  /*3720*/  IADD3.X R17, PT, PT, R30, R17, RZ, P4, P5 ;  /* 0x000000111e117210 */ /* 0x000fe400027ea4ff */
[----:B------:R-:W-:Y:S02]  /*3730*/  MOV R28, RZ ;  /* 0x000000ff001c7202 */ /* 0x000fe40000000f00 */
[----:B------:R-:W-:-:S07]  /*3740*/  MOV R30, R15 ;  /* 0x0000000f001e7202 */ /* 0x000fce0000000f00 */
.L_x_677:
[----:B------:R-:W2:Y:S04]  /*3750*/  LDG.E.U16 R35, desc[UR8][R16.64+-0xe] ;  /* 0xfffff20810237981 */ /* 0x000ea8000c1e1500 */
[----:B------:R-:W3:Y:S04]  /*3760*/  LDG.E.U16 R33, desc[UR8][R16.64+-0xc] ;  /* 0xfffff40810217981 */ /* 0x000ee8000c1e1500 */
[----:B------:R-:W4:Y:S04]  /*3770*/  LDG.E.U16 R32, desc[UR8][R16.64+-0xa] ;  /* 0xfffff60810207981 */ /* 0x000f28000c1e1500 */
[----:B------:R-:W5:Y:S04]  /*3780*/  LDG.E.U16 R31, desc[UR8][R16.64+-0x8] ;  /* 0xfffff808101f7981 */ /* 0x000f68000c1e1500 */
[----:B------:R-:W0:Y:S02]  /*3790*/  LDS.U16 R34, [R29+-0xe] ;  /* 0xfffff2001d227984 */ /* 0x000e240000000400 */
[----:B0-----:R-:W-:-:S02]  /*37a0*/  HADD2.F32 R34, -RZ, R34.H0_H0 ;  /* 0x20000022ff227230 */ /* 0x001fc40000004100 */
[----:B--2---:R-:W-:Y:S02]  /*37b0*/  HADD2.F32 R35, -RZ, R35.H0_H0 ;  /* 0x20000023ff237230 */ /* 0x004fe40000004100 */
[----:B---3--:R-:W-:-:S03]  /*37c0*/  HADD2.F32 R36, -RZ, R33.H0_H0 ;  /* 0x20000021ff247230 */ /* 0x008fc60000004100 */
[----:B------:R-:W-:-:S05]  /*37d0*/  F2FP.F16.F32.PACK_AB R34, R35, R34 ;  /* 0x000000222322723e */ /* 0x000fca00000000ff */
[--C-:B------:R-:W-:Y:S02]  /*37e0*/  HADD2.F32 R35, -RZ, R34.reuse.H1_H1 ;  /* 0x30000022ff237230 */ /* 0x100fe40000004100 */
[----:B------:R-:W-:-:S05]  /*37f0*/  HADD2.F32 R34, -RZ, R34.H0_H0 ;  /* 0x20000022ff227230 */ /* 0x000fca0000004100 */
[----:B------:R-:W-:Y:S02]  /*3800*/  FMUL.FTZ R34, R35, R34 ;  /* 0x0000002223227220 */ /* 0x000fe40000410000 */
[----:B------:R-:W0:Y:S03]  /*3810*/  LDS.U16 R35, [R29+-0xc] ;  /* 0xfffff4001d237984 */ /* 0x000e260000000400 */
[----:B------:R-:W-:Y:S01]  /*3820*/  F2FP.F16.F32.PACK_AB R34, RZ, R34 ;  /* 0x00000022ff22723e */ /* 0x000fe200000000ff */
[----:B0-----:R-:W-:-:S05]  /*3830*/  HADD2.F32 R35, -RZ, R35.H0_H0 ;  /* 0x20000023ff237230 */ /* 0x001fca0000004100 */
[----:B------:R-:W-:Y:S01]  /*3840*/  F2FP.F16.F32.PACK_AB R33, R36, R35 ;  /* 0x000000232421723e */ /* 0x000fe200000000ff */
[----:B------:R-:W-:-:S04]  /*3850*/  HADD2.F32 R35, -RZ, R34.H0_H0 ;  /* 0x20000022ff237230 */ /* 0x000fc80000004100 */
[--C-:B------:R-:W-:Y:S02]  /*3860*/  HADD2.F32 R34, -RZ, R33.reuse.H1_H1 ;  /* 0x30000021ff227230 */ /* 0x100fe40000004100 */
[----:B------:R-:W-:Y:S01]  /*3870*/  FADD.FTZ R26, R35, R26 ;  /* 0x0000001a231a7221 */ /* 0x000fe20000010000 */
[----:B------:R-:W-:Y:S02]  /*3880*/  HADD2.F32 R33, -RZ, R33.H0_H0 ;  /* 0x20000021ff217230 */ /* 0x000fe40000004100 */
[----:B----4-:R-:W-:Y:S02]  /*3890*/  HADD2.F32 R35, -RZ, R32.H0_H0 ;  /* 0x20000020ff237230 */ /* 0x010fe40000004100 */
[----:B------:R-:W0:Y:S01]  /*38a0*/  LDS.U16 R32, [R29+-0x8] ;  /* 0xfffff8001d207984 */ /* 0x000e220000000400 */
[----:B------:R-:W-:-:S03]  /*38b0*/  FMUL.FTZ R33, R34, R33 ;  /* 0x0000002122217220 */ /* 0x000fc60000410000 */
[----:B------:R-:W1:Y:S02]  /*38c0*/  LDS.U16 R34, [R29+-0xa] ;  /* 0xfffff6001d227984 */ /* 0x000e640000000400 */
[----:B------:R-:W-:-:S05]  /*38d0*/  F2FP.F16.F32.PACK_AB R33, RZ, R33 ;  /* 0x00000021ff21723e */ /* 0x000fca00000000ff */
[----:B------:R-:W-:-:S05]  /*38e0*/  HADD2.F32 R33, -RZ, R33.H0_H0 ;  /* 0x20000021ff217230 */ /* 0x000fca0000004100 */
[----:B------:R-:W-:Y:S02]  /*38f0*/  FADD.FTZ R33, R26, R33 ;  /* 0x000000211a217221 */ /* 0x000fe40000010000 */
[----:B------:R-:W2:Y:S01]  /*3900*/  LDG.E.U16 R26, desc[UR8][R16.64+-0x6] ;  /* 0xfffffa08101a7981 */ /* 0x000ea2000c1e1500 */
[----:B-----5:R-:W-:Y:S02]  /*3910*/  HADD2.F32 R31, -RZ, R31.H0_H0 ;  /* 0x2000001fff1f7230 */ /* 0x020fe40000004100 */
[----:B0-----:R-:W-:Y:S02]  /*3920*/  HADD2.F32 R32, -RZ, R32.H0_H0 ;  /* 0x20000020ff207230 */ /* 0x001fe40000004100 */
[----:B-1----:R-:W-:-:S03]  /*3930*/  HADD2.F32 R34, -RZ, R34.H0_H0 ;  /* 0x20000022ff227230 */ /* 0x002fc60000004100 */
[----:B------:R-:W-:Y:S02]  /*3940*/  F2FP.F16.F32.PACK_AB R32, R31, R32 ;  /* 0x000000201f20723e */ /* 0x000fe400000000ff */
[----:B------:R-:W-:-:S05]  /*3950*/  F2FP.F16.F32.PACK_AB R34, R35, R34 ;  /* 0x000000222322723e */ /* 0x000fca00000000ff */
[--C-:B------:R-:W-:Y:S02]  /*3960*/  HADD2.F32 R31, -RZ, R34.reuse.H1_H1 ;  /* 0x30000022ff1f7230 */ /* 0x100fe40000004100 */
[----:B------:R-:W-:-:S05]  /*3970*/  HADD2.F32 R34, -RZ, R34.H0_H0 ;  /* 0x20000022ff227230 */ /* 0x000fca0000004100 */
[----:B------:R-:W-:Y:S02]  /*3980*/  FMUL.FTZ R34, R31, R34 ;  /* 0x000000221f227220 */ /* 0x000fe40000410000 */
[----:B------:R-:W3:Y:S03]  /*3990*/  LDG.E.U16 R31, desc[UR8][R16.64+-0x4] ;  /* 0xfffffc08101f7981 */ /* 0x000ee6000c1e1500 */
[----:B------:R-:W-:-:S05]  /*39a0*/  F2FP.F16.F32.PACK_AB R34, RZ, R34 ;  /* 0x00000022ff22723e */ /* 0x000fca00000000ff */
[----:B------:R-:W-:-:S05]  /*39b0*/  HADD2.F32 R34, -RZ, R34.H0_H0 ;  /* 0x20000022ff227230 */ /* 0x000fca0000004100 */
[----:B------:R-:W-:Y:S01]  /*39c0*/  FADD.FTZ R34, R33, R34 ;  /* 0x0000002221227221 */ /* 0x000fe20000010000 */
[--C-:B------:R-:W-:Y:S02]  /*39d0*/  HADD2.F32 R33, -RZ, R32.reuse.H1_H1 ;  /* 0x30000020ff217230 */ /* 0x100fe40000004100 */
[----:B------:R-:W-:-:S05]  /*39e0*/  HADD2.F32 R32, -RZ, R32.H0_H0 ;  /* 0x20000020ff207230 */ /* 0x000fca0000004100 */
[----:B------:R-:W-:Y:S02]  /*39f0*/  FMUL.FTZ R32, R33, R32 ;  /* 0x0000002021207220 */ /* 0x000fe40000410000 */
[----:B------:R-:W4:Y:S03]  /*3a00*/  LDG.E.U16 R33, desc[UR8][R16.64+-0x2] ;  /* 0xfffffe0810217981 */ /* 0x000f26000c1e1500 */
[----:B------:R-:W-:-:S05]  /*3a10*/  F2FP.F16.F32.PACK_AB R32, RZ, R32 ;  /* 0x00000020ff20723e */ /* 0x000fca00000000ff */
[----:B------:R-:W-:Y:S02]  /*3a20*/  HADD2.F32 R35, -RZ, R32.H0_H0 ;  /* 0x20000020ff237230 */ /* 0x000fe40000004100 */
[----:B------:R-:W5:Y:S03]  /*3a30*/  LDG.E.U16 R32, desc[UR8][R16.64] ;  /* 0x0000000810207981 */ /* 0x000f66000c1e1500 */
[----:B------:R-:W-:Y:S02]  /*3a40*/  FADD.FTZ R34, R34, R35 ;  /* 0x0000002322227221 */ /* 0x000fe40000010000 */
[----:B------:R-:W0:Y:S02]  /*3a50*/  LDS.U16 R35, [R29+-0x6] ;  /* 0xfffffa001d237984 */ /* 0x000e240000000400 */
[----:B0-----:R-:W-:Y:S02]  /*3a60*/  HADD2.F32 R35, -RZ, R35.H0_H0 ;  /* 0x20000023ff237230 */ /* 0x001fe40000004100 */
[----:B--2---:R-:W-:-:S05]  /*3a70*/  HADD2.F32 R26, -RZ, R26.H0_H0 ;  /* 0x2000001aff1a7230 */ /* 0x004fca0000004100 */
[----:B------:R-:W-:-:S05]  /*3a80*/  F2FP.F16.F32.PACK_AB R35, R26, R35 ;  /* 0x000000231a23723e */ /* 0x000fca00000000ff */
[--C-:B------:R-:W-:Y:S02]  /*3a90*/  HADD2.F32 R26, -RZ, R35.reuse.H1_H1 ;  /* 0x30000023ff1a7230 */ /* 0x100fe40000004100 */
[----:B------:R-:W-:-:S05]  /*3aa0*/  HADD2.F32 R35, -RZ, R35.H0_H0 ;  /* 0x20000023ff237230 */ /* 0x000fca0000004100 */
[----:B------:R-:W-:Y:S02]  /*3ab0*/  FMUL.FTZ R26, R26, R35 ;  /* 0x000000231a1a7220 */ /* 0x000fe40000410000 */
[----:B------:R-:W0:Y:S03]  /*3ac0*/  LDS.U16 R35, [R29+-0x4] ;  /* 0xfffffc001d237984 */ /* 0x000e260000000400 */
[----:B------:R-:W-:Y:S01]  /*3ad0*/  F2FP.F16.F32.PACK_AB R26, RZ, R26 ;  /* 0x0000001aff1a723e */ /* 0x000fe200000000ff */
[----:B---3--:R-:W-:Y:S02]  /*3ae0*/  HADD2.F32 R36, -RZ, R31.H0_H0 ;  /* 0x2000001fff247230 */ /* 0x008fe40000004100 */
[----:B0-----:R-:W-:-:S05]  /*3af0*/  HADD2.F32 R35, -RZ, R35.H0_H0 ;  /* 0x20000023ff237230 */ /* 0x001fca0000004100 */
[----:B------:R-:W-:Y:S01]  /*3b00*/  F2FP.F16.F32.PACK_AB R31, R36, R35 ;  /* 0x00000023241f723e */ /* 0x000fe200000000ff */
[----:B------:R-:W-:-:S04]  /*3b10*/  HADD2.F32 R35, -RZ, R26.H0_H0 ;  /* 0x2000001aff237230 */ /* 0x000fc80000004100 */
[--C-:B------:R-:W-:Y:S02]  /*3b20*/  HADD2.F32 R26, -RZ, R31.reuse.H1_H1 ;  /* 0x3000001fff1a7230 */ /* 0x100fe40000004100 */
[----:B------:R-:W-:-:S05]  /*3b30*/  HADD2.F32 R31, -RZ, R31.H0_H0 ;  /* 0x2000001fff1f7230 */ /* 0x000fca0000004100 */
[----:B------:R-:W-:Y:S01]  /*3b40*/  FMUL.FTZ R26, R26, R31 ;  /* 0x0000001f1a1a7220 */ /* 0x000fe20000410000 */
[----:B----4-:R-:W-:Y:S02]  /*3b50*/  HADD2.F32 R36, -RZ, R33.H0_H0 ;  /* 0x20000021ff247230 */ /* 0x010fe40000004100 */
[----:B------:R-:W-:Y:S01]  /*3b60*/  FADD.FTZ R34, R34, R35 ;  /* 0x0000002322227221 */ /* 0x000fe20000010000 */
[----:B------:R-:W0:Y:S01]  /*3b70*/  LDS.U16 R31, [R29+-0x2] ;  /* 0xfffffe001d1f7984 */ /* 0x000e220000000400 */
[----:B------:R-:W-:Y:S01]  /*3b80*/  F2FP.F16.F32.PACK_AB R26, RZ, R26 ;  /* 0x0000001aff1a723e */ /* 0x000fe200000000ff */
[----:B-----5:R-:W-:Y:S02]  /*3b90*/  HADD2.F32 R32, -RZ, R32.H0_H0 ;  /* 0x20000020ff207230 */ /* 0x020fe40000004100 */
[----:B------:R-:W-:Y:S02]  /*3ba0*/  LDS.U16 R35, [R29+0x2] ;  /* 0x000002001d237984 */ /* 0x000fe40000000400 */
[----:B------:R-:W-:-:S02]  /*3bb0*/  HADD2.F32 R33, -RZ, R26.H0_H0 ;  /* 0x2000001aff217230 */ /* 0x000fc40000004100 */
[----:B------:R-:W2:Y:S03]  /*3bc0*/  LDG.E.U16 R26, desc[UR8][R16.64+0x2] ;  /* 0x00000208101a7981 */ /* 0x000ea6000c1e1500 */
[----:B------:R-:W-:Y:S02]  /*3bd0*/  FADD.FTZ R34, R34, R33 ;  /* 0x0000002122227221 */ /* 0x000fe40000010000 */
[----:B------:R-:W1:Y:S01]  /*3be0*/  LDS.U16 R33, [R29] ;  /* 0x000000001d217984 */ /* 0x000e620000000400 */
[----:B0-----:R-:W-:-:S05]  /*3bf0*/  HADD2.F32 R31, -RZ, R31.H0_H0 ;  /* 0x2000001fff1f7230 */ /* 0x001fca0000004100 */
[----:B------:R-:W-:Y:S01]  /*3c00*/  F2FP.F16.F32.PACK_AB R31, R36, R31 ;  /* 0x0000001f241f723e */ /* 0x000fe200000000ff */
[----:B-1----:R-:W-:-:S04]  /*3c10*/  HADD2.F32 R33, -RZ, R33.H0_H0 ;  /* 0x20000021ff217230 */ /* 0x002fc80000004100 */
[--C-:B------:R-:W-:Y:S01]  /*3c20*/  HADD2.F32 R36, -RZ, R31.reuse.H0_H0 ;  /* 0x2000001fff247230 */ /* 0x100fe20000004100 */
[----:B------:R-:W-:Y:S01]  /*3c30*/  F2FP.F16.F32.PACK_AB R32, R32, R33 ;  /* 0x000000212020723e */ /* 0x000fe200000000ff */
[----:B------:R-:W-:Y:S02]  /*3c40*/  HADD2.F32 R33, -RZ, R31.H1_H1 ;  /* 0x3000001fff217230 */ /* 0x000fe40000004100 */
[----:B------:R-:W3:Y:S03]  /*3c50*/  LDG.E.U16 R31, desc[UR8][R16.64+0x4] ;  /* 0x00000408101f7981 */ /* 0x000ee6000c1e1500 */
[----:B------:R-:W-:-:S05]  /*3c60*/  FMUL.FTZ R33, R33, R36 ;  /* 0x0000002421217220 */ /* 0x000fca0000410000 */
        /* <DEDUP_REMOVED lines=8> */
[----:B------:R-:W-:-:S05]  /*3cf0*/  HADD2.F32 R33, -RZ, R33.H0_H0 ;  /* 0x20000021ff217230 */ /* 0x000fca0000004100 */
[----:B------:R-:W-:Y:S02]  /*3d00*/  FADD.FTZ R34, R34, R33 ;  /* 0x0000002122227221 */ /* 0x000fe40000010000 */
[----:B------:R-:W5:Y:S01]  /*3d10*/  LDG.E.U16 R33, desc[UR8][R16.64+0x8] ;  /* 0x0000080810217981 */ /* 0x000f62000c1e1500 */
[----:B------:R-:W-:Y:S02]  /*3d20*/  HADD2.F32 R35, -RZ, R35.H0_H0 ;  /* 0x20000023ff237230 */ /* 0x000fe40000004100 */
[----:B--2---:R-:W-:-:S05]  /*3d30*/  HADD2.F32 R26, -RZ, R26.H0_H0 ;  /* 0x2000001aff1a7230 */ /* 0x004fca0000004100 */
[----:B------:R-:W-:-:S05]  /*3d40*/  F2FP.F16.F32.PACK_AB R35, R26, R35 ;  /* 0x000000231a23723e */ /* 0x000fca00000000ff */
[--C-:B------:R-:W-:Y:S02]  /*3d50*/  HADD2.F32 R26, -RZ, R35.reuse.H1_H1 ;  /* 0x30000023ff1a7230 */ /* 0x100fe40000004100 */
[----:B------:R-:W-:-:S05]  /*3d60*/  HADD2.F32 R35, -RZ, R35.H0_H0 ;  /* 0x20000023ff237230 */ /* 0x000fca0000004100 */
[----:B------:R-:W-:Y:S02]  /*3d70*/  FMUL.FTZ R26, R26, R35 ;  /* 0x000000231a1a7220 */ /* 0x000fe40000410000 */
[----:B------:R-:W0:Y:S03]  /*3d80*/  LDS.U16 R35, [R29+0x4] ;  /* 0x000004001d237984 */ /* 0x000e260000000400 */
[----:B------:R-:W-:Y:S01]  /*3d90*/  F2FP.F16.F32.PACK_AB R26, RZ, R26 ;  /* 0x0000001aff1a723e */ /* 0x000fe200000000ff */
[----:B---3--:R-:W-:Y:S02]  /*3da0*/  HADD2.F32 R36, -RZ, R31.H0_H0 ;  /* 0x2000001fff247230 */ /* 0x008fe40000004100 */
[----:B0-----:R-:W-:-:S05]  /*3db0*/  HADD2.F32 R35, -RZ, R35.H0_H0 ;  /* 0x20000023ff237230 */ /* 0x001fca0000004100 */
[----:B------:R-:W-:Y:S01]  /*3dc0*/  F2FP.F16.F32.PACK_AB R31, R36, R35 ;  /* 0x00000023241f723e */ /* 0x000fe200000000ff */
[----:B------:R-:W-:-:S04]  /*3dd0*/  HADD2.F32 R35, -RZ, R26.H0_H0 ;  /* 0x2000001aff237230 */ /* 0x000fc80000004100 */
[--C-:B------:R-:W-:Y:S02]  /*3de0*/  HADD2.F32 R26, -RZ, R31.reuse.H1_H1 ;  /* 0x3000001fff1a7230 */ /* 0x100fe40000004100 */
[----:B------:R-:W-:-:S05]  /*3df0*/  HADD2.F32 R31, -RZ, R31.H0_H0 ;  /* 0x2000001fff1f7230 */ /* 0x000fca0000004100 */
[----:B------:R-:W-:Y:S02]  /*3e00*/  FMUL.FTZ R26, R26, R31 ;  /* 0x0000001f1a1a7220 */ /* 0x000fe40000410000 */
[----:B------:R-:W0:Y:S03]  /*3e10*/  LDS.U16 R31, [R29+0x6] ;  /* 0x000006001d1f7984 */ /* 0x000e260000000400 */
[----:B------:R-:W-:Y:S01]  /*3e20*/  F2FP.F16.F32.PACK_AB R26, RZ, R26 ;  /* 0x0000001aff1a723e */ /* 0x000fe200000000ff */
[----:B------:R-:W-:-:S04]  /*3e30*/  FADD.FTZ R34, R34, R35 ;  /* 0x0000002322227221 */ /* 0x000fc80000010000 */
[----:B------:R-:W-:Y:S02]  /*3e40*/  HADD2.F32 R35, -RZ, R26.H0_H0 ;  /* 0x2000001aff237230 */ /* 0x000fe40000004100 */
[----:B------:R-:W2:Y:S01]  /*3e50*/  LDG.E.U16 R26, desc[UR8][R16.64+0xa] ;  /* 0x00000a08101a7981 */ /* 0x000ea2000c1e1500 */
[----:B----4-:R-:W-:Y:S02]  /*3e60*/  HADD2.F32 R32, -RZ, R32.H0_H0 ;  /* 0x20000020ff207230 */ /* 0x010fe40000004100 */
[----:B0-----:R-:W-:-:S05]  /*3e70*/  HADD2.F32 R31, -RZ, R31.H0_H0 ;  /* 0x2000001fff1f7230 */ /* 0x001fca0000004100 */
[----:B------:R-:W-:Y:S02]  /*3e80*/  F2FP.F16.F32.PACK_AB R31, R32, R31 ;  /* 0x0000001f201f723e */ /* 0x000fe400000000ff */
[----:B------:R-:W0:Y:S01]  /*3e90*/  LDS.U16 R32, [R29+0x8] ;  /* 0x000008001d207984 */ /* 0x000e220000000400 */
[----:B-----5:R-:W-:Y:S02]  /*3ea0*/  HADD2.F32 R33, -RZ, R33.H0_H0 ;  /* 0x20000021ff217230 */ /* 0x020fe40000004100 */
[----:B------:R-:W-:Y:S02]  /*3eb0*/  HADD2.F32 R36, -RZ, R31.H0_H0 ;  /* 0x2000001fff247230 */ /* 0x000fe40000004100 */
[----:B0-----:R-:W-:-:S05]  /*3ec0*/  HADD2.F32 R32, -RZ, R32.H0_H0 ;  /* 0x20000020ff207230 */ /* 0x001fca0000004100 */
[----:B------:R-:W-:Y:S01]  /*3ed0*/  F2FP.F16.F32.PACK_AB R32, R33, R32 ;  /* 0x000000202120723e */ /* 0x000fe200000000ff */
[----:B------:R-:W-:Y:S02]  /*3ee0*/  HADD2.F32 R33, -RZ, R31.H1_H1 ;  /* 0x3000001fff217230 */ /* 0x000fe40000004100 */
[----:B------:R-:W3:Y:S03]  /*3ef0*/  LDG.E.U16 R31, desc[UR8][R16.64+0xc] ;  /* 0x00000c08101f7981 */ /* 0x000ee6000c1e1500 */
[----:B------:R-:W-:-:S05]  /*3f00*/  FMUL.FTZ R33, R33, R36 ;  /* 0x0000002421217220 */ /* 0x000fca0000410000 */
[----:B------:R-:W-:Y:S01]  /*3f10*/  F2FP.F16.F32.PACK_AB R33, RZ, R33 ;  /* 0x00000021ff21723e */ /* 0x000fe200000000ff */
[----:B------:R-:W-:-:S04]  /*3f20*/  FADD.FTZ R34, R34, R35 ;  /* 0x0000002322227221 */ /* 0x000fc80000010000 */
        /* <DEDUP_REMOVED lines=10> */
[----:B------:R-:W0:Y:S02]  /*3fd0*/  LDS.U16 R35, [R29+0xa] ;  /* 0x00000a001d237984 */ /* 0x000e240000000400 */
[----:B0-----:R-:W-:Y:S02]  /*3fe0*/  HADD2.F32 R35, -RZ, R35.H0_H0 ;  /* 0x20000023ff237230 */ /* 0x001fe40000004100 */
[----:B--2---:R-:W-:-:S05]  /*3ff0*/  HADD2.F32 R26, -RZ, R26.H0_H0 ;  /* 0x2000001aff1a7230 */ /* 0x004fca0000004100 */
[----:B------:R-:W-:-:S05]  /*4000*/  F2FP.F16.F32.PACK_AB R35, R26, R35 ;  /* 0x000000231a23723e */ /* 0x000fca00000000ff */
[--C-:B------:R-:W-:Y:S02]  /*4010*/  HADD2.F32 R26, -RZ, R35.reuse.H1_H1 ;  /* 0x30000023ff1a7230 */ /* 0x100fe40000004100 */
[----:B------:R-:W-:-:S05]  /*4020*/  HADD2.F32 R35, -RZ, R35.H0_H0 ;  /* 0x20000023ff237230 */ /* 0x000fca0000004100 */
[----:B------:R-:W-:-:S05]  /*4030*/  FMUL.FTZ R26, R26, R35 ;  /* 0x000000231a1a7220 */ /* 0x000fca0000410000 */
[----:B------:R-:W-:-:S05]  /*4040*/  F2FP.F16.F32.PACK_AB R26, RZ, R26 ;  /* 0x0000001aff1a723e */ /* 0x000fca00000000ff */
[----:B------:R-:W-:Y:S02]  /*4050*/  HADD2.F32 R35, -RZ, R26.H0_H0 ;  /* 0x2000001aff237230 */ /* 0x000fe40000004100 */
[----:B------:R-:W0:Y:S02]  /*4060*/  LDS.U16 R26, [R29+0xc] ;  /* 0x00000c001d1a7984 */ /* 0x000e240000000400 */
[----:B0-----:R-:W-:Y:S02]  /*4070*/  HADD2.F32 R26, -RZ, R26.H0_H0 ;  /* 0x2000001aff1a7230 */ /* 0x001fe40000004100 */
[----:B---3--:R-:W-:-:S05]  /*4080*/  HADD2.F32 R31, -RZ, R31.H0_H0 ;  /* 0x2000001fff1f7230 */ /* 0x008fca0000004100 */
[----:B------:R-:W-:Y:S02]  /*4090*/  F2FP.F16.F32.PACK_AB R26, R31, R26 ;  /* 0x0000001a1f1a723e */ /* 0x000fe400000000ff */
[----:B------:R-:W0:Y:S01]  /*40a0*/  LDS.U16 R31, [R29+0xe] ;  /* 0x00000e001d1f7984 */ /* 0x000e220000000400 */
[----:B----4-:R-:W-:Y:S02]  /*40b0*/  HADD2.F32 R36, -RZ, R33.H0_H0 ;  /* 0x20000021ff247230 */ /* 0x010fe40000004100 */
[----:B0-----:R-:W-:-:S05]  /*40c0*/  HADD2.F32 R31, -RZ, R31.H0_H0 ;  /* 0x2000001fff1f7230 */ /* 0x001fca0000004100 */
[----:B------:R-:W-:Y:S01]  /*40d0*/  F2FP.F16.F32.PACK_AB R33, R36, R31 ;  /* 0x0000001f2421723e */ /* 0x000fe200000000ff */
[--C-:B------:R-:W-:Y:S02]  /*40e0*/  HADD2.F32 R31, -RZ, R26.reuse.H1_H1 ;  /* 0x3000001aff1f7230 */ /* 0x100fe40000004100 */
[----:B------:R-:W-:Y:S02]  /*40f0*/  HADD2.F32 R26, -RZ, R26.H0_H0 ;  /* 0x2000001aff1a7230 */ /* 0x000fe40000004100 */
[----:B------:R-:W-:-:S03]  /*4100*/  HADD2.F32 R36, -RZ, R33.H0_H0 ;  /* 0x20000021ff247230 */ /* 0x000fc60000004100 */
[----:B------:R-:W-:Y:S01]  /*4110*/  FMUL.FTZ R26, R31, R26 ;  /* 0x0000001a1f1a7220 */ /* 0x000fe20000410000 */
[----:B------:R-:W-:Y:S02]  /*4120*/  HADD2.F32 R31, -RZ, R33.H1_H1 ;  /* 0x30000021ff1f7230 */ /* 0x000fe40000004100 */
[----:B------:R-:W0:Y:S01]  /*4130*/  LDS.U16 R33, [R29+0x10] ;  /* 0x000010001d217984 */ /* 0x000e220000000400 */
[----:B-----5:R-:W-:Y:S02]  /*4140*/  HADD2.F32 R32, -RZ, R32.H0_H0 ;  /* 0x20000020ff207230 */ /* 0x020fe40000004100 */
[----:B------:R-:W-:Y:S01]  /*4150*/  FADD.FTZ R34, R34, R35 ;  /* 0x0000002322227221 */ /* 0x000fe20000010000 */
[----:B------:R-:W-:Y:S01]  /*4160*/  FMUL.FTZ R31, R31, R36 ;  /* 0x000000241f1f7220 */ /* 0x000fe20000410000 */
[----:B------:R-:W-:Y:S02]  /*4170*/  IADD3 R30, PT, PT, R30, 0x10, RZ ;  /* 0x000000101e1e7810 */ /* 0x000fe40007ffe0ff */
[----:B------:R-:W-:-:S02]  /*4180*/  F2FP.F16.F32.PACK_AB R26, RZ, R26 ;  /* 0x0000001aff1a723e */ /* 0x000fc400000000ff */
[----:B------:R-:W-:Y:S02]  /*4190*/  ISETP.NE.AND P4, PT, R30, RZ, PT ;  /* 0x000000ff1e00720c */ /* 0x000fe40003f85270 */
[----:B------:R-:W-:Y:S02]  /*41a0*/  F2FP.F16.F32.PACK_AB R31, RZ, R31 ;  /* 0x0000001fff1f723e */ /* 0x000fe400000000ff */
[----:B------:R-:W-:Y:S01]  /*41b0*/  IADD3 R16, P5, PT, R16, 0x20, RZ ;  /* 0x0000002010107810 */ /* 0x000fe20007fbe0ff */
[----:B0-----:R-:W-:-:S05]  /*41c0*/  HADD2.F32 R33, -RZ, R33.H0_H0 ;  /* 0x20000021ff217230 */ /* 0x001fca0000004100 */
[----:B------:R-:W-:-:S05]  /*41d0*/  F2FP.F16.F32.PACK_AB R33, R32, R33 ;  /* 0x000000212021723e */ /* 0x000fca00000000ff */
[--C-:B------:R-:W-:Y:S02]  /*41e0*/  HADD2.F32 R32, -RZ, R33.reuse.H1_H1 ;  /* 0x30000021ff207230 */ /* 0x100fe40000004100 */
[----:B------:R-:W-:Y:S02]  /*41f0*/  HADD2.F32 R35, -RZ, R33.H0_H0 ;  /* 0x20000021ff237230 */ /* 0x000fe40000004100 */
[----:B------:R-:W-:-:S03]  /*4200*/  HADD2.F32 R33, -RZ, R26.H0_H0 ;  /* 0x2000001aff217230 */ /* 0x000fc60000004100 */
[----:B------:R-:W-:Y:S01]  /*4210*/  FMUL.FTZ R32, R32, R35 ;  /* 0x0000002320207220 */ /* 0x000fe20000410000 */
[----:B------:R-:W-:Y:S02]  /*4220*/  HADD2.F32 R26, -RZ, R31.H0_H0 ;  /* 0x2000001fff1a7230 */ /* 0x000fe40000004100 */
[----:B------:R-:W-:Y:S02]  /*4230*/  FADD.FTZ R33, R34, R33 ;  /* 0x0000002122217221 */ /* 0x000fe40000010000 */
[----:B------:R-:W-:Y:S02]  /*4240*/  F2FP.F16.F32.PACK_AB R32, RZ, R32 ;  /* 0x00000020ff20723e */ /* 0x000fe400000000ff */
[----:B------:R-:W-:-:S03]  /*4250*/  FADD.FTZ R26, R33, R26 ;  /* 0x0000001a211a7221 */ /* 0x000fc60000010000 */
[----:B------:R-:W-:Y:S01]  /*4260*/  HADD2.F32 R31, -RZ, R32.H0_H0 ;  /* 0x20000020ff1f7230 */ /* 0x000fe20000004100 */
[----:B------:R-:W-:Y:S02]  /*4270*/  IADD3.X R17, PT, PT, RZ, R17, RZ, P5, !PT ;  /* 0x00000011ff117210 */ /* 0x000fe40002ffe4ff */
[----:B------:R-:W-:Y:S02]  /*4280*/  IADD3 R28, PT, PT, R28, 0x10, RZ ;  /* 0x000000101c1c7810 */ /* 0x000fe40007ffe0ff */
[----:B------:R-:W-:Y:S01]  /*4290*/  FADD.FTZ R26, R26, R31 ;  /* 0x0000001f1a1a7221 */ /* 0x000fe20000010000 */
[----:B------:R-:W-:Y:S01]  /*42a0*/  IADD3 R29, PT, PT, R29, 0x20, RZ ;  /* 0x000000201d1d7810 */ /* 0x000fe20007ffe0ff */
[----:B------:R-:W-:Y:S06]  /*42b0*/  @P4 BRA `(.L_x_677) ;  /* 0xfffffff400244947 */ /* 0x000fec000383ffff */
[----:B------:R-:W-:Y:S05]  /*42c0*/  BSYNC.RECONVERGENT B3 ;  /* 0x0000000000037941 */ /* 0x000fea0003800200 */
.L_x_676:
[----:B------:R-:W-:-:S07]  /*42d0*/  IADD3 R28, PT, PT, R28, 0x1, RZ ;  /* 0x000000011c1c7810 */ /* 0x000fce0007ffe0ff */
.L_x_675:
[----:B------:R-:W-:Y:S05]  /*42e0*/  BSYNC.RECONVERGENT B2 ;  /* 0x0000000000027941 */ /* 0x000fea0003800200 */
.L_x_674:
        /* <DEDUP_REMOVED lines=9> */
[----:B------:R-:W5:Y:S01]  /*4380*/  LDG.E.U16 R30, desc[UR8][R16.64+0x6] ;  /* 0x00000608101e7981 */ /* 0x000f62000c1e1500 */
[----:B------:R-:W-:-:S05]  /*4390*/  LEA R29, R28, R9, 0x1 ;  /* 0x000000091c1d7211 */ /* 0x000fca00078e08ff */
[----:B------:R-:W0:Y:S02]  /*43a0*/  LDS.U16 R33, [R29] ;  /* 0x000000001d217984 */ /* 0x000e240000000400 */
[----:B0-----:R-:W-:Y:S02]  /*43b0*/  HADD2.F32 R33, -RZ, R33.H0_H0 ;  /* 0x20000021ff217230 */ /* 0x001fe40000004100 */
[----:B--2---:R-:W-:Y:S02]  /*43c0*/  HADD2.F32 R34, -RZ, R34.H0_H0 ;  /* 0x20000022ff227230 */ /* 0x004fe40000004100 */
[----:B---3--:R-:W-:-:S03]  /*43d0*/  HADD2.F32 R35, -RZ, R32.H0_H0 ;  /* 0x20000020ff237230 */ /* 0x008fc60000004100 */
        /* <DEDUP_REMOVED lines=8> */
[----:B------:R-:W-:Y:S02]  /*4460*/  FMUL.FTZ R33, R34, R33 ;  /* 0x0000002122217220 */ /* 0x000fe40000410000 */
[----:B------:R-:W0:Y:S03]  /*4470*/  LDS.U16 R34, [R29+0x4] ;  /* 0x000004001d227984 */ /* 0x000e260000000400 */
[----:B------:R-:W-:-:S05]  /*4480*/  F2FP.F16.F32.PACK_AB R33, RZ, R33 ;  /* 0x00000021ff21723e */ /* 0x000fca00000000ff */
[----:B------:R-:W-:-:S05]  /*4490*/  HADD2.F32 R33, -RZ, R33.H0_H0 ;  /* 0x20000021ff217230 */ /* 0x000fca0000004100 */
[----:B------:R-:W-:Y:S01]  /*44a0*/  FADD.FTZ R33, R26, R33 ;  /* 0x000000211a217221 */ /* 0x000fe20000010000 */
[----:B------:R-:W-:-:S05]  /*44b0*/  HADD2.F32 R26, -RZ, R32.H1_H1 ;  /* 0x30000020ff1a7230 */ /* 0x000fca0000004100 */
[----:B------:R-:W-:Y:S02]  /*44c0*/  FMUL.FTZ R35, R26, R35 ;  /* 0x000000231a237220 */ /* 0x000fe40000410000 */
[----:B------:R-:W2:Y:S01]  /*44d0*/  LDG.E.U16 R26, desc[UR8][R16.64+0x8] ;  /* 0x00000808101a7981 */ /* 0x000ea2000c1e1500 */
[----:B0-----:R-:W-:-:S05]  /*44e0*/  HADD2.F32 R34, -RZ, R34.H0_H0 ;  /* 0x20000022ff227230 */ /* 0x001fca0000004100 */
[----:B------:R-:W-:Y:S02]  /*44f0*/  F2FP.F16.F32.PACK_AB R31, R31, R34 ;  /* 0x000000221f1f723e */ /* 0x000fe400000000ff */
[----:B------:R-:W0:Y:S01]  /*4500*/  LDS.U16 R34, [R29+0x6] ;  /* 0x000006001d227984 */ /* 0x000e220000000400 */
[----:B------:R-:W-:-:S05]  /*4510*/  F2FP.F16.F32.PACK_AB R35, RZ, R35 ;  /* 0x00000023ff23723e */ /* 0x000fca00000000ff */
[----:B------:R-:W-:Y:S02]  /*4520*/  HADD2.F32 R32, -RZ, R35.H0_H0 ;  /* 0x20000023ff207230 */ /* 0x000fe40000004100 */
[----:B-----5:R-:W-:Y:S02]  /*4530*/  HADD2.F32 R35, -RZ, R30.H0_H0 ;  /* 0x2000001eff237230 */ /* 0x020fe40000004100 */
[--C-:B------:R-:W-:Y:S02]  /*4540*/  HADD2.F32 R30, -RZ, R31.reuse.H1_H1 ;  /* 0x3000001fff1e7230 */ /* 0x100fe40000004100 */
[----:B------:R-:W-:Y:S02]  /*4550*/  HADD2.F32 R31, -RZ, R31.H0_H0 ;  /* 0x2000001fff1f7230 */ /* 0x000fe40000004100 */
[----:B------:R-:W-:Y:S02]  /*4560*/  FADD.FTZ R33, R33, R32 ;  /* 0x0000002021217221 */ /* 0x000fe40000010000 */
[----:B------:R-:W3:Y:S01]  /*4570*/  LDG.E.U16 R32, desc[UR8][R16.64+0xe] ;  /* 0x00000e0810207981 */ /* 0x000ee2000c1e1500 */
[----:B0-----:R-:W-:-:S05]  /*4580*/  HADD2.F32 R34, -RZ, R34.H0_H0 ;  /* 0x20000022ff227230 */ /* 0x001fca0000004100 */
[----:B------:R-:W-:Y:S01]  /*4590*/  F2FP.F16.F32.PACK_AB R34, R35, R34 ;  /* 0x000000222322723e */ /* 0x000fe200000000ff */
[----:B------:R-:W-:Y:S02]  /*45a0*/  FMUL.FTZ R35, R30, R31 ;  /* 0x0000001f1e237220 */ /* 0x000fe40000410000 */
[----:B------:R-:W4:Y:S04]  /*45b0*/  LDG.E.U16 R30, desc[UR8][R16.64+0xa] ;  /* 0x00000a08101e7981 */ /* 0x000f28000c1e1500 */
[----:B------:R0:W5:Y:S01]  /*45c0*/  LDG.E.U16 R31, desc[UR8][R16.64+0xc] ;  /* 0x00000c08101f7981 */ /* 0x000162000c1e1500 */
[----:B------:R-:W-:-:S05]  /*45d0*/  F2FP.F16.F32.PACK_AB R35, RZ, R35 ;  /* 0x00000023ff23723e */ /* 0x000fca00000000ff */
[----:B------:R-:W-:Y:S02]  /*45e0*/  HADD2.F32 R36, -RZ, R35.H0_H0 ;  /* 0x20000023ff247230 */ /* 0x000fe40000004100 */
[--C-:B------:R-:W-:Y:S02]  /*45f0*/  HADD2.F32 R35, -RZ, R34.reuse.H1_H1 ;  /* 0x30000022ff237230 */ /* 0x100fe40000004100 */
[----:B------:R-:W-:Y:S01]  /*4600*/  HADD2.F32 R34, -RZ, R34.H0_H0 ;  /* 0x20000022ff227230 */ /* 0x000fe20000004100 */
[----:B0-----:R-:W-:Y:S04]  /*4610*/  LDS.U16 R16, [R29+0xe] ;  /* 0x00000e001d107984 */ /* 0x001fe80000000400 */
[----:B------:R-:W-:Y:S02]  /*4620*/  FMUL.FTZ R34, R35, R34 ;  /* 0x0000002223227220 */ /* 0x000fe40000410000 */
[----:B------:R-:W0:Y:S03]  /*4630*/  LDS.U16 R35, [R29+0x8] ;  /* 0x000008001d237984 */ /* 0x000e260000000400 */
[----:B------:R-:W-:Y:S01]  /*4640*/  F2FP.F16.F32.PACK_AB R34, RZ, R34 ;  /* 0x00000022ff22723e */ /* 0x000fe200000000ff */
[----:B------:R-:W-:-:S04]  /*4650*/  FADD.FTZ R33, R33, R36 ;  /* 0x0000002421217221 */ /* 0x000fc80000010000 */
[----:B------:R-:W-:-:S05]  /*4660*/  HADD2.F32 R34, -RZ, R34.H0_H0 ;  /* 0x20000022ff227230 */ /* 0x000fca0000004100 */
[----:B------:R-:W-:Y:S02]  /*4670*/  FADD.FTZ R33, R33, R34 ;  /* 0x0000002221217221 */ /* 0x000fe40000010000 */
[----:B------:R-:W-:Y:S01]  /*4680*/  LDS.U16 R34, [R29+0xc] ;  /* 0x00000c001d227984 */ /* 0x000fe20000000400 */
[----:B0-----:R-:W-:Y:S01]  /*4690*/  HADD2.F32 R35, -RZ, R35.H0_H0 ;  /* 0x20000023ff237230 */ /* 0x001fe20000004100 */
[----:B------:R-:W-:Y:S01]  /*46a0*/  IADD3 R28, PT, PT, R28, 0x8, RZ ;  /* 0x000000081c1c7810 */ /* 0x000fe20007ffe0ff */
[----:B--2---:R-:W-:-:S05]  /*46b0*/  HADD2.F32 R26, -RZ, R26.H0_H0 ;  /* 0x2000001aff1a7230 */ /* 0x004fca0000004100 */
[----:B------:R-:W-:Y:S02]  /*46c0*/  F2FP.F16.F32.PACK_AB R17, R26, R35 ;  /* 0x000000231a11723e */ /* 0x000fe400000000ff */
[----:B------:R-:W0:Y:S02]  /*46d0*/  LDS.U16 R26, [R29+0xa] ;  /* 0x00000a001d1a7984 */ /* 0x000e240000000400 */
[----:B0-----:R-:W-:Y:S02]  /*46e0*/  HADD2.F32 R26, -RZ, R26.H0_H0 ;  /* 0x2000001aff1a7230 */ /* 0x001fe40000004100 */
[----:B---3--:R-:W-:Y:S02]  /*46f0*/  HADD2.F32 R32, -RZ, R32.H0_H0 ;  /* 0x20000020ff207230 */ /* 0x008fe40000004100 */
[----:B----4-:R-:W-:Y:S02]  /*4700*/  HADD2.F32 R35, -RZ, R30.H0_H0 ;  /* 0x2000001eff237230 */ /* 0x010fe40000004100 */
[----:B------:R-:W-:-:S02]  /*4710*/  HADD2.F32 R30, -RZ, R34.H0_H0 ;  /* 0x20000022ff1e7230 */ /* 0x000fc40000004100 */
[----:B-----5:R-:W-:Y:S01]  /*4720*/  HADD2.F32 R31, -RZ, R31.H0_H0 ;  /* 0x2000001fff1f7230 */ /* 0x020fe20000004100 */
[----:B------:R-:W-:Y:S01]  /*4730*/  F2FP.F16.F32.PACK_AB R26, R35, R26 ;  /* 0x0000001a231a723e */ /* 0x000fe200000000ff */
[----:B------:R-:W-:-:S03]  /*4740*/  HADD2.F32 R34, -RZ, R17.H0_H0 ;  /* 0x20000011ff227230 */ /* 0x000fc60000004100 */
[----:B------:R-:W-:Y:S01]  /*4750*/  F2FP.F16.F32.PACK_AB R30, R31, R30 ;  /* 0x0000001e1f1e723e */ /* 0x000fe200000000ff */
[----:B------:R-:W-:Y:S02]  /*4760*/  HADD2.F32 R31, -RZ, R17.H1_H1 ;  /* 0x30000011ff1f7230 */ /* 0x000fe40000004100 */
[----:B------:R-:W-:Y:S02]  /*4770*/  HADD2.F32 R35, -RZ, R16.H0_H0 ;  /* 0x20000010ff237230 */ /* 0x000fe40000004100 */
[--C-:B------:R-:W-:Y:S02]  /*4780*/  HADD2.F32 R16, -RZ, R26.reuse.H1_H1 ;  /* 0x3000001aff107230 */ /* 0x100fe40000004100 */
[----:B------:R-:W-:Y:S01]  /*4790*/  FMUL.FTZ R31, R31, R34 ;  /* 0x000000221f1f7220 */ /* 0x000fe20000410000 */
[----:B------:R-:W-:Y:S01]  /*47a0*/  HADD2.F32 R17, -RZ, R26.H0_H0 ;  /* 0x2000001aff117230 */ /* 0x000fe20000004100 */
[----:B------:R-:W-:Y:S01]  /*47b0*/  F2FP.F16.F32.PACK_AB R35, R32, R35 ;  /* 0x000000232023723e */ /* 0x000fe200000000ff */
[----:B------:R-:W-:-:S02]  /*47c0*/  HADD2.F32 R26, -RZ, R30.H1_H1 ;  /* 0x3000001eff1a7230 */ /* 0x000fc40000004100 */
[----:B------:R-:W-:Y:S02]  /*47d0*/  HADD2.F32 R29, -RZ, R30.H0_H0 ;  /* 0x2000001eff1d7230 */ /* 0x000fe40000004100 */
[----:B------:R-:W-:Y:S01]  /*47e0*/  FMUL.FTZ R16, R16, R17 ;  /* 0x0000001110107220 */ /* 0x000fe20000410000 */
[----:B------:R-:W-:Y:S01]  /*47f0*/  F2FP.F16.F32.PACK_AB R31, RZ, R31 ;  /* 0x0000001fff1f723e */ /* 0x000fe200000000ff */
[--C-:B------:R-:W-:Y:S02]  /*4800*/  HADD2.F32 R30, -RZ, R35.reuse.H1_H1 ;  /* 0x30000023ff1e7230 */ /* 0x100fe40000004100 */
[----:B------:R-:W-:Y:S02]  /*4810*/  HADD2.F32 R35, -RZ, R35.H0_H0 ;  /* 0x20000023ff237230 */ /* 0x000fe40000004100 */
[----:B------:R-:W-:Y:S01]  /*4820*/  FMUL.FTZ R26, R26, R29 ;  /* 0x0000001d1a1a7220 */ /* 0x000fe20000410000 */
[----:B------:R-:W-:Y:S01]  /*4830*/  F2FP.F16.F32.PACK_AB R17, RZ, R16 ;  /* 0x00000010ff11723e */ /* 0x000fe200000000ff */
[----:B------:R-:W-:-:S02]  /*4840*/  HADD2.F32 R16, -RZ, R31.H0_H0 ;  /* 0x2000001fff107230 */ /* 0x000fc40000004100 */
[----:B------:R-:W-:Y:S01]  /*4850*/  FMUL.FTZ R30, R30, R35 ;  /* 0x000000231e1e7220 */ /* 0x000fe20000410000 */
[----:B------:R-:W-:Y:S01]  /*4860*/  F2FP.F16.F32.PACK_AB R26, RZ, R26 ;  /* 0x0000001aff1a723e */ /* 0x000fe200000000ff */
[----:B------:R-:W-:Y:S02]  /*4870*/  HADD2.F32 R17, -RZ, R17.H0_H0 ;  /* 0x20000011ff117230 */ /* 0x000fe40000004100 */
[----:B------:R-:W-:Y:S01]  /*4880*/  FADD.FTZ R16, R33, R16 ;  /* 0x0000001021107221 */ /* 0x000fe20000010000 */
[----:B------:R-:W-:Y:S01]  /*4890*/  F2FP.F16.F32.PACK_AB R30, RZ, R30 ;  /* 0x0000001eff1e723e */ /* 0x000fe200000000ff */
[----:B------:R-:W-:Y:S02]  /*48a0*/  HADD2.F32 R29, -RZ, R26.H0_H0 ;  /* 0x2000001aff1d7230 */ /* 0x000fe40000004100 */
[----:B------:R-:W-:Y:S02]  /*48b0*/  FADD.FTZ R16, R16, R17 ;  /* 0x0000001110107221 */ /* 0x000fe40000010000 */
[----:B------:R-:W-:-:S02]  /*48c0*/  HADD2.F32 R17, -RZ, R30.H0_H0 ;  /* 0x2000001eff117230 */ /* 0x000fc40000004100 */
[----:B------:R-:W-:-:S04]  /*48d0*/  FADD.FTZ R16, R16, R29 ;  /* 0x0000001d10107221 */ /* 0x000fc80000010000 */
[----:B------:R-:W-:-:S07]  /*48e0*/  FADD.FTZ R26, R16, R17 ;  /* 0x00000011101a7221 */ /* 0x000fce0000010000 */
.L_x_679:
[----:B------:R-:W-:Y:S05]  /*48f0*/  BSYNC.RECONVERGENT B2 ;  /* 0x0000000000027941 */ /* 0x000fea0003800200 */
.L_x_678:
        /* <DEDUP_REMOVED lines=11> */
[----:B------:R-:W1:Y:S02]  /*49b0*/  LDS.U16 R32, [R33] ;  /* 0x0000000021207984 */ /* 0x000e640000000400 */
[----:B-1----:R-:W-:Y:S02]  /*49c0*/  HADD2.F32 R32, -RZ, R32.H0_H0 ;  /* 0x20000020ff207230 */ /* 0x002fe40000004100 */
[----:B--2---:R-:W-:Y:S02]  /*49d0*/  HADD2.F32 R35, -RZ, R34.H0_H0 ;  /* 0x20000022ff237230 */ /* 0x004fe40000004100 */
[----:B------:R-:W1:Y:S01]  /*49e0*/  LDS.U16 R34, [R33+0x2] ;  /* 0x0000020021227984 */ /* 0x000e620000000400 */
[----:B---3--:R-:W-:Y:S02]  /*49f0*/  HADD2.F32 R29, -RZ, R29.H0_H0 ;  /* 0x2000001dff1d7230 */ /* 0x008fe40000004100 */
[----:B0-----:R-:W-:Y:S02]  /*4a00*/  F2FP.F16.F32.PACK_AB R17, R35, R32 ;  /* 0x000000202311723e */ /* 0x001fe400000000ff */
[----:B------:R-:W0:Y:S01]  /*4a10*/  LDS.U16 R35, [R33+0x4] ;  /* 0x0000040021237984 */ /* 0x000e220000000400 */
[----:B----4-:R-:W-:-:S03]  /*4a20*/  HADD2.F32 R30, -RZ, R30.H0_H0 ;  /* 0x2000001eff1e7230 */ /* 0x010fc60000004100 */
[----:B------:R-:W2:Y:S01]  /*4a30*/  LDS.U16 R32, [R33+0x6] ;  /* 0x0000060021207984 */ /* 0x000ea20000000400 */
[----:B-1----:R-:W-:Y:S02]  /*4a40*/  HADD2.F32 R34, -RZ, R34.H0_H0 ;  /* 0x20000022ff227230 */ /* 0x002fe40000004100 */
[----:B0-----:R-:W-:-:S03]  /*4a50*/  HADD2.F32 R35, -RZ, R35.H0_H0 ;  /* 0x20000023ff237230 */ /* 0x001fc60000004100 */
[----:B------:R-:W-:Y:S01]  /*4a60*/  F2FP.F16.F32.PACK_AB R16, R29, R34 ;  /* 0x000000221d10723e */ /* 0x000fe200000000ff */
[----:B--2---:R-:W-:Y:S01]  /*4a70*/  HADD2.F32 R32, -RZ, R32.H0_H0 ;  /* 0x20000020ff207230 */ /* 0x004fe20000004100 */
[----:B------:R-:W-:Y:S01]  /*4a80*/  F2FP.F16.F32.PACK_AB R29, R30, R35 ;  /* 0x000000231e1d723e */ /* 0x000fe200000000ff */
[--C-:B------:R-:W-:Y:S02]  /*4a90*/  HADD2.F32 R30, -RZ, R17.reuse.H1_H1 ;  /* 0x30000011ff1e7230 */ /* 0x100fe40000004100 */
[----:B------:R-:W-:Y:S02]  /*4aa0*/  HADD2.F32 R17, -RZ, R17.H0_H0 ;  /* 0x20000011ff117230 */ /* 0x000fe40000004100 */
[----:B-----5:R-:W-:Y:S02]  /*4ab0*/  HADD2.F32 R35, -RZ, R31.H0_H0 ;  /* 0x2000001fff237230 */ /* 0x020fe40000004100 */
[--C-:B------:R-:W-:Y:S02]  /*4ac0*/  HADD2.F32 R31, -RZ, R16.reuse.H0_H0 ;  /* 0x20000010ff1f7230 */ /* 0x100fe40000004100 */
[----:B------:R-:W-:Y:S01]  /*4ad0*/  FMUL.FTZ R17, R30, R17 ;  /* 0x000000111e117220 */ /* 0x000fe20000410000 */
[----:B------:R-:W-:Y:S01]  /*4ae0*/  HADD2.F32 R30, -RZ, R16.H1_H1 ;  /* 0x30000010ff1e7230 */ /* 0x000fe20000004100 */
        /* <DEDUP_REMOVED lines=20> */
.L_x_681:
[----:B------:R-:W-:Y:S05]  /*4c30*/  BSYNC.RECONVERGENT B2 ;  /* 0x0000000000027941 */ /* 0x000fea0003800200 */
.L_x_680:
[----:B------:R-:W-:Y:S05]  /*4c40*/  @!P4 BRA `(.L_x_673) ;  /* 0x00000000009cc947 */ /* 0x000fea0003800000 */
[----:B------:R-:W-:-:S05]  /*4c50*/  IMAD.WIDE.U32 R22, R28, 0x2, R22 ;  /* 0x000000021c167825 */ /* 0x000fca00078e0016 */
[----:B------:R-:W2:Y:S01]  /*4c60*/  LDG.E.U16 R17, desc[UR8][R22.64] ;  /* 0x0000000816117981 */ /* 0x000ea2000c1e1500 */
[----:B------:R-:W-:Y:S02]  /*4c70*/  LEA R28, R28, R9, 0x1 ;  /* 0x000000091c1c7211 */ /* 0x000fe400078e08ff */
[----:B------:R-:W-:-:S03]  /*4c80*/  ISETP.NE.AND P4, PT, R10, 0x1, PT ;  /* 0x000000010a00780c */ /* 0x000fc60003f85270 */
[----:B------:R-:W0:Y:S02]  /*4c90*/  LDS.U16 R16, [R28] ;  /* 0x000000001c107984 */ /* 0x000e240000000400 */
[----:B0-----:R-:W-:Y:S02]  /*4ca0*/  HADD2.F32 R16, -RZ, R16.H0_H0 ;  /* 0x20000010ff107230 */ /* 0x001fe40000004100 */
[----:B--2---:R-:W-:-:S05]  /*4cb0*/  HADD2.F32 R17, -RZ, R17.H0_H0 ;  /* 0x20000011ff117230 */ /* 0x004fca0000004100 */
[----:B------:R-:W-:-:S05]  /*4cc0*/  F2FP.F16.F32.PACK_AB R16, R17, R16 ;  /* 0x000000101110723e */ /* 0x000fca00000000ff */
[--C-:B------:R-:W-:Y:S02]  /*4cd0*/  HADD2.F32 R17, -RZ, R16.reuse.H1_H1 ;  /* 0x30000010ff117230 */ /* 0x100fe40000004100 */
[----:B------:R-:W-:-:S05]  /*4ce0*/  HADD2.F32 R16, -RZ, R16.H0_H0 ;  /* 0x20000010ff107230 */ /* 0x000fca0000004100 */
[----:B------:R-:W-:-:S05]  /*4cf0*/  FMUL.FTZ R16, R17, R16 ;  /* 0x0000001011107220 */ /* 0x000fca0000410000 */
[----:B------:R-:W-:-:S05]  /*4d00*/  F2FP.F16.F32.PACK_AB R16, RZ, R16 ;  /* 0x00000010ff10723e */ /* 0x000fca00000000ff */
[----:B------:R-:W-:-:S05]  /*4d10*/  HADD2.F32 R17, -RZ, R16.H0_H0 ;  /* 0x20000010ff117230 */ /* 0x000fca0000004100 */
[----:B------:R-:W-:Y:S01]  /*4d20*/  FADD.FTZ R26, R26, R17 ;  /* 0x000000111a1a7221 */ /* 0x000fe20000010000 */
[----:B------:R-:W-:Y:S06]  /*4d30*/  @!P4 BRA `(.L_x_673) ;  /* 0x000000000060c947 */ /* 0x000fec0003800000 */
[----:B------:R-:W-:Y:S01]  /*4d40*/  ISETP.NE.AND P4, PT, R10, 0x2, PT ;  /* 0x000000020a00780c */ /* 0x000fe20003f85270 */
[----:B------:R-:W2:Y:S04]  /*4d50*/  LDG.E.U16 R17, desc[UR8][R22.64+0x2] ;  /* 0x0000020816117981 */ /* 0x000ea8000c1e1500 */
[----:B------:R-:W0:Y:S08]  /*4d60*/  LDS.U16 R16, [R28+0x2] ;  /* 0x000002001c107984 */ /* 0x000e300000000400 */
[----:B------:R-:W3:Y:S04]  /*4d70*/  @P4 LDG.E.U16 R30, desc[UR8][R22.64+0x4] ;  /* 0x00000408161e4981 */ /* 0x000ee8000c1e1500 */
[----:B------:R-:W1:Y:S01]  /*4d80*/  @P4 LDS.U16 R29, [R28+0x4] ;  /* 0x000004001c1d4984 */ /* 0x000e620000000400 */
[----:B0-----:R-:W-:-:S02]  /*4d90*/  HADD2.F32 R16, -RZ, R16.H0_H0 ;  /* 0x20000010ff107230 */ /* 0x001fc40000004100 */
[----:B-1----:R-:W-:-:S05]  /*4da0*/  @P4 HADD2.F32 R29, -RZ, R29.H0_H0 ;  /* 0x2000001dff1d4230 */ /* 0x002fca0000004100 */
[----:B------:R-:W-:-:S05]  /*4db0*/  @P4 F2FP.F16.F32.PACK_AB R29, RZ, R29 ;  /* 0x0000001dff1d423e */ /* 0x000fca00000000ff */
[----:B------:R-:W-:Y:S02]  /*4dc0*/  @P4 HADD2.F32 R29, -RZ, R29.H0_H0 ;  /* 0x2000001dff1d4230 */ /* 0x000fe40000004100 */
[----:B--2---:R-:W-:-:S05]  /*4dd0*/  HADD2.F32 R17, -RZ, R17.H0_H0 ;  /* 0x20000011ff117230 */ /* 0x004fca0000004100 */
[----:B------:R-:W-:-:S05]  /*4de0*/  F2FP.F16.F32.PACK_AB R16, R17, R16 ;  /* 0x000000101110723e */ /* 0x000fca00000000ff */
[----:B------:R-:W-:Y:S02]  /*4df0*/  HADD2.F32 R17, -RZ, R16.H1_H1 ;  /* 0x30000010ff117230 */ /* 0x000fe40000004100 */
[----:B---3--:R-:W-:Y:S02]  /*4e00*/  @P4 HADD2.F32 R30, -RZ, R30.H0_H0 ;  /* 0x2000001eff1e4230 */ /* 0x008fe40000004100 */
[----:B------:R-:W-:-:S03]  /*4e10*/  HADD2.F32 R16, -RZ, R16.H0_H0 ;  /* 0x20000010ff107230 */ /* 0x000fc60000004100 */
[----:B------:R-:W-:Y:S02]  /*4e20*/  @P4 F2FP.F16.F32.PACK_AB R30, RZ, R30 ;  /* 0x0000001eff1e423e */ /* 0x000fe400000000ff */
[----:B------:R-:W-:-:S03]  /*4e30*/  FMUL.FTZ R16, R17, R16 ;  /* 0x0000001011107220 */ /* 0x000fc60000410000 */
[----:B------:R-:W-:Y:S02]  /*4e40*/  @P4 HADD2.F32 R30, -RZ, R30.H0_H0 ;  /* 0x2000001eff1e4230 */ /* 0x000fe40000004100 */
[----:B------:R-:W-:-:S03]  /*4e50*/  F2FP.F16.F32.PACK_AB R16, RZ, R16 ;  /* 0x00000010ff10723e */ /* 0x000fc600000000ff */
[----:B------:R-:W-:Y:S02]  /*4e60*/  @P4 FMUL.FTZ R29, R30, R29 ;  /* 0x0000001d1e1d4220 */ /* 0x000fe40000410000 */
[----:B------:R-:W-:-:S03]  /*4e70*/  HADD2.F32 R17, -RZ, R16.H0_H0 ;  /* 0x20000010ff117230 */ /* 0x000fc60000004100 */
[----:B------:R-:W-:Y:S02]  /*4e80*/  @P4 F2FP.F16.F32.PACK_AB R29, RZ, R29 ;  /* 0x0000001dff1d423e */ /* 0x000fe400000000ff */
[----:B------:R-:W-:-:S03]  /*4e90*/  FADD.FTZ R26, R26, R17 ;  /* 0x000000111a1a7221 */ /* 0x000fc60000010000 */
[----:B------:R-:W-:-:S05]  /*4ea0*/  @P4 HADD2.F32 R29, -RZ, R29.H0_H0 ;  /* 0x2000001dff1d4230 */ /* 0x000fca0000004100 */
[----:B------:R-:W-:-:S07]  /*4eb0*/  @P4 FADD.FTZ R26, R26, R29 ;  /* 0x0000001d1a1a4221 */ /* 0x000fce0000010000 */
.L_x_673:
[----:B------:R-:W-:Y:S05]  /*4ec0*/  BSYNC.RECONVERGENT B0 ;  /* 0x0000000000007941 */ /* 0x000fea0003800200 */
.L_x_672:
[----:B------:R-:W-:Y:S02]  /*4ed0*/  F2FP.F16.F32.PACK_AB R26, RZ, R26 ;  /* 0x0000001aff1a723e */ /* 0x000fe400000000ff */
[C---:B------:R-:W-:Y:S02]  /*4ee0*/  LEA R16, R27.reuse, R8, 0x1 ;  /* 0x000000081b107211 */ /* 0x040fe400078e08ff */
[----:B------:R-:W-:-:S03]  /*4ef0*/  IADD3 R27, PT, PT, R27, 0x1, RZ ;  /* 0x000000011b1b7810 */ /* 0x000fc60007ffe0ff */
[----:B------:R0:W-:Y:S01]  /*4f00*/  STS.U16 [R16], R26 ;  /* 0x0000001a10007388 */ /* 0x0001e20000000400 */
[----:B------:R-:W-:-:S13]  /*4f10*/  ISETP.NE.AND P4, PT, R27, R4, PT ;  /* 0x000000041b00720c */ /* 0x000fda0003f85270 */
[----:B0-----:R-:W-:Y:S05]  /*4f20*/  @P4 BRA `(.L_x_682) ;  /* 0xffffffe400484947 */ /* 0x001fea000383ffff */
.L_x_671:
[----:B------:R-:W-:Y:S05]  /*4f30*/  BSYNC.RECONVERGENT B1 ;  /* 0x0000000000017941 */ /* 0x000fea0003800200 */
.L_x_670:
[----:B------:R-:W0:Y:S01]  /*4f40*/  LDS.U16 R16, [R8] ;  /* 0x0000000008107984 */ /* 0x000e220000000400 */
[----:B------:R-:W-:Y:S01]  /*4f50*/  ISETP.GE.AND P4, PT, R4, 0x2, PT ;  /* 0x000000020400780c */ /* 0x000fe20003f86270 */
[----:B------:R-:W-:Y:S02]  /*4f60*/  BSSY.RECONVERGENT B0, `(.L_x_683) ;  /* 0x0000189000007945 */ /* 0x000fe40003800200 */
[----:B------:R-:W1:Y:S01]  /*4f70*/  LDS.U16 R17, [R2] ;  /* 0x0000000002117984 */ /* 0x000e620000000400 */
[----:B0-----:R-:W-:Y:S02]  /*4f80*/  HADD2.F32 R16, -RZ, R16.H0_H0 ;  /* 0x20000010ff107230 */ /* 0x001fe40000004100 */
[----:B-1----:R-:W-:-:S05]  /*4f90*/  HADD2.F32 R17, -RZ, R17.H0_H0 ;  /* 0x20000011ff117230 */ /* 0x002fca0000004100 */
        /* <DEDUP_REMOVED lines=8> */
[----:B------:R-:W-:-:S03]  /*5020*/  MOV R17, 0x1 ;  /* 0x0000000100117802 */ /* 0x000fc60000000f00 */
[----:B------:R-:W-:Y:S05]  /*5030*/  @!P1 BRA `(.L_x_686) ;  /* 0x0000000800e49947 */ /* 0x000fea0003800000 */
[----:B------:R-:W-:Y:S01]  /*5040*/  HFMA2 R17, -RZ, RZ, 0, 5.9604644775390625e-08 ;  /* 0x00000001ff117431 */ /* 0x000fe200000001ff */
[----:B------:R-:W-:Y:S06]  /*5050*/  BSSY.RECONVERGENT B2, `(.L_x_686) ;  /* 0x00000b7000027945 */ /* 0x000fec0003800200 */
.L_x_687:
[C---:B------:R-:W-:Y:S02]  /*5060*/  LEA R23, R17.reuse, R2, 0x1 ;  /* 0x0000000211177211 */ /* 0x040fe400078e08ff */
[----:B------:R-:W-:-:S03]  /*5070*/  LEA R22, R17, R8, 0x1 ;  /* 0x0000000811167211 */ /* 0x000fc600078e08ff */
        /* <DEDUP_REMOVED lines=8> */
[----:B0-----:R-:W-:-:S02]  /*5100*/  HADD2.F32 R24, -RZ, R24.H0_H0 ;  /* 0x20000018ff187230 */ /* 0x001fc40000004100 */
[----:B-1----:R-:W-:Y:S02]  /*5110*/  HADD2.F32 R33, -RZ, R26.H0_H0 ;  /* 0x2000001aff217230 */ /* 0x002fe40000004100 */
[----:B------:R-:W0:Y:S01]  /*5120*/  LDS.U16 R26, [R22+0x8] ;  /* 0x00000800161a7984 */ /* 0x000e220000000400 */
[----:B--2---:R-:W-:Y:S02]  /*5130*/  HADD2.F32 R34, -RZ, R34.H0_H0 ;  /* 0x20000022ff227230 */ /* 0x004fe40000004100 */
[----:B------:R-:W-:Y:S02]  /*5140*/  F2FP.F16.F32.PACK_AB R32, R33, R24 ;  /* 0x000000182120723e */ /* 0x000fe400000000ff */
[----:B------:R-:W1:Y:S01]  /*5150*/  LDS.U16 R24, [R23+0x8] ;  /* 0x0000080017187984 */ /* 0x000e620000000400 */
[----:B---3--:R-:W-:Y:S02]  /*5160*/  HADD2.F32 R31, -RZ, R31.H0_H0 ;  /* 0x2000001fff1f7230 */ /* 0x008fe40000004100 */
[----:B------:R-:W-:-:S02]  /*5170*/  HADD2.F32 R33, -RZ, R32.H1_H1 ;  /* 0x30000020ff217230 */ /* 0x000fc40000004100 */
[----:B------:R-:W-:Y:S01]  /*5180*/  HADD2.F32 R32, -RZ, R32.H0_H0 ;  /* 0x20000020ff207230 */ /* 0x000fe20000004100 */
[----:B------:R-:W-:Y:S01]  /*5190*/  F2FP.F16.F32.PACK_AB R31, R31, R34 ;  /* 0x000000221f1f723e */ /* 0x000fe200000000ff */
[----:B----4-:R-:W-:Y:S02]  /*51a0*/  HADD2.F32 R29, -RZ, R29.H0_H0 ;  /* 0x2000001dff1d7230 */ /* 0x010fe40000004100 */
[----:B-----5:R-:W-:Y:S02]  /*51b0*/  HADD2.F32 R30, -RZ, R30.H0_H0 ;  /* 0x2000001eff1e7230 */ /* 0x020fe40000004100 */
[----:B------:R-:W-:Y:S01]  /*51c0*/  FMUL.FTZ R32, R33, R32 ;  /* 0x0000002021207220 */ /* 0x000fe20000410000 */
[----:B------:R-:W-:Y:S02]  /*51d0*/  HADD2.F32 R27, -RZ, R27.H0_H0 ;  /* 0x2000001bff1b7230 */ /* 0x000fe40000004100 */
[----:B------:R-:W-:Y:S01]  /*51e0*/  F2FP.F16.F32.PACK_AB R33, R30, R29 ;  /* 0x0000001d1e21723e */ /* 0x000fe200000000ff */
[--C-:B------:R-:W-:Y:S01]  /*51f0*/  HADD2.F32 R29, -RZ, R31.reuse.H1_H1 ;  /* 0x3000001fff1d7230 */ /* 0x100fe20000004100 */
[----:B------:R-:W-:Y:S01]  /*5200*/  F2FP.F16.F32.PACK_AB R32, RZ, R32 ;  /* 0x00000020ff20723e */ /* 0x000fe200000000ff */
[----:B------:R-:W-:-:S04]  /*5210*/  HADD2.F32 R30, -RZ, R31.H0_H0 ;  /* 0x2000001fff1e7230 */ /* 0x000fc80000004100 */
[----:B------:R-:W-:Y:S02]  /*5220*/  HADD2.F32 R31, -RZ, R32.H0_H0 ;  /* 0x20000020ff1f7230 */ /* 0x000fe40000004100 */
[----:B------:R-:W-:Y:S01]  /*5230*/  FMUL.FTZ R29, R29, R30 ;  /* 0x0000001e1d1d7220 */ /* 0x000fe20000410000 */
[--C-:B------:R-:W-:Y:S02]  /*5240*/  HADD2.F32 R30, -RZ, R33.reuse.H1_H1 ;  /* 0x30000021ff1e7230 */ /* 0x100fe40000004100 */
[----:B------:R-:W-:Y:S02]  /*5250*/  HADD2.F32 R33, -RZ, R33.H0_H0 ;  /* 0x20000021ff217230 */ /* 0x000fe40000004100 */
[----:B------:R-:W-:Y:S02]  /*5260*/  HADD2.F32 R32, -RZ, R28.H0_H0 ;  /* 0x2000001cff207230 */ /* 0x000fe40000004100 */
[----:B------:R-:W-:Y:S01]  /*5270*/  FADD.FTZ R28, R31, R16 ;  /* 0x000000101f1c7221 */ /* 0x000fe20000010000 */
[----:B------:R-:W-:Y:S01]  /*5280*/  FMUL.FTZ R33, R30, R33 ;  /* 0x000000211e217220 */ /* 0x000fe20000410000 */
[----:B------:R-:W-:Y:S01]  /*5290*/  F2FP.F16.F32.PACK_AB R30, RZ, R29 ;  /* 0x0000001dff1e723e */ /* 0x000fe200000000ff */
[----:B------:R-:W2:Y:S01]  /*52a0*/  LDS.U16 R16, [R23+0xa] ;  /* 0x00000a0017107984 */ /* 0x000ea20000000400 */
[----:B------:R-:W-:Y:S01]  /*52b0*/  F2FP.F16.F32.PACK_AB R29, R32, R27 ;  /* 0x0000001b201d723e */ /* 0x000fe200000000ff */
[----:B0-----:R-:W-:-:S02]  /*52c0*/  HADD2.F32 R35, -RZ, R26.H0_H0 ;  /* 0x2000001aff237230 */ /* 0x001fc40000004100 */
[----:B------:R-:W0:Y:S01]  /*52d0*/  LDS.U16 R27, [R22+0xa] ;  /* 0x00000a00161b7984 */ /* 0x000e220000000400 */
[----:B------:R-:W-:Y:S01]  /*52e0*/  HADD2.F32 R31, -RZ, R30.H0_H0 ;  /* 0x2000001eff1f7230 */ /* 0x000fe20000004100 */
[----:B------:R-:W-:Y:S01]  /*52f0*/  F2FP.F16.F32.PACK_AB R33, RZ, R33 ;  /* 0x00000021ff21723e */ /* 0x000fe200000000ff */
[----:B------:R-:W-:Y:S01]  /*5300*/  HADD2.F32 R26, -RZ, R29.H1_H1 ;  /* 0x3000001dff1a7230 */ /* 0x000fe20000004100 */
[----:B------:R-:W3:Y:S01]  /*5310*/  LDS.U16 R32, [R22+0x10] ;  /* 0x0000100016207984 */ /* 0x000ee20000000400 */
[----:B-1----:R-:W-:Y:S02]  /*5320*/  HADD2.F32 R24, -RZ, R24.H0_H0 ;  /* 0x20000018ff187230 */ /* 0x002fe40000004100 */
[----:B------:R-:W-:Y:S02]  /*5330*/  HADD2.F32 R33, -RZ, R33.H0_H0 ;  /* 0x20000021ff217230 */ /* 0x000fe40000004100 */
[----:B------:R-:W-:Y:S01]  /*5340*/  HADD2.F32 R29, -RZ, R29.H0_H0 ;  /* 0x2000001dff1d7230 */ /* 0x000fe20000004100 */
[----:B------:R-:W-:Y:S01]  /*5350*/  F2FP.F16.F32.PACK_AB R30, R35, R24 ;  /* 0x00000018231e723e */ /* 0x000fe200000000ff */
[----:B------:R-:W-:-:S04]  /*5360*/  FADD.FTZ R24, R28, R31 ;  /* 0x0000001f1c187221 */ /* 0x000fc80000010000 */
[--C-:B------:R-:W-:Y:S02]  /*5370*/  HADD2.F32 R28, -RZ, R30.reuse.H1_H1 ;  /* 0x3000001eff1c7230 */ /* 0x100fe40000004100 */
[----:B------:R-:W-:Y:S01]  /*5380*/  FADD.FTZ R24, R24, R33 ;  /* 0x0000002118187221 */ /* 0x000fe20000010000 */
[----:B------:R-:W-:Y:S02]  /*5390*/  HADD2.F32 R31, -RZ, R30.H0_H0 ;  /* 0x2000001eff1f7230 */ /* 0x000fe40000004100 */
[----:B------:R-:W-:Y:S01]  /*53a0*/  FMUL.FTZ R33, R26, R29 ;  /* 0x0000001d1a217220 */ /* 0x000fe20000410000 */
[----:B------:R-:W-:Y:S02]  /*53b0*/  LDS.U16 R30, [R22+0xe] ;  /* 0x00000e00161e7984 */ /* 0x000fe40000000400 */
[----:B------:R-:W-:Y:S02]  /*53c0*/  FMUL.FTZ R34, R28, R31 ;  /* 0x0000001f1c227220 */ /* 0x000fe40000410000 */
[----:B------:R-:W1:Y:S01]  /*53d0*/  LDS.U16 R29, [R23+0xe] ;  /* 0x00000e00171d7984 */ /* 0x000e620000000400 */
[----:B------:R-:W-:-:S03]  /*53e0*/  F2FP.F16.F32.PACK_AB R33, RZ, R33 ;  /* 0x00000021ff21723e */ /* 0x000fc600000000ff */
[----:B------:R-:W4:Y:S01]  /*53f0*/  LDS.U16 R28, [R22+0xc] ;  /* 0x00000c00161c7984 */ /* 0x000f220000000400 */
[----:B------:R-:W-:Y:S01]  /*5400*/  F2FP.F16.F32.PACK_AB R34, RZ, R34 ;  /* 0x00000022ff22723e */ /* 0x000fe200000000ff */
[----:B------:R-:W-:Y:S02]  /*5410*/  HADD2.F32 R33, -RZ, R33.H0_H0 ;  /* 0x20000021ff217230 */ /* 0x000fe40000004100 */
[----:B------:R-:W5:Y:S04]  /*5420*/  LDS.U16 R26, [R23+0xc] ;  /* 0x00000c00171a7984 */ /* 0x000f680000000400 */
[----:B------:R-:W5:Y:S01]  /*5430*/  LDS.U16 R31, [R23+0x10] ;  /* 0x00001000171f7984 */ /* 0x000f620000000400 */
[----:B--2---:R-:W-:Y:S02]  /*5440*/  HADD2.F32 R16, -RZ, R16.H0_H0 ;  /* 0x20000010ff107230 */ /* 0x004fe40000004100 */
[----:B0-----:R-:W-:-:S02]  /*5450*/  HADD2.F32 R35, -RZ, R27.H0_H0 ;  /* 0x2000001bff237230 */ /* 0x001fc40000004100 */
[----:B------:R-:W-:Y:S02]  /*5460*/  HADD2.F32 R27, -RZ, R34.H0_H0 ;  /* 0x20000022ff1b7230 */ /* 0x000fe40000004100 */
[----:B---3--:R-:W-:Y:S01]  /*5470*/  HADD2.F32 R34, -RZ, R32.H0_H0 ;  /* 0x20000020ff227230 */ /* 0x008fe20000004100 */
[----:B------:R-:W-:Y:S01]  /*5480*/  F2FP.F16.F32.PACK_AB R35, R35, R16 ;  /* 0x000000102323723e */ /* 0x000fe200000000ff */
[----:B------:R-:W-:-:S04]  /*5490*/  FADD.FTZ R16, R24, R33 ;  /* 0x0000002118107221 */ /* 0x000fc80000010000 */
[--C-:B------:R-:W-:Y:S02]  /*54a0*/  HADD2.F32 R24, -RZ, R35.reuse.H1_H1 ;  /* 0x30000023ff187230 */ /* 0x100fe40000004100 */
[----:B------:R-:W-:Y:S01]  /*54b0*/  FADD.FTZ R16, R16, R27 ;  /* 0x0000001b10107221 */ /* 0x000fe20000010000 */
[----:B------:R-:W-:-:S05]  /*54c0*/  HADD2.F32 R35, -RZ, R35.H0_H0 ;  /* 0x20000023ff237230 */ /* 0x000fca0000004100 */
[----:B------:R-:W-:Y:S02]  /*54d0*/  FMUL.FTZ R24, R24, R35 ;  /* 0x0000002318187220 */ /* 0x000fe40000410000 */
[----:B------:R-:W-:Y:S01]  /*54e0*/  LDS.U16 R35, [R22+0x1e] ;  /* 0x00001e0016237984 */ /* 0x000fe20000000400 */
[----:B-1----:R-:W-:Y:S02]  /*54f0*/  HADD2.F32 R29, -RZ, R29.H0_H0 ;  /* 0x2000001dff1d7230 */ /* 0x002fe40000004100 */
[----:B----4-:R-:W-:Y:S02]  /*5500*/  HADD2.F32 R27, -RZ, R28.H0_H0 ;  /* 0x2000001cff1b7230 */ /* 0x010fe40000004100 */
[----:B------:R-:W-:Y:S01]  /*5510*/  HADD2.F32 R28, -RZ, R30.H0_H0 ;  /* 0x2000001eff1c7230 */ /* 0x000fe20000004100 */
[----:B------:R-:W-:Y:S01]  /*5520*/  F2FP.F16.F32.PACK_AB R30, RZ, R24 ;  /* 0x00000018ff1e723e */ /* 0x000fe200000000ff */
[----:B-----5:R-:W-:Y:S02]  /*5530*/  HADD2.F32 R26, -RZ, R26.H0_H0 ;  /* 0x2000001aff1a7230 */ /* 0x020fe40000004100 */
[----:B------:R-:W-:Y:S01]  /*5540*/  HADD2.F32 R33, -RZ, R31.H0_H0 ;  /* 0x2000001fff217230 */ /* 0x000fe20000004100 */
[----:B------:R-:W-:-:S02]  /*5550*/  F2FP.F16.F32.PACK_AB R31, R28, R29 ;  /* 0x0000001d1c1f723e */ /* 0x000fc400000000ff */
[----:B------:R-:W-:Y:S01]  /*5560*/  F2FP.F16.F32.PACK_AB R32, R27, R26 ;  /* 0x0000001a1b20723e */ /* 0x000fe200000000ff */
[----:B------:R-:W0:Y:S01]  /*5570*/  LDS.U16 R28, [R22+0x12] ;  /* 0x00001200161c7984 */ /* 0x000e220000000400 */
[----:B------:R-:W-:-:S03]  /*5580*/  F2FP.F16.F32.PACK_AB R24, R34, R33 ;  /* 0x000000212218723e */ /* 0x000fc600000000ff */
[----:B------:R-:W1:Y:S01]  /*5590*/  LDS.U16 R26, [R23+0x14] ;  /* 0x00001400171a7984 */ /* 0x000e620000000400 */
[--C-:B------:R-:W-:Y:S02]  /*55a0*/  HADD2.F32 R33, -RZ, R32.reuse.H1_H1 ;  /* 0x30000020ff217230 */ /* 0x100fe40000004100 */
[----:B------:R-:W-:Y:S01]  /*55b0*/  HADD2.F32 R32, -RZ, R32.H0_H0 ;  /* 0x20000020ff207230 */ /* 0x000fe20000004100 */
[----:B------:R-:W2:Y:S04]  /*55c0*/  LDS.U16 R27, [R22+0x14] ;  /* 0x00001400161b7984 */ /* 0x000ea80000000400 */
[----:B------:R-:W3:Y:S01]  /*55d0*/  LDS.U16 R29, [R23+0x12] ;  /* 0x00001200171d7984 */ /* 0x000ee20000000400 */
[----:B------:R-:W-:Y:S01]  /*55e0*/  FMUL.FTZ R32, R33, R32 ;  /* 0x0000002021207220 */ /* 0x000fe20000410000 */
[----:B------:R-:W-:-:S02]  /*55f0*/  HADD2.F32 R33, -RZ, R30.H0_H0 ;  /* 0x2000001eff217230 */ /* 0x000fc40000004100 */
[--C-:B------:R-:W-:Y:S01]  /*5600*/  HADD2.F32 R30, -RZ, R31.reuse.H1_H1 ;  /* 0x3000001fff1e7230 */ /* 0x100fe20000004100 */
[----:B------:R-:W-:Y:S01]  /*5610*/  LDS.U16 R34, [R22+0x1c] ;  /* 0x00001c0016227984 */ /* 0x000fe20000000400 */
[----:B------:R-:W-:Y:S02]  /*5620*/  HADD2.F32 R31, -RZ, R31.H0_H0 ;  /* 0x2000001fff1f7230 */ /* 0x000fe40000004100 */
[----:B------:R-:W-:Y:S01]  /*5630*/  FADD.FTZ R16, R16, R33 ;  /* 0x0000002110107221 */ /* 0x000fe20000010000 */
[----:B------:R-:W-:Y:S01]  /*5640*/  F2FP.F16.F32.PACK_AB R32, RZ, R32 ;  /* 0x00000020ff20723e */ /* 0x000fe200000000ff */
[--C-:B------:R-:W-:Y:S02]  /*5650*/  HADD2.F32 R33, -RZ, R24.reuse.H1_H1 ;  /* 0x30000018ff217230 */ /* 0x100fe40000004100 */
[----:B------:R-:W-:Y:S01]  /*5660*/  FMUL.FTZ R30, R30, R31 ;  /* 0x0000001f1e1e7220 */ /* 0x000fe20000410000 */
[----:B------:R-:W-:Y:S02]  /*5670*/  HADD2.F32 R24, -RZ, R24.H0_H0 ;  /* 0x20000018ff187230 */ /* 0x000fe40000004100 */
[----:B------:R-:W-:-:S02]  /*5680*/  HADD2.F32 R31, -RZ, R32.H0_H0 ;  /* 0x20000020ff1f7230 */ /* 0x000fc40000004100 */
[----:B------:R-:W-:Y:S01]  /*5690*/  F2FP.F16.F32.PACK_AB R30, RZ, R30 ;  /* 0x0000001eff1e723e */ /* 0x000fe200000000ff */
[----:B------:R-:W-:Y:S02]  /*56a0*/  FMUL.FTZ R24, R33, R24 ;  /* 0x0000001821187220 */ /* 0x000fe40000410000 */
[----:B------:R-:W-:Y:S02]  /*56b0*/  FADD.FTZ R16, R16, R31 ;  /* 0x0000001f10107221 */ /* 0x000fe40000010000 */
[----:B------:R-:W-:Y:S01]  /*56c0*/  HADD2.F32 R31, -RZ, R30.H0_H0 ;  /* 0x2000001eff1f7230 */ /* 0x000fe20000004100 */
[----:B------:R-:W-:-:S04]  /*56d0*/  F2FP.F16.F32.PACK_AB R24, RZ, R24 ;  /* 0x00000018ff18723e */ /* 0x000fc800000000ff */
[----:B------:R-:W-:Y:S01]  /*56e0*/  FADD.FTZ R32, R16, R31 ;  /* 0x0000001f10207221 */ /* 0x000fe20000010000 */
[----:B------:R-:W-:Y:S01]  /*56f0*/  HADD2.F32 R31, -RZ, R24.H0_H0 ;  /* 0x20000018ff1f7230 */ /* 0x000fe20000004100 */
[----:B------:R-:W4:Y:S01]  /*5700*/  LDS.U16 R16, [R23+0x16] ;  /* 0x0000160017107984 */ /* 0x000f220000000400 */
[----:B0-----:R-:W-:-:S03]  /*5710*/  HADD2.F32 R30, -RZ, R28.H0_H0 ;  /* 0x2000001cff1e7230 */ /* 0x001fc60000004100 */
[----:B------:R-:W0:Y:S01]  /*5720*/  LDS.U16 R24, [R22+0x16] ;  /* 0x0000160016187984 */ /* 0x000e220000000400 */
[----:B-1----:R-:W-:Y:S02]  /*5730*/  HADD2.F32 R28, -RZ, R26.H0_H0 ;  /* 0x2000001aff1c7230 */ /* 0x002fe40000004100 */
[----:B------:R-:W-:Y:S01]  /*5740*/  FADD.FTZ R32, R32, R31 ;  /* 0x0000001f20207221 */ /* 0x000fe20000010000 */
[----:B--2---:R-:W-:Y:S01]  /*5750*/  HADD2.F32 R33, -RZ, R27.H0_H0 ;  /* 0x2000001bff217230 */ /* 0x004fe20000004100 */
[----:B------:R-:W1:Y:S01]  /*5760*/  LDS.U16 R26, [R22+0x18] ;  /* 0x00001800161a7984 */ /* 0x000e620000000400 */
[----:B---3--:R-:W-:-:S03]  /*5770*/  HADD2.F32 R29, -RZ, R29.H0_H0 ;  /* 0x2000001dff1d7230 */ /* 0x008fc60000004100 */
[----:B------:R-:W2:Y:S01]  /*5780*/  LDS.U16 R27, [R23+0x18] ;  /* 0x00001800171b7984 */ /* 0x000ea20000000400 */
[----:B------:R-:W-:Y:S02]  /*5790*/  F2FP.F16.F32.PACK_AB R33, R33, R28 ;  /* 0x0000001c2121723e */ /* 0x000fe400000000ff */
[----:B------:R-:W-:Y:S01]  /*57a0*/  F2FP.F16.F32.PACK_AB R30, R30, R29 ;  /* 0x0000001d1e1e723e */ /* 0x000fe200000000ff */
[----:B------:R3:W5:Y:S04]  /*57b0*/  LDS.U16 R28, [R22+0x1a] ;  /* 0x00001a00161c7984 */ /* 0x0007680000000400 */
[----:B------:R-:W5:Y:S01]  /*57c0*/  LDS.U16 R29, [R23+0x1a] ;  /* 0x00001a00171d7984 */ /* 0x000f620000000400 */
[--C-:B------:R-:W-:Y:S02]  /*57d0*/  HADD2.F32 R36, -RZ, R30.reuse.H1_H1 ;  /* 0x3000001eff247230 */ /* 0x100fe40000004100 */
[----:B------:R-:W-:-:S02]  /*57e0*/  HADD2.F32 R31, -RZ, R30.H0_H0 ;  /* 0x2000001eff1f7230 */ /* 0x000fc40000004100 */
[--C-:B------:R-:W-:Y:S02]  /*57f0*/  HADD2.F32 R30, -RZ, R33.reuse.H1_H1 ;  /* 0x30000021ff1e7230 */ /* 0x100fe40000004100 */
[----:B------:R-:W-:Y:S02]  /*5800*/  HADD2.F32 R33, -RZ, R33.H0_H0 ;  /* 0x20000021ff217230 */ /* 0x000fe40000004100 */
[----:B------:R-:W-:-:S03]  /*5810*/  FMUL.FTZ R36, R36, R31 ;  /* 0x0000001f24247220 */ /* 0x000fc60000410000 */
[----:B------:R-:W-:Y:S02]  /*5820*/  FMUL.FTZ R31, R30, R33 ;  /* 0x000000211e1f7220 */ /* 0x000fe40000410000 */
[----:B------:R-:W-:Y:S01]  /*5830*/  F2FP.F16.F32.PACK_AB R36, RZ, R36 ;  /* 0x00000024ff24723e */ /* 0x000fe200000000ff */
[----:B------:R-:W5:Y:S02]  /*5840*/  LDS.U16 R30, [R23+0x1c] ;  /* 0x00001c00171e7984 */ /* 0x000f640000000400 */
[----:B------:R-:W-:Y:S02]  /*5850*/  F2FP.F16.F32.PACK_AB R31, RZ, R31 ;  /* 0x0000001fff1f723e */ /* 0x000fe400000000ff */
[----:B------:R3:W5:Y:S01]  /*5860*/  LDS.U16 R33, [R23+0x1e] ;  /* 0x00001e0017217984 */ /* 0x0007620000000400 */
[----:B----4-:R-:W-:Y:S02]  /*5870*/  HADD2.F32 R16, -RZ, R16.H0_H0 ;  /* 0x20000010ff107230 */ /* 0x010fe40000004100 */
[----:B------:R-:W-:-:S02]  /*5880*/  HADD2.F32 R37, -RZ, R36.H0_H0 ;  /* 0x20000024ff257230 */ /* 0x000fc40000004100 */
[----:B0-----:R-:W-:Y:S02]  /*5890*/  HADD2.F32 R24, -RZ, R24.H0_H0 ;  /* 0x20000018ff187230 */ /* 0x001fe40000004100 */
[----:B------:R-:W-:Y:S02]  /*58a0*/  HADD2.F32 R31, -RZ, R31.H0_H0 ;  /* 0x2000001fff1f7230 */ /* 0x000fe40000004100 */
[----:B------:R-:W-:Y:S01]  /*58b0*/  FADD.FTZ R32, R32, R37 ;  /* 0x0000002520207221 */ /* 0x000fe20000010000 */
[----:B-1----:R-:W-:Y:S01]  /*58c0*/  HADD2.F32 R26, -RZ, R26.H0_H0 ;  /* 0x2000001aff1a7230 */ /* 0x002fe20000004100 */
[----:B------:R-:W-:Y:S02]  /*58d0*/  F2FP.F16.F32.PACK_AB R16, R24, R16 ;  /* 0x000000101810723e */ /* 0x000fe400000000ff */
[----:B------:R-:W-:Y:S01]  /*58e0*/  FADD.FTZ R32, R32, R31 ;  /* 0x0000001f20207221 */ /* 0x000fe20000010000 */
[----:B--2---:R-:W-:Y:S02]  /*58f0*/  HADD2.F32 R27, -RZ, R27.H0_H0 ;  /* 0x2000001bff1b7230 */ /* 0x004fe40000004100 */
[----:B---3--:R-:W-:-:S02]  /*5900*/  HADD2.F32 R22, -RZ, R16.H1_H1 ;  /* 0x30000010ff167230 */ /* 0x008fc40000004100 */
[----:B------:R-:W-:Y:S01]  /*5910*/  HADD2.F32 R23, -RZ, R16.H0_H0 ;  /* 0x20000010ff177230 */ /* 0x000fe20000004100 */
[----:B------:R-:W-:Y:S01]  /*5920*/  F2FP.F16.F32.PACK_AB R27, R26, R27 ;  /* 0x0000001b1a1b723e */ /* 0x000fe200000000ff */
[----:B-----5:R-:W-:Y:S02]  /*5930*/  HADD2.F32 R28, -RZ, R28.H0_H0 ;  /* 0x2000001cff1c7230 */ /* 0x020fe40000004100 */
[----:B------:R-:W-:Y:S02]  /*5940*/  HADD2.F32 R26, -RZ, R35.H0_H0 ;  /* 0x20000023ff1a7230 */ /* 0x000fe40000004100 */
[----:B------:R-:W-:Y:S01]  /*5950*/  FMUL.FTZ R24, R22, R23 ;  /* 0x0000001716187220 */ /* 0x000fe20000410000 */
[----:B------:R-:W-:Y:S02]  /*5960*/  HADD2.F32 R29, -RZ, R29.H0_H0 ;  /* 0x2000001dff1d7230 */ /* 0x000fe40000004100 */
[--C-:B------:R-:W-:Y:S02]  /*5970*/  HADD2.F32 R22, -RZ, R27.reuse.H1_H1 ;  /* 0x3000001bff167230 */ /* 0x100fe40000004100 */
[----:B------:R-:W-:Y:S01]  /*5980*/  HADD2.F32 R27, -RZ, R27.H0_H0 ;  /* 0x2000001bff1b7230 */ /* 0x000fe20000004100 */
[----:B------:R-:W-:-:S02]  /*5990*/  F2FP.F16.F32.PACK_AB R29, R28, R29 ;  /* 0x0000001d1c1d723e */ /* 0x000fc400000000ff */
[----:B------:R-:W-:Y:S02]  /*59a0*/  F2FP.F16.F32.PACK_AB R24, RZ, R24 ;  /* 0x00000018ff18723e */ /* 0x000fe400000000ff */
[----:B------:R-:W-:Y:S01]  /*59b0*/  FMUL.FTZ R22, R22, R27 ;  /* 0x0000001b16167220 */ /* 0x000fe20000410000 */
[--C-:B------:R-:W-:Y:S02]  /*59c0*/  HADD2.F32 R16, -RZ, R29.reuse.H1_H1 ;  /* 0x3000001dff107230 */ /* 0x100fe40000004100 */
[----:B------:R-:W-:Y:S02]  /*59d0*/  HADD2.F32 R23, -RZ, R29.H0_H0 ;  /* 0x2000001dff177230 */ /* 0x000fe40000004100 */
[----:B------:R-:W-:Y:S01]  /*59e0*/  HADD2.F32 R30, -RZ, R30.H0_H0 ;  /* 0x2000001eff1e7230 */ /* 0x000fe20000004100 */
[----:B------:R-:W-:Y:S01]  /*59f0*/  F2FP.F16.F32.PACK_AB R22, RZ, R22 ;  /* 0x00000016ff16723e */ /* 0x000fe200000000ff */
[----:B------:R-:W-:Y:S02]  /*5a00*/  HADD2.F32 R29, -RZ, R34.H0_H0 ;  /* 0x20000022ff1d7230 */ /* 0x000fe40000004100 */
[----:B------:R-:W-:Y:S01]  /*5a10*/  FMUL.FTZ R16, R16, R23 ;  /* 0x0000001710107220 */ /* 0x000fe20000410000 */
[----:B------:R-:W-:-:S02]  /*5a20*/  HADD2.F32 R33, -RZ, R33.H0_H0 ;  /* 0x20000021ff217230 */ /* 0x000fc40000004100 */
[----:B------:R-:W-:Y:S01]  /*5a30*/  HADD2.F32 R23, -RZ, R24.H0_H0 ;  /* 0x20000018ff177230 */ /* 0x000fe20000004100 */
[----:B------:R-:W-:Y:S01]  /*5a40*/  F2FP.F16.F32.PACK_AB R30, R29, R30 ;  /* 0x0000001e1d1e723e */ /* 0x000fe200000000ff */
[----:B------:R-:W-:Y:S01]  /*5a50*/  HADD2.F32 R22, -RZ, R22.H0_H0 ;  /* 0x20000016ff167230 */ /* 0x000fe20000004100 */
[----:B------:R-:W-:Y:S02]  /*5a60*/  F2FP.F16.F32.PACK_AB R33, R26, R33 ;  /* 0x000000211a21723e */ /* 0x000fe400000000ff */
[----:B------:R-:W-:Y:S01]  /*5a70*/  FADD.FTZ R23, R32, R23 ;  /* 0x0000001720177221 */ /* 0x000fe20000010000 */
[----:B------:R-:W-:Y:S01]  /*5a80*/  F2FP.F16.F32.PACK_AB R16, RZ, R16 ;  /* 0x00000010ff10723e */ /* 0x000fe200000000ff */
[--C-:B------:R-:W-:Y:S02]  /*5a90*/  HADD2.F32 R24, -RZ, R30.reuse.H1_H1 ;  /* 0x3000001eff187230 */ /* 0x100fe40000004100 */
[----:B------:R-:W-:Y:S02]  /*5aa0*/  HADD2.F32 R27, -RZ, R30.H0_H0 ;  /* 0x2000001eff1b7230 */ /* 0x000fe40000004100 */
[----:B------:R-:W-:Y:S01]  /*5ab0*/  FADD.FTZ R22, R23, R22 ;  /* 0x0000001617167221 */ /* 0x000fe20000010000 */
[----:B------:R-:W-:-:S02]  /*5ac0*/  HADD2.F32 R26, -RZ, R33.H1_H1 ;  /* 0x30000021ff1a7230 */ /* 0x000fc40000004100 */
[----:B------:R-:W-:Y:S02]  /*5ad0*/  HADD2.F32 R33, -RZ, R33.H0_H0 ;  /* 0x20000021ff217230 */ /* 0x000fe40000004100 */
[----:B------:R-:W-:Y:S01]  /*5ae0*/  FMUL.FTZ R24, R24, R27 ;  /* 0x0000001b18187220 */ /* 0x000fe20000410000 */
[----:B------:R-:W-:Y:S01]  /*5af0*/  HADD2.F32 R23, -RZ, R16.H0_H0 ;  /* 0x20000010ff177230 */ /* 0x000fe20000004100 */
[C---:B------:R-:W-:Y:S01]  /*5b00*/  IADD3 R16, PT, PT, R17.reuse, 0xf, RZ ;  /* 0x0000000f11107810 */ /* 0x040fe20007ffe0ff */
[----:B------:R-:W-:Y:S02]  /*5b10*/  FMUL.FTZ R26, R26, R33 ;  /* 0x000000211a1a7220 */ /* 0x000fe40000410000 */
[----:B------:R-:W-:Y:S01]  /*5b20*/  F2FP.F16.F32.PACK_AB R24, RZ, R24 ;  /* 0x00000018ff18723e */ /* 0x000fe200000000ff */
[----:B------:R-:W-:Y:S01]  /*5b30*/  FADD.FTZ R22, R22, R23 ;  /* 0x0000001716167221 */ /* 0x000fe20000010000 */
[----:B------:R-:W-:Y:S02]  /*5b40*/  ISETP.NE.AND P4, PT, R16, R13, PT ;  /* 0x0000000d1000720c */ /* 0x000fe40003f85270 */
[----:B------:R-:W-:Y:S01]  /*5b50*/  F2FP.F16.F32.PACK_AB R26, RZ, R26 ;  /* 0x0000001aff1a723e */ /* 0x000fe200000000ff */
[----:B------:R-:W-:Y:S01]  /*5b60*/  HADD2.F32 R27, -RZ, R24.H0_H0 ;  /* 0x20000018ff1b7230 */ /* 0x000fe20000004100 */
[----:B------:R-:W-:-:S03]  /*5b70*/  IADD3 R17, PT, PT, R17, 0x10, RZ ;  /* 0x0000001011117810 */ /* 0x000fc60007ffe0ff */
[----:B------:R-:W-:Y:S02]  /*5b80*/  HADD2.F32 R23, -RZ, R26.H0_H0 ;  /* 0x2000001aff177230 */ /* 0x000fe40000004100 */
[----:B------:R-:W-:-:S04]  /*5b90*/  FADD.FTZ R22, R22, R27 ;  /* 0x0000001b16167221 */ /* 0x000fc80000010000 */
[----:B------:R-:W-:Y:S01]  /*5ba0*/  FADD.FTZ R16, R22, R23 ;  /* 0x0000001716107221 */ /* 0x000fe20000010000 */
[----:B------:R-:W-:Y:S06]  /*5bb0*/  @P4 BRA `(.L_x_687) ;  /* 0xfffffff400284947 */ /* 0x000fec000383ffff */
[----:B------:R-:W-:Y:S05]  /*5bc0*/  BSYNC.RECONVERGENT B2 ;  /* 0x0000000000027941 */ /* 0x000fea0003800200 */
.L_x_686:
[----:B------:R-:W-:Y:S05]  /*5bd0*/  BSYNC.RECONVERGENT B1 ;  /* 0x0000000000017941 */ /* 0x000fea0003800200 */
.L_x_685:
[----:B------:R-:W-:-:S13]  /*5be0*/  ISETP.NE.AND P4, PT, R11, RZ, PT ;  /* 0x000000ff0b00720c */ /* 0x000fda0003f85270 */
[----:B------:R-:W-:Y:S05]  /*5bf0*/  @!P4 BRA `(.L_x_684) ;  /* 0x0000000800fcc947 */ /* 0x000fea0003800000 */
[----:B------:R-:W-:Y:S01]  /*5c00*/  IADD3 R22, PT, PT, R11, -0x1, RZ ;  /* 0xffffffff0b167810 */ /* 0x000fe20007ffe0ff */
[----:B------:R-:W-:Y:S01]  /*5c10*/  BSSY.RECONVERGENT B1, `(.L_x_688) ;  /* 0x000005f000017945 */ /* 0x000fe20003800200 */
[----:B------:R-:W-:Y:S02]  /*5c20*/  ISETP.NE.AND P5, PT, R12, RZ, PT ;  /* 0x000000ff0c00720c */ /* 0x000fe40003fa5270 */
        /* <DEDUP_REMOVED lines=11> */
[----:B------:R-:W5:Y:S01]  /*5ce0*/  LDS.U16 R34, [R24+0xe] ;  /* 0x00000e0018227984 */ /* 0x000f620000000400 */
[----:B0-----:R-:W-:-:S02]  /*5cf0*/  HADD2.F32 R22, -RZ, R22.H0_H0 ;  /* 0x20000016ff167230 */ /* 0x001fc40000004100 */
[----:B-1----:R-:W-:Y:S02]  /*5d00*/  HADD2.F32 R23, -RZ, R23.H0_H0 ;  /* 0x20000017ff177230 */ /* 0x002fe40000004100 */
[----:B--2---:R-:W-:-:S03]  /*5d10*/  HADD2.F32 R29, -RZ, R29.H0_H0 ;  /* 0x2000001dff1d7230 */ /* 0x004fc60000004100 */
[----:B------:R-:W-:Y:S01]  /*5d20*/  F2FP.F16.F32.PACK_AB R22, R23, R22 ;  /* 0x000000161716723e */ /* 0x000fe200000000ff */
[----:B---3--:R-:W-:-:S04]  /*5d30*/  HADD2.F32 R30, -RZ, R30.H0_H0 ;  /* 0x2000001eff1e7230 */ /* 0x008fc80000004100 */
[--C-:B------:R-:W-:Y:S02]  /*5d40*/  HADD2.F32 R23, -RZ, R22.reuse.H1_H1 ;  /* 0x30000016ff177230 */ /* 0x100fe40000004100 */
[----:B------:R-:W-:Y:S01]  /*5d50*/  HADD2.F32 R22, -RZ, R22.H0_H0 ;  /* 0x20000016ff167230 */ /* 0x000fe20000004100 */
[----:B------:R-:W-:Y:S01]  /*5d60*/  F2FP.F16.F32.PACK_AB R29, R30, R29 ;  /* 0x0000001d1e1d723e */ /* 0x000fe200000000ff */
[----:B----4-:R-:W-:Y:S02]  /*5d70*/  HADD2.F32 R27, -RZ, R27.H0_H0 ;  /* 0x2000001bff1b7230 */ /* 0x010fe40000004100 */
[----:B-----5:R-:W-:Y:S02]  /*5d80*/  HADD2.F32 R28, -RZ, R28.H0_H0 ;  /* 0x2000001cff1c7230 */ /* 0x020fe40000004100 */
[----:B------:R-:W-:Y:S01]  /*5d90*/  FMUL.FTZ R31, R23, R22 ;  /* 0x00000016171f7220 */ /* 0x000fe20000410000 */
[--C-:B------:R-:W-:Y:S01]  /*5da0*/  HADD2.F32 R36, -RZ, R29.reuse.H1_H1 ;  /* 0x3000001dff247230 */ /* 0x100fe20000004100 */
[----:B------:R-:W0:Y:S01]  /*5db0*/  LDS.U16 R22, [R26+0x6] ;  /* 0x000006001a167984 */ /* 0x000e220000000400 */
[----:B------:R-:W-:-:S02]  /*5dc0*/  HADD2.F32 R29, -RZ, R29.H0_H0 ;  /* 0x2000001dff1d7230 */ /* 0x000fc40000004100 */
[----:B------:R-:W-:Y:S01]  /*5dd0*/  F2FP.F16.F32.PACK_AB R32, RZ, R31 ;  /* 0x0000001fff20723e */ /* 0x000fe200000000ff */
[----:B------:R-:W1:Y:S01]  /*5de0*/  LDS.U16 R23, [R24+0x6] ;  /* 0x0000060018177984 */ /* 0x000e620000000400 */
[----:B------:R-:W-:Y:S01]  /*5df0*/  F2FP.F16.F32.PACK_AB R31, R28, R27 ;  /* 0x0000001b1c1f723e */ /* 0x000fe200000000ff */
[----:B------:R-:W-:Y:S01]  /*5e00*/  FMUL.FTZ R36, R36, R29 ;  /* 0x0000001d24247220 */ /* 0x000fe20000410000 */
[----:B------:R-:W-:Y:S01]  /*5e10*/  HADD2.F32 R34, -RZ, R34.H0_H0 ;  /* 0x20000022ff227230 */ /* 0x000fe20000004100 */
[----:B------:R-:W2:Y:S01]  /*5e20*/  LDS.U16 R27, [R26+0x8] ;  /* 0x000008001a1b7984 */ /* 0x000ea20000000400 */
[----:B------:R-:W-:Y:S02]  /*5e30*/  HADD2.F32 R33, -RZ, R32.H0_H0 ;  /* 0x20000020ff217230 */ /* 0x000fe40000004100 */
[--C-:B------:R-:W-:Y:S01]  /*5e40*/  HADD2.F32 R35, -RZ, R31.reuse.H1_H1 ;  /* 0x3000001fff237230 */ /* 0x100fe20000004100 */
[----:B------:R-:W3:Y:S01]  /*5e50*/  LDS.U16 R28, [R24+0x8] ;  /* 0x00000800181c7984 */ /* 0x000ee20000000400 */
[----:B------:R-:W-:-:S02]  /*5e60*/  HADD2.F32 R30, -RZ, R31.H0_H0 ;  /* 0x2000001fff1e7230 */ /* 0x000fc40000004100 */
[----:B------:R-:W-:Y:S01]  /*5e70*/  FADD.FTZ R16, R16, R33 ;  /* 0x0000002110107221 */ /* 0x000fe20000010000 */
[----:B------:R-:W-:Y:S01]  /*5e80*/  F2FP.F16.F32.PACK_AB R36, RZ, R36 ;  /* 0x00000024ff24723e */ /* 0x000fe200000000ff */
[----:B------:R-:W4:Y:S01]  /*5e90*/  LDS.U16 R31, [R26+0xa] ;  /* 0x00000a001a1f7984 */ /* 0x000f220000000400 */
[----:B------:R-:W-:-:S03]  /*5ea0*/  FMUL.FTZ R35, R35, R30 ;  /* 0x0000001e23237220 */ /* 0x000fc60000410000 */
[----:B------:R-:W5:Y:S01]  /*5eb0*/  LDS.U16 R32, [R24+0xa] ;  /* 0x00000a0018207984 */ /* 0x000f620000000400 */
[----:B------:R-:W-:Y:S01]  /*5ec0*/  HADD2.F32 R36, -RZ, R36.H0_H0 ;  /* 0x20000024ff247230 */ /* 0x000fe20000004100 */
[----:B------:R-:W-:Y:S02]  /*5ed0*/  F2FP.F16.F32.PACK_AB R35, RZ, R35 ;  /* 0x00000023ff23723e */ /* 0x000fe400000000ff */
[----:B------:R-:W5:Y:S04]  /*5ee0*/  LDS.U16 R29, [R26+0xc] ;  /* 0x00000c001a1d7984 */ /* 0x000f680000000400 */
[----:B------:R3:W5:Y:S04]  /*5ef0*/  LDS.U16 R30, [R24+0xc] ;  /* 0x00000c00181e7984 */ /* 0x0007680000000400 */
[----:B------:R-:W5:Y:S01]  /*5f00*/  LDS.U16 R33, [R26+0xe] ;  /* 0x00000e001a217984 */ /* 0x000f620000000400 */
[----:B0-----:R-:W-:-:S02]  /*5f10*/  HADD2.F32 R22, -RZ, R22.H0_H0 ;  /* 0x20000016ff167230 */ /* 0x001fc40000004100 */
[----:B-1----:R-:W-:Y:S02]  /*5f20*/  HADD2.F32 R23, -RZ, R23.H0_H0 ;  /* 0x20000017ff177230 */ /* 0x002fe40000004100 */
[----:B--2---:R-:W-:-:S03]  /*5f30*/  HADD2.F32 R27, -RZ, R27.H0_H0 ;  /* 0x2000001bff1b7230 */ /* 0x004fc60000004100 */
[----:B------:R-:W-:Y:S01]  /*5f40*/  F2FP.F16.F32.PACK_AB R22, R23, R22 ;  /* 0x000000161716723e */ /* 0x000fe200000000ff */
[----:B------:R-:W-:Y:S02]  /*5f50*/  HADD2.F32 R23, -RZ, R35.H0_H0 ;  /* 0x20000023ff177230 */ /* 0x000fe40000004100 */
[----:B---3--:R-:W-:Y:S02]  /*5f60*/  HADD2.F32 R28, -RZ, R28.H0_H0 ;  /* 0x2000001cff1c7230 */ /* 0x008fe40000004100 */
[--C-:B------:R-:W-:Y:S02]  /*5f70*/  HADD2.F32 R24, -RZ, R22.reuse.H1_H1 ;  /* 0x30000016ff187230 */ /* 0x100fe40000004100 */
[----:B------:R-:W-:Y:S01]  /*5f80*/  FADD.FTZ R23, R16, R23 ;  /* 0x0000001710177221 */ /* 0x000fe20000010000 */
[----:B----4-:R-:W-:Y:S01]  /*5f90*/  HADD2.F32 R31, -RZ, R31.H0_H0 ;  /* 0x2000001fff1f7230 */ /* 0x010fe20000004100 */
[----:B------:R-:W-:Y:S01]  /*5fa0*/  F2FP.F16.F32.PACK_AB R16, R28, R27 ;  /* 0x0000001b1c10723e */ /* 0x000fe200000000ff */
[----:B------:R-:W-:-:S02]  /*5fb0*/  HADD2.F32 R27, -RZ, R22.H0_H0 ;  /* 0x20000016ff1b7230 */ /* 0x000fc40000004100 */
[----:B------:R-:W-:Y:S01]  /*5fc0*/  FADD.FTZ R22, R23, R36 ;  /* 0x0000002417167221 */ /* 0x000fe20000010000 */
[----:B-----5:R-:W-:Y:S02]  /*5fd0*/  HADD2.F32 R32, -RZ, R32.H0_H0 ;  /* 0x20000020ff207230 */ /* 0x020fe40000004100 */
[----:B------:R-:W-:Y:S01]  /*5fe0*/  FMUL.FTZ R23, R24, R27 ;  /* 0x0000001b18177220 */ /* 0x000fe20000410000 */
[----:B------:R-:W-:Y:S02]  /*5ff0*/  HADD2.F32 R29, -RZ, R29.H0_H0 ;  /* 0x2000001dff1d7230 */ /* 0x000fe40000004100 */
[----:B------:R-:W-:Y:S01]  /*6000*/  F2FP.F16.F32.PACK_AB R31, R32, R31 ;  /* 0x0000001f201f723e */ /* 0x000fe200000000ff */
[----:B------:R-:W-:Y:S02]  /*6010*/  HADD2.F32 R24, -RZ, R16.H1_H1 ;  /* 0x30000010ff187230 */ /* 0x000fe40000004100 */
[----:B------:R-:W-:Y:S01]  /*6020*/  HADD2.F32 R30, -RZ, R30.H0_H0 ;  /* 0x2000001eff1e7230 */ /* 0x000fe20000004100 */
[----:B------:R-:W-:Y:S01]  /*6030*/  F2FP.F16.F32.PACK_AB R23, RZ, R23 ;  /* 0x00000017ff17723e */ /* 0x000fe200000000ff */
[----:B------:R-:W-:-:S02]  /*6040*/  HADD2.F32 R27, -RZ, R16.H0_H0 ;  /* 0x20000010ff1b7230 */ /* 0x000fc40000004100 */
[----:B------:R-:W-:Y:S01]  /*6050*/  HADD2.F32 R33, -RZ, R33.H0_H0 ;  /* 0x20000021ff217230 */ /* 0x000fe20000004100 */
[----:B------:R-:W-:Y:S01]  /*6060*/  F2FP.F16.F32.PACK_AB R29, R30, R29 ;  /* 0x0000001d1e1d723e */ /* 0x000fe200000000ff */
[--C-:B------:R-:W-:Y:S02]  /*6070*/  HADD2.F32 R16, -RZ, R31.reuse.H1_H1 ;  /* 0x3000001fff107230 */ /* 0x100fe40000004100 */
[----:B------:R-:W-:Y:S01]  /*6080*/  FMUL.FTZ R24, R24, R27 ;  /* 0x0000001b18187220 */ /* 0x000fe20000410000 */
[----:B------:R-:W-:Y:S01]  /*6090*/  HADD2.F32 R31, -RZ, R31.H0_H0 ;  /* 0x2000001fff1f7230 */ /* 0x000fe20000004100 */
[----:B------:R-:W-:Y:S01]  /*60a0*/  F2FP.F16.F32.PACK_AB R33, R34, R33 ;  /* 0x000000212221723e */ /* 0x000fe200000000ff */
[--C-:B------:R-:W-:Y:S02]  /*60b0*/  HADD2.F32 R26, -RZ, R29.reuse.H1_H1 ;  /* 0x3000001dff1a7230 */ /* 0x100fe40000004100 */
[----:B------:R-:W-:Y:S02]  /*60c0*/  HADD2.F32 R29, -RZ, R29.H0_H0 ;  /* 0x2000001dff1d7230 */ /* 0x000fe40000004100 */
[----:B------:R-:W-:Y:S01]  /*60d0*/  FMUL.FTZ R16, R16, R31 ;  /* 0x0000001f10107220 */ /* 0x000fe20000410000 */
[----:B------:R-:W-:Y:S01]  /*60e0*/  F2FP.F16.F32.PACK_AB R24, RZ, R24 ;  /* 0x00000018ff18723e */ /* 0x000fe200000000ff */
[----:B------:R-:W-:-:S02]  /*60f0*/  HADD2.F32 R23, -RZ, R23.H0_H0 ;  /* 0x20000017ff177230 */ /* 0x000fc40000004100 */
[--C-:B------:R-:W-:Y:S02]  /*6100*/  HADD2.F32 R28, -RZ, R33.reuse.H1_H1 ;  /* 0x30000021ff1c7230 */ /* 0x100fe40000004100 */
[----:B------:R-:W-:Y:S01]  /*6110*/  FMUL.FTZ R26, R26, R29 ;  /* 0x0000001d1a1a7220 */ /* 0x000fe20000410000 */
[----:B------:R-:W-:Y:S01]  /*6120*/  HADD2.F32 R33, -RZ, R33.H0_H0 ;  /* 0x20000021ff217230 */ /* 0x000fe20000004100 */
[----:B------:R-:W-:Y:S01]  /*6130*/  F2FP.F16.F32.PACK_AB R16, RZ, R16 ;  /* 0x00000010ff10723e */ /* 0x000fe200000000ff */
[----:B------:R-:W-:Y:S02]  /*6140*/  HADD2.F32 R27, -RZ, R24.H0_H0 ;  /* 0x20000018ff1b7230 */ /* 0x000fe40000004100 */
[----:B------:R-:W-:Y:S01]  /*6150*/  FADD.FTZ R22, R22, R23 ;  /* 0x0000001716167221 */ /* 0x000fe20000010000 */
[----:B------:R-:W-:Y:S01]  /*6160*/  F2FP.F16.F32.PACK_AB R26, RZ, R26 ;  /* 0x0000001aff1a723e */ /* 0x000fe200000000ff */
[----:B------:R-:W-:Y:S01]  /*6170*/  FMUL.FTZ R28, R28, R33 ;  /* 0x000000211c1c7220 */ /* 0x000fe20000410000 */
[----:B------:R-:W-:-:S02]  /*6180*/  HADD2.F32 R23, -RZ, R16.H0_H0 ;  /* 0x20000010ff177230 */ /* 0x000fc40000004100 */
[----:B------:R-:W-:Y:S01]  /*6190*/  FADD.FTZ R22, R22, R27 ;  /* 0x0000001b16167221 */ /* 0x000fe20000010000 */
[----:B------:R-:W-:Y:S01]  /*61a0*/  HADD2.F32 R27, -RZ, R26.H0_H0 ;  /* 0x2000001aff1b7230 */ /* 0x000fe20000004100 */
[----:B------:R-:W-:Y:S02]  /*61b0*/  F2FP.F16.F32.PACK_AB R28, RZ, R28 ;  /* 0x0000001cff1c723e */ /* 0x000fe400000000ff */
[----:B------:R-:W-:-:S03]  /*61c0*/  FADD.FTZ R22, R22, R23 ;  /* 0x0000001716167221 */ /* 0x000fc60000010000 */
[----:B------:R-:W-:Y:S02]  /*61d0*/  HADD2.F32 R23, -RZ, R28.H0_H0 ;  /* 0x2000001cff177230 */ /* 0x000fe40000004100 */
[----:B------:R-:W-:-:S04]  /*61e0*/  FADD.FTZ R22, R22, R27 ;  /* 0x0000001b16167221 */ /* 0x000fc80000010000 */
[----:B------:R-:W-:-:S07]  /*61f0*/  FADD.FTZ R16, R22, R23 ;  /* 0x0000001716107221 */ /* 0x000fce0000010000 */
.L_x_689:
[----:B------:R-:W-:Y:S05]  /*6200*/  BSYNC.RECONVERGENT B1 ;  /* 0x0000000000017941 */ /* 0x000fea0003800200 */
.L_x_688:
        /* <DEDUP_REMOVED lines=19> */
[----:B--2---:R-:W-:-:S03]  /*6340*/  HADD2.F32 R32, -RZ, R32.H0_H0 ;  /* 0x20000020ff207230 */ /* 0x004fc60000004100 */
[----:B------:R-:W-:Y:S01]  /*6350*/  F2FP.F16.F32.PACK_AB R28, R31, R28 ;  /* 0x0000001c1f1c723e */ /* 0x000fe200000000ff */
[----:B---3--:R-:W-:Y:S02]  /*6360*/  HADD2.F32 R33, -RZ, R33.H0_H0 ;  /* 0x20000021ff217230 */ /* 0x008fe40000004100 */
[----:B----4-:R-:W-:-:S03]  /*6370*/  HADD2.F32 R30, -RZ, R23.H0_H0 ;  /* 0x20000017ff1e7230 */ /* 0x010fc60000004100 */
[----:B------:R-:W-:Y:S01]  /*6380*/  F2FP.F16.F32.PACK_AB R32, R33, R32 ;  /* 0x000000202120723e */ /* 0x000fe200000000ff */
[----:B------:R-:W-:Y:S02]  /*6390*/  HADD2.F32 R23, -RZ, R28.H1_H1 ;  /* 0x3000001cff177230 */ /* 0x000fe40000004100 */
[----:B-----5:R-:W-:Y:S02]  /*63a0*/  HADD2.F32 R31, -RZ, R24.H0_H0 ;  /* 0x20000018ff1f7230 */ /* 0x020fe40000004100 */
[----:B------:R-:W-:Y:S02]  /*63b0*/  HADD2.F32 R28, -RZ, R28.H0_H0 ;  /* 0x2000001cff1c7230 */ /* 0x000fe40000004100 */
[----:B------:R-:W-:Y:S01]  /*63c0*/  HADD2.F32 R24, -RZ, R22.H0_H0 ;  /* 0x20000016ff187230 */ /* 0x000fe20000004100 */
[----:B------:R-:W-:Y:S01]  /*63d0*/  F2FP.F16.F32.PACK_AB R30, R31, R30 ;  /* 0x0000001e1f1e723e */ /* 0x000fe200000000ff */
[----:B------:R-:W-:Y:S02]  /*63e0*/  HADD2.F32 R22, -RZ, R32.H1_H1 ;  /* 0x30000020ff167230 */ /* 0x000fe40000004100 */
[----:B------:R-:W-:Y:S01]  /*63f0*/  FMUL.FTZ R23, R23, R28 ;  /* 0x0000001c17177220 */ /* 0x000fe20000410000 */
[----:B------:R-:W-:-:S02]  /*6400*/  HADD2.F32 R29, -RZ, R26.H0_H0 ;  /* 0x2000001aff1d7230 */ /* 0x000fc40000004100 */
[----:B------:R-:W-:Y:S02]  /*6410*/  HADD2.F32 R27, -RZ, R32.H0_H0 ;  /* 0x20000020ff1b7230 */ /* 0x000fe40000004100 */
[----:B------:R-:W-:Y:S02]  /*6420*/  F2FP.F16.F32.PACK_AB R23, RZ, R23 ;  /* 0x00000017ff17723e */ /* 0x000fe400000000ff */
[----:B------:R-:W-:Y:S01]  /*6430*/  F2FP.F16.F32.PACK_AB R26, R29, R24 ;  /* 0x000000181d1a723e */ /* 0x000fe200000000ff */
[--C-:B------:R-:W-:Y:S02]  /*6440*/  HADD2.F32 R24, -RZ, R30.reuse.H1_H1 ;  /* 0x3000001eff187230 */ /* 0x100fe40000004100 */
[----:B------:R-:W-:Y:S01]  /*6450*/  FMUL.FTZ R22, R22, R27 ;  /* 0x0000001b16167220 */ /* 0x000fe20000410000 */
[----:B------:R-:W-:Y:S02]  /*6460*/  HADD2.F32 R29, -RZ, R30.H0_H0 ;  /* 0x2000001eff1d7230 */ /* 0x000fe40000004100 */
[----:B------:R-:W-:-:S02]  /*6470*/  HADD2.F32 R27, -RZ, R26.H1_H1 ;  /* 0x3000001aff1b7230 */ /* 0x000fc40000004100 */
[----:B------:R-:W-:Y:S02]  /*6480*/  HADD2.F32 R26, -RZ, R26.H0_H0 ;  /* 0x2000001aff1a7230 */ /* 0x000fe40000004100 */
[----:B------:R-:W-:Y:S01]  /*6490*/  FMUL.FTZ R24, R24, R29 ;  /* 0x0000001d18187220 */ /* 0x000fe20000410000 */
[----:B------:R-:W-:Y:S01]  /*64a0*/  F2FP.F16.F32.PACK_AB R22, RZ, R22 ;  /* 0x00000016ff16723e */ /* 0x000fe200000000ff */
[----:B------:R-:W-:Y:S02]  /*64b0*/  HADD2.F32 R23, -RZ, R23.H0_H0 ;  /* 0x20000017ff177230 */ /* 0x000fe40000004100 */
[----:B------:R-:W-:Y:S01]  /*64c0*/  FMUL.FTZ R26, R27, R26 ;  /* 0x0000001a1b1a7220 */ /* 0x000fe20000410000 */
[----:B------:R-:W-:Y:S01]  /*64d0*/  F2FP.F16.F32.PACK_AB R24, RZ, R24 ;  /* 0x00000018ff18723e */ /* 0x000fe200000000ff */
[----:B------:R-:W-:Y:S02]  /*64e0*/  HADD2.F32 R22, -RZ, R22.H0_H0 ;  /* 0x20000016ff167230 */ /* 0x000fe40000004100 */
[----:B------:R-:W-:Y:S01]  /*64f0*/  FADD.FTZ R23, R16, R23 ;  /* 0x0000001710177221 */ /* 0x000fe20000010000 */
[----:B------:R-:W-:Y:S01]  /*6500*/  F2FP.F16.F32.PACK_AB R26, RZ, R26 ;  /* 0x0000001aff1a723e */ /* 0x000fe200000000ff */
[----:B------:R-:W-:-:S02]  /*6510*/  HADD2.F32 R27, -RZ, R24.H0_H0 ;  /* 0x20000018ff1b7230 */ /* 0x000fc40000004100 */
[----:B------:R-:W-:Y:S02]  /*6520*/  FADD.FTZ R22, R23, R22 ;  /* 0x0000001617167221 */ /* 0x000fe40000010000 */
[----:B------:R-:W-:Y:S02]  /*6530*/  HADD2.F32 R23, -RZ, R26.H0_H0 ;  /* 0x2000001aff177230 */ /* 0x000fe40000004100 */
[----:B------:R-:W-:-:S04]  /*6540*/  FADD.FTZ R22, R22, R27 ;  /* 0x0000001b16167221 */ /* 0x000fc80000010000 */
[----:B------:R-:W-:-:S07]  /*6550*/  FADD.FTZ R16, R22, R23 ;  /* 0x0000001716107221 */ /* 0x000fce0000010000 */
.L_x_691:
[----:B------:R-:W-:Y:S05]  /*6560*/  BSYNC.RECONVERGENT B1 ;  /* 0x0000000000017941 */ /* 0x000fea0003800200 */
.L_x_690:
[----:B------:R-:W-:Y:S05]  /*6570*/  @!P5 BRA `(.L_x_684) ;  /* 0x00000000009cd947 */ /* 0x000fea0003800000 */
[C---:B------:R-:W-:Y:S02]  /*6580*/  LEA R22, R17.reuse, R2, 0x1 ;  /* 0x0000000211167211 */ /* 0x040fe400078e08ff */
[----:B------:R-:W-:Y:S02]  /*6590*/  LEA R17, R17, R8, 0x1 ;  /* 0x0000000811117211 */ /* 0x000fe400078e08ff */
[----:B------:R-:W-:Y:S01]  /*65a0*/  ISETP.NE.AND P4, PT, R14, 0x1, PT ;  /* 0x000000010e00780c */ /* 0x000fe20003f85270 */
[----:B------:R-:W0:Y:S04]  /*65b0*/  LDS.U16 R23, [R22] ;  /* 0x0000000016177984 */ /* 0x000e280000000400 */
[----:B------:R-:W1:Y:S01]  /*65c0*/  LDS.U16 R24, [R17] ;  /* 0x0000000011187984 */ /* 0x000e620000000400 */
[----:B0-----:R-:W-:-:S02]  /*65d0*/  HADD2.F32 R23, -RZ, R23.H0_H0 ;  /* 0x20000017ff177230 */ /* 0x001fc40000004100 */
[----:B-1----:R-:W-:-:S05]  /*65e0*/  HADD2.F32 R24, -RZ, R24.H0_H0 ;  /* 0x20000018ff187230 */ /* 0x002fca0000004100 */
        /* <DEDUP_REMOVED lines=8> */
[----:B------:R-:W0:Y:S01]  /*6670*/  LDS.U16 R23, [R22+0x2] ;  /* 0x0000020016177984 */ /* 0x000e220000000400 */
[----:B------:R-:W-:-:S03]  /*6680*/  ISETP.NE.AND P4, PT, R14, 0x2, PT ;  /* 0x000000020e00780c */ /* 0x000fc60003f85270 */
[----:B------:R-:W1:Y:S01]  /*6690*/  LDS.U16 R24, [R17+0x2] ;  /* 0x0000020011187984 */ /* 0x000e620000000400 */
[----:B0-----:R-:W-:Y:S02]  /*66a0*/  HADD2.F32 R23, -RZ, R23.H0_H0 ;  /* 0x20000017ff177230 */ /* 0x001fe40000004100 */
        /* <DEDUP_REMOVED lines=9> */
[----:B------:R-:W0:Y:S04]  /*6740*/  LDS.U16 R22, [R22+0x4] ;  /* 0x0000040016167984 */ /* 0x000e280000000400 */
        /* <DEDUP_REMOVED lines=9> */
[----:B------:R-:W-:-:S07]  /*67e0*/  FADD.FTZ R16, R16, R23 ;  /* 0x0000001710107221 */ /* 0x000fce0000010000 */
.L_x_684:
[----:B------:R-:W-:Y:S05]  /*67f0*/  BSYNC.RECONVERGENT B0 ;  /* 0x0000000000007941 */ /* 0x000fea0003800200 */
.L_x_683:
        /* <DEDUP_REMOVED lines=8> */
[----:B------:R-:W-:Y:S01]  /*6880*/  IMAD R17, R17, UR10, RZ ;  /* 0x0000000a11117c24 */ /* 0x000fe2000f8e02ff */
[----:B------:R-:W-:Y:S01]  /*6890*/  MOV R26, UR11 ;  /* 0x0000000b001a7c02 */ /* 0x000fe20008000f00 */
[----:B------:R-:W0:Y:S02]  /*68a0*/  LDCU.64 UR10, c[0x0][0x3d0] ;  /* 0x00007a00ff0a77ac */ /* 0x000e240008000a00 */
[----:B------:R-:W-:Y:S01]  /*68b0*/  IMAD.WIDE.U32 R22, R23, UR14, R24 ;  /* 0x0000000e17167c25 */ /* 0x000fe2000f8e0018 */
[----:B------:R-:W-:Y:S01]  /*68c0*/  F2FP.F16.F32.PACK_AB R24, RZ, R16 ;  /* 0x00000010ff18723e */ /* 0x000fe200000000ff */
[----:B-1----:R-:W-:-:S02]  /*68d0*/  UIMAD UR5, UR5, UR12, URZ ;  /* 0x0000000c050572a4 */ /* 0x002fc4000f8e02ff */
[----:B------:R-:W-:Y:S02]  /*68e0*/  IMAD R17, R26, UR14, R17 ;  /* 0x0000000e1a117c24 */ /* 0x000fe4000f8e0211 */
[----:B------:R-:W-:-:S03]  /*68f0*/  UIMAD UR5, UR6, UR13, UR5 ;  /* 0x0000000d060572a4 */ /* 0x000fc6000f8e0205 */
[----:B------:R-:W-:Y:S02]  /*6900*/  IADD3 R23, PT, PT, R23, R17, RZ ;  /* 0x0000001117177210 */ /* 0x000fe40007ffe0ff */
        /* <DEDUP_REMOVED lines=12> */
        .weak           $__internal_6_$__cuda_sm20_dblrcp_rn_slowpath_v3
        .type           $__internal_6_$__cuda_sm20_dblrcp_rn_slowpath_v3,@function
        .size           $__internal_6_$__cuda_sm20_dblrcp_rn_slowpath_v3,(.L_x_1956 - $__internal_6_$__cuda_sm20_dblrcp_rn_slowpath_v3)
$__internal_6_$__cuda_sm20_dblrcp_rn_slowpath_v3:
[----:B------:R-:W0:Y:S01]  /*69d0*/  DSETP.GTU.AND P0, PT, |R14|, +INF , PT ;  /* 0x7ff000000e00742a */ /* 0x000e220003f0c200 */
[----:B------:R-:W-:Y:S04]  /*69e0*/  BSSY.RECONVERGENT B1, `(.L_x_693) ;  /* 0x000005c000017945 */ /* 0x000fe80003800200 */
[----:B0-----:R-:W-:Y:S05]  /*69f0*/  @P0 BRA `(.L_x_694) ;  /* 0x0000000400600947 */ /* 0x001fea0003800000 */
[----:B------:R-:W-:-:S04]  /*6a00*/  LOP3.LUT R17, R15, 0x7fffffff, RZ, 0xc0, !PT ;  /* 0x7fffffff0f117812 */ /* 0x000fc800078ec0ff */
[----:B------:R-:W-:-:S04]  /*6a10*/  IADD3 R16, PT, PT, R17, -0x1, RZ ;  /* 0xffffffff11107810 */ /* 0x000fc80007ffe0ff */
[----:B------:R-:W-:-:S13]  /*6a20*/  ISETP.GE.U32.AND P0, PT, R16, 0x7fefffff, PT ;  /* 0x7fefffff1000780c */ /* 0x000fda0003f06070 */
[----:B------:R-:W-:Y:S02]  /*6a30*/  @P0 LOP3.LUT R21, R15, 0x7ff00000, RZ, 0x3c, !PT ;  /* 0x7ff000000f150812 */ /* 0x000fe400078e3cff */
[----:B------:R-:W-:Y:S01]  /*6a40*/  @P0 MOV R20, RZ ;  /* 0x000000ff00140202 */ /* 0x000fe20000000f00 */
[----:B------:R-:W-:Y:S06]  /*6a50*/  @P0 BRA `(.L_x_695) ;  /* 0x0000000400500947 */ /* 0x000fec0003800000 */
[----:B------:R-:W-:-:S13]  /*6a60*/  ISETP.GE.U32.AND P0, PT, R17, 0x1000001, PT ;  /* 0x010000011100780c */ /* 0x000fda0003f06070 */
[----:B------:R-:W-:Y:S05]  /*6a70*/  @!P0 BRA `(.L_x_696) ;  /* 0x0000000000b88947 */ /* 0x000fea0003800000 */
[----:B------:R-:W-:Y:S02]  /*6a80*/  IADD3 R17, PT, PT, R15, -0x3fe00000, RZ ;  /* 0xc02000000f117810 */ /* 0x000fe40007ffe0ff */
[----:B------:R-:W-:Y:S02]  /*6a90*/  MOV R16, R14 ;  /* 0x0000000e00107202 */ /* 0x000fe40000000f00 */
[----:B------:R-:W0:Y:S01]  /*6aa0*/  MUFU.RCP64H R21, R17 ;  /* 0x0000001100157308 */ /* 0x000e220000001800 */
[----:B------:R-:W-:-:S06]  /*6ab0*/  MOV R20, R23 ;  /* 0x0000001700147202 */ /* 0x000fcc0000000f00 */
        /* <DEDUP_REMOVED lines=42> */
.L_x_696:
        /* <DEDUP_REMOVED lines=34> */
.L_x_694:
[----:B------:R-:W-:Y:S02]  /*6f80*/  LOP3.LUT R21, R15, 0x80000, RZ, 0xfc, !PT ;  /* 0x000800000f157812 */ /* 0x000fe400078efcff */
[----:B------:R-:W-:-:S07]  /*6f90*/  MOV R20, R14 ;  /* 0x0000000e00147202 */ /* 0x000fce0000000f00 */
.L_x_695:
[----:B------:R-:W-:Y:S05]  /*6fa0*/  BSYNC.RECONVERGENT B1 ;  /* 0x0000000000017941 */ /* 0x000fea0003800200 */
.L_x_693:
[----:B------:R-:W-:Y:S01]  /*6fb0*/  MOV R14, R6 ;  /* 0x00000006000e7202 */ /* 0x000fe20000000f00 */
[----:B------:R-:W-:-:S04]  /*6fc0*/  HFMA2 R15, -RZ, RZ, 0, 0 ;  /* 0x00000000ff0f7431 */ /* 0x000fc800000001ff */
[----:B------:R-:W-:Y:S05]  /*6fd0*/  RET.REL.NODEC R14 `(_ZN2at6native54_GLOBAL__N__aa9a477a_21_UpSampleBilinear2d_cu_607db5e327upsample_gen2d_aa_out_frameIN3c104HalfEfNS0_18upsample_antialias20BicubicFilterFunctorEEEvT0_S7_NS_27GenericPackedTensorAccessorIKT_Lm4ENS_16DefaultPtrTraitsElEENS8_IS9_Lm4ESB_lEERKT1_) ;  /* 0xffffff900e087950 */ /* 0x000fea0003c3ffff */
.L_x_697:
        /* <DEDUP_REMOVED lines=10> */
.L_x_1956:


//--------------------- .text._ZN2at6native54_GLOBAL__N__aa9a477a_21_UpSampleBilinear2d_cu_607db5e327upsample_gen2d_aa_out_frameIffNS0_18upsample_antialias20BicubicFilterFunctorEEEvT0_S5_NS_27GenericPackedTensorAccessorIKT_Lm4ENS_16DefaultPtrTraitsElEENS6_IS7_Lm4ES9_lEERKT1_ --------------------------
	.section	.text._ZN2at6native54_GLOBAL__N__aa9a477a_21_UpSampleBilinear2d_cu_607db5e327upsample_gen2d_aa_out_frameIffNS0_18upsample_antialias20BicubicFilterFunctorEEEvT0_S5_NS_27GenericPackedTensorAccessorIKT_Lm4ENS_16DefaultPtrTraitsElEENS6_IS7_Lm4ES9_lEERKT1_,"ax",@progbits
	.align	128
.text._ZN2at6native54_GLOBAL__N__aa9a477a_21_UpSampleBilinear2d_cu_607db5e327upsample_gen2d_aa_out_frameIffNS0_18upsample_antialias20BicubicFilterFunctorEEEvT0_S5_NS_27GenericPackedTensorAccessorIKT_Lm4ENS_16DefaultPtrTraitsElEENS6_IS7_Lm4ES9_lEERKT1_:
        .type           _ZN2at6native54_GLOBAL__N__aa9a477a_21_UpSampleBilinear2d_cu_607db5e327upsample_gen2d_aa_out_frameIffNS0_18upsample_antialias20BicubicFilterFunctorEEEvT0_S5_NS_27GenericPackedTensorAccessorIKT_Lm4ENS_16DefaultPtrTraitsElEENS6_IS7_Lm4ES9_lEERKT1_,@function
        .size           _ZN2at6native54_GLOBAL__N__aa9a477a_21_UpSampleBilinear2d_cu_607db5e327upsample_gen2d_aa_out_frameIffNS0_18upsample_antialias20BicubicFilterFunctorEEEvT0_S5_NS_27GenericPackedTensorAccessorIKT_Lm4ENS_16DefaultPtrTraitsElEENS6_IS7_Lm4ES9_lEERKT1_,(.L_x_1958 - _ZN2at6native54_GLOBAL__N__aa9a477a_21_UpSampleBilinear2d_cu_607db5e327upsample_gen2d_aa_out_frameIffNS0_18upsample_antialias20BicubicFilterFunctorEEEvT0_S5_NS_27GenericPackedTensorAccessorIKT_Lm4ENS_16DefaultPtrTraitsElEENS6_IS7_Lm4ES9_lEERKT1_)
        .other          _ZN2at6native54_GLOBAL__N__aa9a477a_21_UpSampleBilinear2d_cu_607db5e327upsample_gen2d_aa_out_frameIffNS0_18upsample_antialias20BicubicFilterFunctorEEEvT0_S5_NS_27GenericPackedTensorAccessorIKT_Lm4ENS_16DefaultPtrTraitsElEENS6_IS7_Lm4ES9_lEERKT1_,@"STO_CUDA_ENTRY STV_DEFAULT"
_ZN2at6native54_GLOBAL__N__aa9a477a_21_UpSampleBilinear2d_cu_607db5e327upsample_gen2d_aa_out_frameIffNS0_18upsample_antialias20BicubicFilterFunctorEEEvT0_S5_NS_27GenericPackedTensorAccessorIKT_Lm4ENS_16DefaultPtrTraitsElEENS6_IS7_Lm4ES9_lEERKT1_:
        /* <DEDUP_REMOVED lines=46> */
[----:B------:R-:W-:-:S02]  /*02e0*/  IMAD R8, R12, R9, R9 ;  /* 0x000000090c087224 */ /* 0x000fc400078e0209 */
[----:B-1----:R-:W-:Y:S02]  /*02f0*/  IMAD.SHL.U32 R13, R13, 0x2, RZ ;  /* 0x000000020d0d7824 */ /* 0x002fe400078e00ff */
[-C--:B------:R-:W-:Y:S02]  /*0300*/  IMAD R0, R9, R20.reuse, R0 ;  /* 0x0000001409007224 */ /* 0x080fe400078e0200 */
[----:B------:R-:W1:Y:S01]  /*0310*/  F2I.FTZ.TRUNC.NTZ R14, R14 ;  /* 0x0000000e000e7305 */ /* 0x000e62000021f100 */
[C---:B------:R-:W-:Y:S02]  /*0320*/  IMAD R3, R13.reuse, R20, R20 ;  /* 0x000000140d037224 */ /* 0x040fe400078e0214 */
[----:B0-----:R-:W-:Y:S02]  /*0330*/  IMAD R7, R13, R0, R0 ;  /* 0x000000000d077224 */ /* 0x001fe400078e0200 */
[----:B------:R-:W-:Y:S01]  /*0340*/  IMAD R9, R12, R5, R5 ;  /* 0x000000050c097224 */ /* 0x000fe200078e0205 */
[----:B-----5:R-:W-:-:S02]  /*0350*/  VIMNMX R0, PT, PT, RZ, R16, !PT ;  /* 0x00000010ff007248 */ /* 0x020fc40007fe0100 */
[----:B------:R0:W3:Y:S02]  /*0360*/  F2I.FTZ.TRUNC.NTZ R4, R2 ;  /* 0x0000000200047305 */ /* 0x0000e4000021f100 */
[----:B------:R-:W-:Y:S02]  /*0370*/  LEA R25, R9, UR4, 0x2 ;  /* 0x0000000409197c11 */ /* 0x000fe4000f8e10ff */
[----:B-1----:R-:W-:-:S04]  /*0380*/  VIMNMX R19, PT, PT, R14, UR7, PT ;  /* 0x000000070e137c48 */ /* 0x002fc8000bfe0100 */
[----:B------:R-:W2:Y:S01]  /*0390*/  F2I.FTZ.TRUNC.NTZ R6, R6 ;  /* 0x0000000600067305 */ /* 0x000ea2000021f100 */
[C---:B0-----:R-:W-:Y:S01]  /*03a0*/  IADD3 R2, PT, PT, R8.reuse, R3, RZ ;  /* 0x0000000308027210 */ /* 0x041fe20007ffe0ff */
[----:B------:R-:W-:-:S03]  /*03b0*/  IMAD.IADD R8, R8, 0x1, R7 ;  /* 0x0000000108087824 */ /* 0x000fc600078e0207 */
[----:B------:R-:W-:Y:S02]  /*03c0*/  LEA R2, R2, UR4, 0x2 ;  /* 0x0000000402027c11 */ /* 0x000fe4000f8e10ff */
[----:B---3--:R-:W-:Y:S01]  /*03d0*/  VIMNMX R7, PT, PT, RZ, R4, !PT ;  /* 0x00000004ff077248 */ /* 0x008fe20007fe0100 */
[----:B------:R-:W-:Y:S01]  /*03e0*/  IMAD.IADD R4, R19, 0x1, -R0 ;  /* 0x0000000113047824 */ /* 0x000fe200078e0a00 */
        /* <DEDUP_REMOVED lines=42> */
[----:B------:R-:W-:Y:S05]  /*0690*/  CALL.REL.NOINC `($__internal_7_$__cuda_sm20_dblrcp_rn_slowpath_v3) ;  /* 0x0000003c00f07944 */ /* 0x000fea0003c00000 */
[----:B------:R-:W-:Y:S01]  /*06a0*/  IMAD.MOV.U32 R14, RZ, RZ, R20 ;  /* 0x000000ffff0e7224 */ /* 0x000fe200078e0014 */
[----:B------:R-:W-:-:S07]  /*06b0*/  MOV R15, R21 ;  /* 0x00000015000f7202 */ /* 0x000fce0000000f00 */
.L_x_701:
        /* <DEDUP_REMOVED lines=9> */
.L_x_700:
[----:B------:R-:W-:Y:S01]  /*0750*/  ISETP.GE.AND P0, PT, R3, 0x1, PT ;  /* 0x000000010300780c */ /* 0x000fe20003f06270 */
[----:B------:R-:W-:Y:S01]  /*0760*/  BSSY.RECONVERGENT B1, `(.L_x_702) ;  /* 0x0000093000017945 */ /* 0x000fe20003800200 */
[----:B------:R-:W-:-:S11]  /*0770*/  MOV R14, RZ ;  /* 0x000000ff000e7202 */ /* 0x000fd60000000f00 */
[----:B------:R-:W-:Y:S05]  /*0780*/  @!P0 BRA `(.L_x_703) ;  /* 0x0000000800408947 */ /* 0x000fea0003800000 */
[----:B------:R-:W-:Y:S01]  /*0790*/  IMAD.IADD R14, R7, 0x1, -R24 ;  /* 0x00000001070e7824 */ /* 0x000fe200078e0a18 */
[----:B------:R-:W-:Y:S01]  /*07a0*/  BSSY.RECONVERGENT B0, `(.L_x_704) ;  /* 0x000006e000007945 */ /* 0x000fe20003800200 */
[----:B------:R-:W-:Y:S01]  /*07b0*/  HFMA2 R16, -RZ, RZ, 0, 0 ;  /* 0x00000000ff107431 */ /* 0x000fe200000001ff */
[----:B------:R-:W-:Y:S02]  /*07c0*/  LOP3.LUT R15, R3, 0x3, RZ, 0xc0, !PT ;  /* 0x00000003030f7812 */ /* 0x000fe400078ec0ff */
[----:B------:R-:W-:Y:S02]  /*07d0*/  ISETP.GT.U32.AND P1, PT, R14, -0x4, PT ;  /* 0xfffffffc0e00780c */ /* 0x000fe40003f24070 */
[----:B------:R-:W-:-:S11]  /*07e0*/  MOV R14, RZ ;  /* 0x000000ff000e7202 */ /* 0x000fd60000000f00 */
[----:B------:R-:W-:Y:S05]  /*07f0*/  @P1 BRA `(.L_x_705) ;  /* 0x0000000400a01947 */ /* 0x000fea0003800000 */
[----:B------:R-:W-:Y:S01]  /*0800*/  LOP3.LUT R16, R3, 0x7ffffffc, RZ, 0xc0, !PT ;  /* 0x7ffffffc03107812 */ /* 0x000fe200078ec0ff */
[----:B------:R-:W-:Y:S01]  /*0810*/  IMAD.MOV.U32 R14, RZ, RZ, RZ ;  /* 0x000000ffff0e7224 */ /* 0x000fe200078e00ff */
[----:B------:R-:W-:-:S07]  /*0820*/  MOV R17, RZ ;  /* 0x000000ff00117202 */ /* 0x000fce0000000f00 */
.L_x_717:
[----:B------:R-:W-:Y:S01]  /*0830*/  I2FP.F32.U32 R21, R17 ;  /* 0x0000001100157245 */ /* 0x000fe20000201000 */
[----:B------:R-:W-:Y:S01]  /*0840*/  BSSY.RECONVERGENT B3, `(.L_x_706) ;  /* 0x0000019000037945 */ /* 0x000fe20003800200 */
[----:B------:R-:W-:-:S03]  /*0850*/  IADD3 R20, PT, PT, R17, 0x1, RZ ;  /* 0x0000000111147810 */ /* 0x000fc60007ffe0ff */
[----:B------:R-:W-:-:S04]  /*0860*/  FADD.FTZ R21, R26, R21 ;  /* 0x000000151a157221 */ /* 0x000fc80000010000 */
[----:B------:R-:W-:-:S04]  /*0870*/  FADD.FTZ R21, R21, 0.5 ;  /* 0x3f00000015157421 */ /* 0x000fc80000010000 */
[----:B------:R-:W-:Y:S01]  /*0880*/  FMUL.FTZ R22, R21, R6 ;  /* 0x0000000615167220 */ /* 0x000fe20000410000 */
[----:B------:R-:W-:Y:S02]  /*0890*/  I2FP.F32.U32 R21, R20 ;  /* 0x0000001400157245 */ /* 0x000fe40000201000 */
[----:B------:R-:W-:Y:S02]  /*08a0*/  LEA R20, R17, R25, 0x2 ;  /* 0x0000001911147211 */ /* 0x000fe400078e10ff */
        /* <DEDUP_REMOVED lines=9> */
[----:B------:R-:W-:-:S04]  /*0940*/  @!P1 FMUL.FTZ R23, R22, R23 ;  /* 0x0000001716179220 */ /* 0x000fc80000410000 */
        /* <DEDUP_REMOVED lines=8> */
.L_x_707:
[----:B------:R-:W-:Y:S05]  /*09d0*/  BSYNC.RECONVERGENT B3 ;  /* 0x0000000000037941 */ /* 0x000fea0003800200 */
.L_x_706:
[----:B------:R0:W-:Y:S01]  /*09e0*/  STS [R20], R23 ;  /* 0x0000001714007388 */ /* 0x0001e20000000800 */
[----:B------:R-:W-:Y:S01]  /*09f0*/  @!P2 FADD.FTZ R21, -R21, -RZ ;  /* 0x800000ff1515a221 */ /* 0x000fe20000010100 */
[----:B------:R-:W-:Y:S01]  /*0a00*/  BSSY.RECONVERGENT B3, `(.L_x_708) ;  /* 0x0000010000037945 */ /* 0x000fe20003800200 */
[----:B------:R-:W-:-:S03]  /*0a10*/  FADD.FTZ R22, R23, R14 ;  /* 0x0000000e17167221 */ /* 0x000fc60000010000 */
        /* <DEDUP_REMOVED lines=10> */
.L_x_709:
[----:B------:R-:W-:-:S05]  /*0ac0*/  HFMA2 R14, -RZ, RZ, 1.9375, 0 ;  /* 0x3fc00000ff0e7431 */ /* 0x000fca00000001ff */
[----:B------:R-:W-:-:S04]  /*0ad0*/  FFMA.FTZ R14, R21, R14, -2.5 ;  /* 0xc0200000150e7423 */ /* 0x000fc8000001000e */
[----:B------:R-:W-:-:S04]  /*0ae0*/  FMUL.FTZ R14, R21, R14 ;  /* 0x0000000e150e7220 */ /* 0x000fc80000410000 */
[----:B------:R-:W-:-:S07]  /*0af0*/  FFMA.FTZ R23, R21, R14, 1 ;  /* 0x3f80000015177423 */ /* 0x000fce000001000e */
.L_x_710:
[----:B------:R-:W-:Y:S05]  /*0b00*/  BSYNC.RECONVERGENT B3 ;  /* 0x0000000000037941 */ /* 0x000fea0003800200 */
.L_x_708:
        /* <DEDUP_REMOVED lines=20> */
.L_x_712:
[----:B------:R-:W-:-:S05]  /*0c50*/  MOV R14, 0x3fc00000 ;  /* 0x3fc00000000e7802 */ /* 0x000fca0000000f00 */
[----:B------:R-:W-:-:S04]  /*0c60*/  FFMA.FTZ R14, R21, R14, -2.5 ;  /* 0xc0200000150e7423 */ /* 0x000fc8000001000e */
[----:B------:R-:W-:-:S04]  /*0c70*/  FMUL.FTZ R14, R21, R14 ;  /* 0x0000000e150e7220 */ /* 0x000fc80000410000 */
[----:B------:R-:W-:-:S07]  /*0c80*/  FFMA.FTZ R23, R21, R14, 1 ;  /* 0x3f80000015177423 */ /* 0x000fce000001000e */
.L_x_713:
[----:B------:R-:W-:Y:S05]  /*0c90*/  BSYNC.RECONVERGENT B3 ;  /* 0x0000000000037941 */ /* 0x000fea0003800200 */
.L_x_711:
        /* <DEDUP_REMOVED lines=20> */
.L_x_715:
[----:B------:R-:W-:-:S05]  /*0de0*/  HFMA2 R14, -RZ, RZ, 1.9375, 0 ;  /* 0x3fc00000ff0e7431 */ /* 0x000fca00000001ff */
[----:B------:R-:W-:-:S04]  /*0df0*/  FFMA.FTZ R14, R21, R14, -2.5 ;  /* 0xc0200000150e7423 */ /* 0x000fc8000001000e */
[----:B------:R-:W-:-:S04]  /*0e00*/  FMUL.FTZ R14, R21, R14 ;  /* 0x0000000e150e7220 */ /* 0x000fc80000410000 */
[----:B------:R-:W-:-:S07]  /*0e10*/  FFMA.FTZ R23, R21, R14, 1 ;  /* 0x3f80000015177423 */ /* 0x000fce000001000e */
.L_x_716:
[----:B------:R-:W-:Y:S05]  /*0e20*/  BSYNC.RECONVERGENT B3 ;  /* 0x0000000000037941 */ /* 0x000fea0003800200 */
.L_x_714:
[----:B------:R0:W-:Y:S01]  /*0e30*/  STS [R20+0xc], R23 ;  /* 0x00000c1714007388 */ /* 0x0001e20000000800 */
[----:B------:R-:W-:Y:S01]  /*0e40*/  IADD3 R17, PT, PT, R17, 0x4, RZ ;  /* 0x0000000411117810 */ /* 0x000fe20007ffe0ff */
[----:B------:R-:W-:-:S03]  /*0e50*/  FADD.FTZ R14, R22, R23 ;  /* 0x00000017160e7221 */ /* 0x000fc60000010000 */
[----:B------:R-:W-:-:S13]  /*0e60*/  ISETP.NE.AND P1, PT, R17, R16, PT ;  /* 0x000000101100720c */ /* 0x000fda0003f25270 */
[----:B0-----:R-:W-:Y:S05]  /*0e70*/  @P1 BRA `(.L_x_717) ;  /* 0xfffffff8006c1947 */ /* 0x001fea000383ffff */
.L_x_705:
[----:B------:R-:W-:Y:S05]  /*0e80*/  BSYNC.RECONVERGENT B0 ;  /* 0x0000000000007941 */ /* 0x000fea0003800200 */
.L_x_704:
[----:B------:R-:W-:-:S13]  /*0e90*/  ISETP.NE.AND P1, PT, R15, RZ, PT ;  /* 0x000000ff0f00720c */ /* 0x000fda0003f25270 */
[----:B------:R-:W-:Y:S05]  /*0ea0*/  @!P1 BRA `(.L_x_703) ;  /* 0x0000000000789947 */ /* 0x000fea0003800000 */
[----:B------:R-:W-:-:S07]  /*0eb0*/  IMAD.MOV.U32 R20, RZ, RZ, RZ ;  /* 0x000000ffff147224 */ /* 0x000fce00078e00ff */
.L_x_721:
        /* <DEDUP_REMOVED lines=17> */
.L_x_719:
[----:B------:R-:W-:-:S05]  /*0fd0*/  HFMA2 R22, -RZ, RZ, 1.9375, 0 ;  /* 0x3fc00000ff167431 */ /* 0x000fca00000001ff */
[----:B------:R-:W-:-:S04]  /*0fe0*/  FFMA.FTZ R22, R17, R22, -2.5 ;  /* 0xc020000011167423 */ /* 0x000fc80000010016 */
[----:B------:R-:W-:-:S04]  /*0ff0*/  FMUL.FTZ R22, R17, R22 ;  /* 0x0000001611167220 */ /* 0x000fc80000410000 */
[----:B------:R-:W-:-:S07]  /*1000*/  FFMA.FTZ R21, R17, R22, 1 ;  /* 0x3f80000011157423 */ /* 0x000fce0000010016 */
.L_x_720:
[----:B------:R-:W-:Y:S05]  /*1010*/  BSYNC.RECONVERGENT B0 ;  /* 0x0000000000007941 */ /* 0x000fea0003800200 */
.L_x_718:
[----:B------:R-:W-:Y:S01]  /*1020*/  IMAD R22, R16, 0x4, R25 ;  /* 0x0000000410167824 */ /* 0x000fe200078e0219 */
[----:B------:R-:W-:Y:S01]  /*1030*/  IADD3 R20, PT, PT, R20, 0x1, RZ ;  /* 0x0000000114147810 */ /* 0x000fe20007ffe0ff */
[----:B------:R-:W-:Y:S01]  /*1040*/  FADD.FTZ R14, R21, R14 ;  /* 0x0000000e150e7221 */ /* 0x000fe20000010000 */
[----:B------:R-:W-:Y:S02]  /*1050*/  IADD3 R16, PT, PT, R16, 0x1, RZ ;  /* 0x0000000110107810 */ /* 0x000fe40007ffe0ff */
[----:B------:R0:W-:Y:S01]  /*1060*/  STS [R22], R21 ;  /* 0x0000001516007388 */ /* 0x0001e20000000800 */
[----:B------:R-:W-:-:S13]  /*1070*/  ISETP.NE.AND P1, PT, R20, R15, PT ;  /* 0x0000000f1400720c */ /* 0x000fda0003f25270 */
[----:B0-----:R-:W-:Y:S05]  /*1080*/  @P1 BRA `(.L_x_721) ;  /* 0xfffffffc008c1947 */ /* 0x001fea000383ffff */
.L_x_703:
[----:B------:R-:W-:Y:S05]  /*1090*/  BSYNC.RECONVERGENT B1 ;  /* 0x0000000000017941 */ /* 0x000fea0003800200 */
.L_x_702:
[----:B------:R-:W-:Y:S01]  /*10a0*/  BSSY.RECONVERGENT B0, `(.L_x_722) ;  /* 0x000002e000007945 */ /* 0x000fe20003800200 */
[----:B------:R-:W-:-:S03]  /*10b0*/  IMAD.MOV.U32 R6, RZ, RZ, RZ ;  /* 0x000000ffff067224 */ /* 0x000fc600078e00ff */
[----:B------:R-:W-:Y:S05]  /*10c0*/  @!P0 BRA `(.L_x_723) ;  /* 0x0000000000ac8947 */ /* 0x000fea0003800000 */
[----:B------:R-:W-:Y:S01]  /*10d0*/  IADD3 R6, PT, PT, R7, -R24, RZ ;  /* 0x8000001807067210 */ /* 0x000fe20007ffe0ff */
[----:B------:R-:W-:Y:S01]  /*10e0*/  BSSY.RECONVERGENT B1, `(.L_x_724) ;  /* 0x000001c000017945 */ /* 0x000fe20003800200 */
[----:B------:R-:W-:Y:S02]  /*10f0*/  LOP3.LUT R28, R3, 0x3, RZ, 0xc0, !PT ;  /* 0x00000003031c7812 */ /* 0x000fe400078ec0ff */
[----:B------:R-:W-:Y:S02]  /*1100*/  ISETP.GT.U32.AND P0, PT, R6, -0x4, PT ;  /* 0xfffffffc0600780c */ /* 0x000fe40003f04070 */
[----:B------:R-:W-:-:S11]  /*1110*/  MOV R6, RZ ;  /* 0x000000ff00067202 */ /* 0x000fd60000000f00 */
[----:B------:R-:W-:Y:S05]  /*1120*/  @P0 BRA `(.L_x_725) ;  /* 0x00000000005c0947 */ /* 0x000fea0003800000 */
[----:B------:R-:W-:Y:S01]  /*1130*/  FSETP.NEU.FTZ.AND P1, PT, R14, RZ, PT ;  /* 0x000000ff0e00720b */ /* 0x000fe20003f3d000 */
[----:B------:R-:W-:Y:S01]  /*1140*/  IMAD.MOV.U32 R15, RZ, RZ, RZ ;  /* 0x000000ffff0f7224 */ /* 0x000fe200078e00ff */
[----:B------:R-:W-:-:S11]  /*1150*/  LOP3.LUT R6, R3, 0x7ffffffc, RZ, 0xc0, !PT ;  /* 0x7ffffffc03067812 */ /* 0x000fd600078ec0ff */
.L_x_728:
[----:B------:R-:W-:Y:S04]  /*1160*/  BSSY.RECONVERGENT B3, `(.L_x_726) ;  /* 0x0000010000037945 */ /* 0x000fe80003800200 */
[----:B0-----:R-:W-:Y:S05]  /*1170*/  @!P1 BRA `(.L_x_727) ;  /* 0x0000000000389947 */ /* 0x001fea0003800000 */
[----:B------:R-:W-:Y:S01]  /*1180*/  LEA R16, R15, R25, 0x2 ;  /* 0x000000190f107211 */ /* 0x000fe200078e10ff */
        /* <DEDUP_REMOVED lines=13> */
.L_x_727:
[----:B------:R-:W-:Y:S05]  /*1260*/  BSYNC.RECONVERGENT B3 ;  /* 0x0000000000037941 */ /* 0x000fea0003800200 */
.L_x_726:
[----:B------:R-:W-:-:S04]  /*1270*/  IADD3 R15, PT, PT, R15, 0x4, RZ ;  /* 0x000000040f0f7810 */ /* 0x000fc80007ffe0ff */
[----:B------:R-:W-:-:S13]  /*1280*/  ISETP.NE.AND P0, PT, R15, R6, PT ;  /* 0x000000060f00720c */ /* 0x000fda0003f05270 */
[----:B------:R-:W-:Y:S05]  /*1290*/  @P0 BRA `(.L_x_728) ;  /* 0xfffffffc00b00947 */ /* 0x000fea000383ffff */
.L_x_725:
[----:B------:R-:W-:Y:S05]  /*12a0*/  BSYNC.RECONVERGENT B1 ;  /* 0x0000000000017941 */ /* 0x000fea0003800200 */
.L_x_724:
[----:B------:R-:W-:-:S13]  /*12b0*/  ISETP.NE.AND P0, PT, R28, RZ, PT ;  /* 0x000000ff1c00720c */ /* 0x000fda0003f05270 */
[----:B------:R-:W-:Y:S05]  /*12c0*/  @!P0 BRA `(.L_x_723) ;  /* 0x00000000002c8947 */ /* 0x000fea0003800000 */
[----:B------:R-:W-:Y:S01]  /*12d0*/  FSETP.NEU.FTZ.AND P1, PT, R14, RZ, PT ;  /* 0x000000ff0e00720b */ /* 0x000fe20003f3d000 */
[----:B------:R-:W-:-:S12]  /*12e0*/  IMAD.MOV.U32 R15, RZ, RZ, RZ ;  /* 0x000000ffff0f7224 */ /* 0x000fd800078e00ff */
[----:B0-----:R0:W1:Y:S02]  /*12f0*/  @P1 MUFU.RCP R21, R14 ;  /* 0x0000000e00151308 */ /* 0x0010640000001000 */
.L_x_729:
        /* <DEDUP_REMOVED lines=8> */
.L_x_723:
[----:B------:R-:W-:Y:S05]  /*1380*/  BSYNC.RECONVERGENT B0 ;  /* 0x0000000000007941 */ /* 0x000fea0003800200 */
.L_x_722:
        /* <DEDUP_REMOVED lines=15> */
[----:B------:R-:W-:Y:S01]  /*1480*/  LOP3.LUT R17, R15, 0xfffffff0, RZ, 0xc0, !PT ;  /* 0xfffffff00f117812 */ /* 0x000fe200078ec0ff */
[----:B------:R-:W-:-:S07]  /*1490*/  IMAD.MOV.U32 R12, RZ, RZ, RZ ;  /* 0x000000ffff0c7224 */ /* 0x000fce00078e00ff */
.L_x_732:
        /* <DEDUP_REMOVED lines=21> */
.L_x_731:
[----:B------:R-:W-:Y:S05]  /*15f0*/  BSYNC.RECONVERGENT B0 ;  /* 0x0000000000007941 */ /* 0x000fea0003800200 */
.L_x_730:
[----:B------:R-:W-:Y:S05]  /*1600*/  @!P1 BRA `(.L_x_699) ;  /* 0x0000000000889947 */ /* 0x000fea0003800000 */
[----:B------:R-:W-:Y:S01]  /*1610*/  ISETP.GE.U32.AND P0, PT, R16, 0x8, PT ;  /* 0x000000081000780c */ /* 0x000fe20003f06070 */
[----:B------:R-:W-:Y:S01]  /*1620*/  BSSY.RECONVERGENT B0, `(.L_x_733) ;  /* 0x000000e000007945 */ /* 0x000fe20003800200 */
[----:B0-----:R-:W-:-:S04]  /*1630*/  LOP3.LUT R14, R15, 0x7, RZ, 0xc0, !PT ;  /* 0x000000070f0e7812 */ /* 0x001fc800078ec0ff */
[----:B------:R-:W-:-:S07]  /*1640*/  ISETP.NE.AND P1, PT, R14, RZ, PT ;  /* 0x000000ff0e00720c */ /* 0x000fce0003f25270 */
[----:B------:R-:W-:Y:S06]  /*1650*/  @!P0 BRA `(.L_x_734) ;  /* 0x0000000000288947 */ /* 0x000fec0003800000 */
[C---:B------:R-:W-:Y:S02]  /*1660*/  LEA R12, R6.reuse, R25, 0x2 ;  /* 0x00000019060c7211 */ /* 0x040fe400078e10ff */
[----:B------:R-:W-:-:S03]  /*1670*/  IADD3 R6, PT, PT, R6, 0x8, RZ ;  /* 0x0000000806067810 */ /* 0x000fc60007ffe0ff */
        /* <DEDUP_REMOVED lines=8> */
.L_x_734:
[----:B------:R-:W-:Y:S05]  /*1700*/  BSYNC.RECONVERGENT B0 ;  /* 0x0000000000007941 */ /* 0x000fea0003800200 */
.L_x_733:
[----:B------:R-:W-:Y:S05]  /*1710*/  @!P1 BRA `(.L_x_699) ;  /* 0x0000000000449947 */ /* 0x000fea0003800000 */
[----:B------:R-:W-:Y:S02]  /*1720*/  ISETP.GE.U32.AND P0, PT, R14, 0x4, PT ;  /* 0x000000040e00780c */ /* 0x000fe40003f06070 */
[----:B------:R-:W-:-:S04]  /*1730*/  LOP3.LUT R15, R15, 0x3, RZ, 0xc0, !PT ;  /* 0x000000030f0f7812 */ /* 0x000fc800078ec0ff */
[----:B------:R-:W-:-:S07]  /*1740*/  ISETP.NE.AND P1, PT, R15, RZ, PT ;  /* 0x000000ff0f00720c */ /* 0x000fce0003f25270 */
[C---:B0-----:R-:W-:Y:S01]  /*1750*/  @P0 IMAD R12, R6.reuse, 0x4, R25 ;  /* 0x00000004060c0824 */ /* 0x041fe200078e0219 */
[----:B------:R-:W-:-:S04]  /*1760*/  @P0 IADD3 R6, PT, PT, R6, 0x4, RZ ;  /* 0x0000000406060810 */ /* 0x000fc80007ffe0ff */
[----:B------:R1:W-:Y:S04]  /*1770*/  @P0 STS [R12], RZ ;  /* 0x000000ff0c000388 */ /* 0x0003e80000000800 */
[----:B------:R1:W-:Y:S04]  /*1780*/  @P0 STS [R12+0x4], RZ ;  /* 0x000004ff0c000388 */ /* 0x0003e80000000800 */
[----:B------:R1:W-:Y:S04]  /*1790*/  @P0 STS [R12+0x8], RZ ;  /* 0x000008ff0c000388 */ /* 0x0003e80000000800 */
[----:B------:R1:W-:Y:S01]  /*17a0*/  @P0 STS [R12+0xc], RZ ;  /* 0x00000cff0c000388 */ /* 0x0003e20000000800 */
[----:B------:R-:W-:Y:S05]  /*17b0*/  @!P1 BRA `(.L_x_699) ;  /* 0x00000000001c9947 */ /* 0x000fea0003800000 */
[----:B-1----:R-:W-:-:S07]  /*17c0*/  HFMA2 R12, -RZ, RZ, 0, 0 ;  /* 0x00000000ff0c7431 */ /* 0x002fce00000001ff */
.L_x_735:
[----:B------:R-:W-:Y:S01]  /*17d0*/  IMAD R14, R6, 0x4, R25 ;  /* 0x00000004060e7824 */ /* 0x000fe200078e0219 */
[----:B------:R-:W-:Y:S02]  /*17e0*/  IADD3 R12, PT, PT, R12, 0x1, RZ ;  /* 0x000000010c0c7810 */ /* 0x000fe40007ffe0ff */
[----:B------:R-:W-:Y:S02]  /*17f0*/  IADD3 R6, PT, PT, R6, 0x1, RZ ;  /* 0x0000000106067810 */ /* 0x000fe40007ffe0ff */
[----:B------:R3:W-:Y:S01]  /*1800*/  STS [R14], RZ ;  /* 0x000000ff0e007388 */ /* 0x0007e20000000800 */
[----:B------:R-:W-:-:S13]  /*1810*/  ISETP.NE.AND P0, PT, R12, R15, PT ;  /* 0x0000000f0c00720c */ /* 0x000fda0003f05270 */
[----:B---3--:R-:W-:Y:S05]  /*1820*/  @P0 BRA `(.L_x_735) ;  /* 0xfffffffc00e80947 */ /* 0x008fea000383ffff */
.L_x_699:
[----:B------:R-:W-:Y:S05]  /*1830*/  BSYNC.RECONVERGENT B2 ;  /* 0x0000000000027941 */ /* 0x000fea0003800200 */
.L_x_698:
[----:B------:R-:W-:Y:S01]  /*1840*/  ISETP.NE.AND P0, PT, R5, RZ, PT ;  /* 0x000000ff0500720c */ /* 0x000fe20003f05270 */
[----:B------:R-:W-:-:S12]  /*1850*/  BSSY.RECONVERGENT B2, `(.L_x_736) ;  /* 0x0000142000027945 */ /* 0x000fd80003800200 */
[----:B------:R-:W-:Y:S05]  /*1860*/  @P0 BRA `(.L_x_737) ;  /* 0x0000001400000947 */ /* 0x000fea0003800000 */
[----:B0-2---:R-:W0:Y:S01]  /*1870*/  LDC R14, c[0x0][0x380] ;  /* 0x0000e000ff0e7b82 */ /* 0x005e220000000800 */
[----:B------:R-:W-:Y:S01]  /*1880*/  I2FP.F32.U32 R6, R0 ;  /* 0x0000000000067245 */ /* 0x000fe20000201000 */
[----:B------:R-:W-:Y:S01]  /*1890*/  IMAD.MOV.U32 R5, RZ, RZ, 0x3f800000 ;  /* 0x3f800000ff057424 */ /* 0x000fe200078e00ff */
[----:B0-----:R-:W-:-:S03]  /*18a0*/  FSETP.GE.FTZ.AND P0, PT, R14, 1, PT ;  /* 0x3f8000000e00780b */ /* 0x001fc60003f16000 */
[----:B------:R-:W-:-:S10]  /*18b0*/  FFMA.FTZ R11, -R11, R14, R6 ;  /* 0x0000000e0b0b7223 */ /* 0x000fd40000010106 */
[----:B------:R-:W-:Y:S05]  /*18c0*/  @!P0 BRA `(.L_x_738) ;  /* 0x0000000000ac8947 */ /* 0x000fea0003800000 */
        /* <DEDUP_REMOVED lines=28> */
[----:B0-----:R0:W2:Y:S02]  /*1a90*/  DFMA R20, R20, R22, R20 ;  /* 0x000000161414722b */ /* 0x0010a40000000014 */
[----:B0-2---:R-:W-:Y:S05]  /*1aa0*/  @P0 BRA `(.L_x_739) ;  /* 0x0000000000100947 */ /* 0x005fea0003800000 */
[----:B------:R-:W-:Y:S02]  /*1ab0*/  LOP3.LUT R5, R15, 0x7fffffff, RZ, 0xc0, !PT ;  /* 0x7fffffff0f057812 */ /* 0x000fe400078ec0ff */
[----:B------:R-:W-:Y:S02]  /*1ac0*/  MOV R6, 0x1af0 ;  /* 0x00001af000067802 */ /* 0x000fe40000000f00 */
[----:B------:R-:W-:-:S07]  /*1ad0*/  IADD3 R23, PT, PT, R5, -0x100000, RZ ;  /* 0xfff0000005177810 */ /* 0x000fce0007ffe0ff */
[----:B-1----:R-:W-:Y:S05]  /*1ae0*/  CALL.REL.NOINC `($__internal_7_$__cuda_sm20_dblrcp_rn_slowpath_v3) ;  /* 0x0000002800dc7944 */ /* 0x002fea0003c00000 */
.L_x_739:
        /* <DEDUP_REMOVED lines=9> */
.L_x_738:
[----:B------:R-:W-:Y:S01]  /*1b80*/  ISETP.GE.AND P0, PT, R4, 0x1, PT ;  /* 0x000000010400780c */ /* 0x000fe20003f06270 */
[----:B------:R-:W-:Y:S01]  /*1b90*/  BSSY.RECONVERGENT B1, `(.L_x_740) ;  /* 0x0000093000017945 */ /* 0x000fe20003800200 */
[----:B------:R-:W-:-:S11]  /*1ba0*/  IMAD.MOV.U32 R6, RZ, RZ, RZ ;  /* 0x000000ffff067224 */ /* 0x000fd600078e00ff */
[----:B------:R-:W-:Y:S05]  /*1bb0*/  @!P0 BRA `(.L_x_741) ;  /* 0x0000000800408947 */ /* 0x000fea0003800000 */
[----:B------:R-:W-:Y:S01]  /*1bc0*/  IADD3 R6, PT, PT, R0, -R19, RZ ;  /* 0x8000001300067210 */ /* 0x000fe20007ffe0ff */
[----:B------:R-:W-:Y:S01]  /*1bd0*/  BSSY.RECONVERGENT B0, `(.L_x_742) ;  /* 0x000006e000007945 */ /* 0x000fe20003800200 */
[----:B-1----:R-:W-:Y:S01]  /*1be0*/  LOP3.LUT R12, R4, 0x3, RZ, 0xc0, !PT ;  /* 0x00000003040c7812 */ /* 0x002fe200078ec0ff */
[----:B------:R-:W-:Y:S01]  /*1bf0*/  IMAD.MOV.U32 R15, RZ, RZ, RZ ;  /* 0x000000ffff0f7224 */ /* 0x000fe200078e00ff */
[----:B------:R-:W-:Y:S02]  /*1c00*/  ISETP.GT.U32.AND P0, PT, R6, -0x4, PT ;  /* 0xfffffffc0600780c */ /* 0x000fe40003f04070 */
[----:B------:R-:W-:-:S11]  /*1c10*/  MOV R6, RZ ;  /* 0x000000ff00067202 */ /* 0x000fd60000000f00 */
[----:B------:R-:W-:Y:S05]  /*1c20*/  @P0 BRA `(.L_x_743) ;  /* 0x0000000400a00947 */ /* 0x000fea0003800000 */
[----:B------:R-:W-:Y:S01]  /*1c30*/  HFMA2 R6, -RZ, RZ, 0, 0 ;  /* 0x00000000ff067431 */ /* 0x000fe200000001ff */
[----:B------:R-:W-:Y:S02]  /*1c40*/  LOP3.LUT R15, R4, 0x7ffffffc, RZ, 0xc0, !PT ;  /* 0x7ffffffc040f7812 */ /* 0x000fe400078ec0ff */
[----:B------:R-:W-:-:S07]  /*1c50*/  MOV R14, RZ ;  /* 0x000000ff000e7202 */ /* 0x000fce0000000f00 */
.L_x_755:
        /* <DEDUP_REMOVED lines=26> */
.L_x_745:
[----:B------:R-:W-:Y:S05]  /*1e00*/  BSYNC.RECONVERGENT B3 ;  /* 0x0000000000037941 */ /* 0x000fea0003800200 */
.L_x_744:
        /* <DEDUP_REMOVED lines=14> */
.L_x_747:
[----:B------:R-:W-:-:S05]  /*1ef0*/  MOV R17, 0x3fc00000 ;  /* 0x3fc0000000117802 */ /* 0x000fca0000000f00 */
[----:B------:R-:W-:-:S04]  /*1f00*/  FFMA.FTZ R17, R22, R17, -2.5 ;  /* 0xc020000016117423 */ /* 0x000fc80000010011 */
[----:B------:R-:W-:-:S04]  /*1f10*/  FMUL.FTZ R17, R22, R17 ;  /* 0x0000001116117220 */ /* 0x000fc80000410000 */
[----:B------:R-:W-:-:S07]  /*1f20*/  FFMA.FTZ R17, R22, R17, 1 ;  /* 0x3f80000016117423 */ /* 0x000fce0000010011 */
.L_x_748:
[----:B------:R-:W-:Y:S05]  /*1f30*/  BSYNC.RECONVERGENT B3 ;  /* 0x0000000000037941 */ /* 0x000fea0003800200 */
.L_x_746:
        /* <DEDUP_REMOVED lines=20> */
.L_x_750:
[----:B------:R-:W-:-:S05]  /*2080*/  MOV R17, 0x3fc00000 ;  /* 0x3fc0000000117802 */ /* 0x000fca0000000f00 */
[----:B------:R-:W-:-:S04]  /*2090*/  FFMA.FTZ R17, R6, R17, -2.5 ;  /* 0xc020000006117423 */ /* 0x000fc80000010011 */
[----:B------:R-:W-:-:S04]  /*20a0*/  FMUL.FTZ R17, R6, R17 ;  /* 0x0000001106117220 */ /* 0x000fc80000410000 */
[----:B------:R-:W-:-:S07]  /*20b0*/  FFMA.FTZ R17, R6, R17, 1 ;  /* 0x3f80000006117423 */ /* 0x000fce0000010011 */
.L_x_751:
[----:B------:R-:W-:Y:S05]  /*20c0*/  BSYNC.RECONVERGENT B3 ;  /* 0x0000000000037941 */ /* 0x000fea0003800200 */
.L_x_749:
        /* <DEDUP_REMOVED lines=20> */
.L_x_753:
[----:B------:R-:W-:-:S05]  /*2210*/  MOV R17, 0x3fc00000 ;  /* 0x3fc0000000117802 */ /* 0x000fca0000000f00 */
[----:B------:R-:W-:-:S04]  /*2220*/  FFMA.FTZ R17, R6, R17, -2.5 ;  /* 0xc020000006117423 */ /* 0x000fc80000010011 */
[----:B------:R-:W-:-:S04]  /*2230*/  FMUL.FTZ R17, R6, R17 ;  /* 0x0000001106117220 */ /* 0x000fc80000410000 */
[----:B------:R-:W-:-:S07]  /*2240*/  FFMA.FTZ R17, R6, R17, 1 ;  /* 0x3f80000006117423 */ /* 0x000fce0000010011 */
.L_x_754:
[----:B------:R-:W-:Y:S05]  /*2250*/  BSYNC.RECONVERGENT B3 ;  /* 0x0000000000037941 */ /* 0x000fea0003800200 */
.L_x_752:
[----:B------:R0:W-:Y:S01]  /*2260*/  STS [R16+0xc], R17 ;  /* 0x00000c1110007388 */ /* 0x0001e20000000800 */
[----:B------:R-:W-:Y:S02]  /*2270*/  VIADD R14, R14, 0x4 ;  /* 0x000000040e0e7836 */ /* 0x000fe40000000000 */
[----:B------:R-:W-:-:S03]  /*2280*/  FADD.FTZ R6, R20, R17 ;  /* 0x0000001114067221 */ /* 0x000fc60000010000 */
[----:B------:R-:W-:-:S13]  /*2290*/  ISETP.NE.AND P0, PT, R14, R15, PT ;  /* 0x0000000f0e00720c */ /* 0x000fda0003f05270 */
[----:B0-----:R-:W-:Y:S05]  /*22a0*/  @P0 BRA `(.L_x_755) ;  /* 0xfffffff8006c0947 */ /* 0x001fea000383ffff */
.L_x_743:
[----:B------:R-:W-:Y:S05]  /*22b0*/  BSYNC.RECONVERGENT B0 ;  /* 0x0000000000007941 */ /* 0x000fea0003800200 */
.L_x_742:
[----:B------:R-:W-:-:S13]  /*22c0*/  ISETP.NE.AND P0, PT, R12, RZ, PT ;  /* 0x000000ff0c00720c */ /* 0x000fda0003f05270 */
[----:B------:R-:W-:Y:S05]  /*22d0*/  @!P0 BRA `(.L_x_741) ;  /* 0x0000000000788947 */ /* 0x000fea0003800000 */
[----:B------:R-:W-:-:S07]  /*22e0*/  HFMA2 R17, -RZ, RZ, 0, 0 ;  /* 0x00000000ff117431 */ /* 0x000fce00000001ff */
.L_x_759:
        /* <DEDUP_REMOVED lines=17> */
.L_x_757:
[----:B------:R-:W-:-:S04]  /*2400*/  IMAD.MOV.U32 R21, RZ, RZ, 0x3fc00000 ;  /* 0x3fc00000ff157424 */ /* 0x000fc800078e00ff */
[----:B------:R-:W-:-:S04]  /*2410*/  FFMA.FTZ R21, R14, R21, -2.5 ;  /* 0xc02000000e157423 */ /* 0x000fc80000010015 */
[----:B------:R-:W-:-:S04]  /*2420*/  FMUL.FTZ R21, R14, R21 ;  /* 0x000000150e157220 */ /* 0x000fc80000410000 */
[----:B------:R-:W-:-:S07]  /*2430*/  FFMA.FTZ R21, R14, R21, 1 ;  /* 0x3f8000000e157423 */ /* 0x000fce0000010015 */
.L_x_758:
[----:B------:R-:W-:Y:S05]  /*2440*/  BSYNC.RECONVERGENT B0 ;  /* 0x0000000000007941 */ /* 0x000fea0003800200 */
.L_x_756:
[----:B------:R-:W-:Y:S01]  /*2450*/  LEA R14, R15, R2, 0x2 ;  /* 0x000000020f0e7211 */ /* 0x000fe200078e10ff */
[----:B------:R-:W-:Y:S01]  /*2460*/  FADD.FTZ R6, R21, R6 ;  /* 0x0000000615067221 */ /* 0x000fe20000010000 */
[----:B------:R-:W-:Y:S01]  /*2470*/  IADD3 R17, PT, PT, R17, 0x1, RZ ;  /* 0x0000000111117810 */ /* 0x000fe20007ffe0ff */
[----:B------:R-:W-:Y:S02]  /*2480*/  VIADD R15, R15, 0x1 ;  /* 0x000000010f0f7836 */ /* 0x000fe40000000000 */
[----:B------:R0:W-:Y:S01]  /*2490*/  STS [R14], R21 ;  /* 0x000000150e007388 */ /* 0x0001e20000000800 */
[----:B------:R-:W-:-:S13]  /*24a0*/  ISETP.NE.AND P0, PT, R17, R12, PT ;  /* 0x0000000c1100720c */ /* 0x000fda0003f05270 */
[----:B0-----:R-:W-:Y:S05]  /*24b0*/  @P0 BRA `(.L_x_759) ;  /* 0xfffffffc008c0947 */ /* 0x001fea000383ffff */
.L_x_741:
[----:B------:R-:W-:Y:S05]  /*24c0*/  BSYNC.RECONVERGENT B1 ;  /* 0x0000000000017941 */ /* 0x000fea0003800200 */
.L_x_740:
[----:B------:R-:W-:Y:S01]  /*24d0*/  ISETP.GE.AND P0, PT, R4, 0x1, PT ;  /* 0x000000010400780c */ /* 0x000fe20003f06270 */
[----:B------:R-:W-:Y:S01]  /*24e0*/  BSSY.RECONVERGENT B0, `(.L_x_760) ;  /* 0x000002e000007945 */ /* 0x000fe20003800200 */
[----:B------:R-:W-:-:S11]  /*24f0*/  HFMA2 R5, -RZ, RZ, 0, 0 ;  /* 0x00000000ff057431 */ /* 0x000fd600000001ff */
        /* <DEDUP_REMOVED lines=10> */
.L_x_766:
[----:B------:R-:W-:Y:S04]  /*25a0*/  BSSY.RECONVERGENT B3, `(.L_x_764) ;  /* 0x0000010000037945 */ /* 0x000fe80003800200 */
[----:B0-----:R-:W-:Y:S05]  /*25b0*/  @!P1 BRA `(.L_x_765) ;  /* 0x0000000000389947 */ /* 0x001fea0003800000 */
[----:B-1----:R-:W-:Y:S01]  /*25c0*/  LEA R12, R11, R2, 0x2 ;  /* 0x000000020b0c7211 */ /* 0x002fe200078e10ff */
        /* <DEDUP_REMOVED lines=13> */
.L_x_765:
[----:B------:R-:W-:Y:S05]  /*26a0*/  BSYNC.RECONVERGENT B3 ;  /* 0x0000000000037941 */ /* 0x000fea0003800200 */
.L_x_764:
[----:B------:R-:W-:-:S05]  /*26b0*/  VIADD R11, R11, 0x4 ;  /* 0x000000040b0b7836 */ /* 0x000fca0000000000 */
[----:B------:R-:W-:-:S13]  /*26c0*/  ISETP.NE.AND P0, PT, R11, R5, PT ;  /* 0x000000050b00720c */ /* 0x000fda0003f05270 */
[----:B------:R-:W-:Y:S05]  /*26d0*/  @P0 BRA `(.L_x_766) ;  /* 0xfffffffc00b00947 */ /* 0x000fea000383ffff */
.L_x_763:
[----:B------:R-:W-:Y:S05]  /*26e0*/  BSYNC.RECONVERGENT B1 ;  /* 0x0000000000017941 */ /* 0x000fea0003800200 */
.L_x_762:
[----:B------:R-:W-:-:S13]  /*26f0*/  ISETP.NE.AND P0, PT, R26, RZ, PT ;  /* 0x000000ff1a00720c */ /* 0x000fda0003f05270 */
[----:B------:R-:W-:Y:S05]  /*2700*/  @!P0 BRA `(.L_x_761) ;  /* 0x00000000002c8947 */ /* 0x000fea0003800000 */
[----:B------:R-:W-:Y:S01]  /*2710*/  FSETP.NEU.FTZ.AND P1, PT, R6, RZ, PT ;  /* 0x000000ff0600720b */ /* 0x000fe20003f3d000 */
[----:B------:R-:W-:-:S12]  /*2720*/  HFMA2 R11, -RZ, RZ, 0, 0 ;  /* 0x00000000ff0b7431 */ /* 0x000fd800000001ff */
[----:B0-----:R0:W2:Y:S02]  /*2730*/  @P1 MUFU.RCP R17, R6 ;  /* 0x0000000600111308 */ /* 0x0010a40000001000 */
.L_x_767:
[----:B0--3--:R-:W-:Y:S01]  /*2740*/  @P1 LEA R6, R5, R2, 0x2 ;  /* 0x0000000205061211 */ /* 0x009fe200078e10ff */
[----:B------:R-:W-:Y:S01]  /*2750*/  VIADD R11, R11, 0x1 ;  /* 0x000000010b0b7836 */ /* 0x000fe20000000000 */
[----:B------:R-:W-:-:S03]  /*2760*/  IADD3 R5, PT, PT, R5, 0x1, RZ ;  /* 0x0000000105057810 */ /* 0x000fc60007ffe0ff */
[----:B-1----:R-:W2:Y:S01]  /*2770*/  @P1 LDS R12, [R6] ;  /* 0x00000000060c1984 */ /* 0x002ea20000000800 */
[----:B------:R-:W-:Y:S01]  /*2780*/  ISETP.NE.AND P0, PT, R11, R26, PT ;  /* 0x0000001a0b00720c */ /* 0x000fe20003f05270 */
[----:B--2---:R-:W-:-:S05]  /*2790*/  @P1 FMUL.FTZ R15, R12, R17 ;  /* 0x000000110c0f1220 */ /* 0x004fca0000410000 */
[----:B------:R3:W-:Y:S07]  /*27a0*/  @P1 STS [R6], R15 ;  /* 0x0000000f06001388 */ /* 0x0007ee0000000800 */
[----:B------:R-:W-:Y:S05]  /*27b0*/  @P0 BRA `(.L_x_767) ;  /* 0xfffffffc00e00947 */ /* 0x000fea000383ffff */
.L_x_761:
[----:B------:R-:W-:Y:S05]  /*27c0*/  BSYNC.RECONVERGENT B0 ;  /* 0x0000000000007941 */ /* 0x000fea0003800200 */
.L_x_760:
[----:B------:R-:W-:-:S13]  /*27d0*/  ISETP.GE.AND P0, PT, R13, R5, PT ;  /* 0x000000050d00720c */ /* 0x000fda0003f06270 */
[----:B------:R-:W-:Y:S05]  /*27e0*/  @!P0 BRA `(.L_x_737) ;  /* 0x0000000400208947 */ /* 0x000fea0003800000 */
[----:B------:R-:W3:Y:S01]  /*27f0*/  LDC R11, c[0x0][0x380] ;  /* 0x0000e000ff0b7b82 */ /* 0x000ee20000000800 */
[----:B------:R-:W-:Y:S01]  /*2800*/  IMAD.IADD R13, R13, 0x1, -R5 ;  /* 0x000000010d0d7824 */ /* 0x000fe200078e0a05 */
[----:B------:R-:W-:Y:S01]  /*2810*/  BSSY.RECONVERGENT B0, `(.L_x_768) ;  /* 0x0000022000007945 */ /* 0x000fe20003800200 */
[C---:B---3--:R-:W-:Y:S01]  /*2820*/  FADD.FTZ R6, R11.reuse, R11 ;  /* 0x0000000b0b067221 */ /* 0x048fe20000010000 */
[----:B------:R-:W-:-:S04]  /*2830*/  FSETP.GE.FTZ.AND P0, PT, R11, 1, PT ;  /* 0x3f8000000b00780b */ /* 0x000fc80003f16000 */
[----:B------:R-:W-:Y:S02]  /*2840*/  FSEL R11, R6, 2, P0 ;  /* 0x40000000060b7808 */ /* 0x000fe40000000000 */
[----:B------:R-:W-:Y:S02]  /*2850*/  ISETP.GE.U32.AND P0, PT, R13, 0xf, PT ;  /* 0x0000000f0d00780c */ /* 0x000fe40003f06070 */
[----:B------:R-:W2:Y:S02]  /*2860*/  F2I.FTZ.CEIL.NTZ R6, R11 ;  /* 0x0000000b00067305 */ /* 0x000ea4000021b100 */
[----:B--2---:R-:W-:-:S04]  /*2870*/  LEA R6, R6, 0x1, 0x1 ;  /* 0x0000000106067811 */ /* 0x004fc800078e08ff */
[----:B01----:R-:W-:-:S04]  /*2880*/  IADD3 R12, PT, PT, -R5, R6, RZ ;  /* 0x00000006050c7210 */ /* 0x003fc80007ffe1ff */
[----:B------:R-:W-:-:S04]  /*2890*/  LOP3.LUT R14, R12, 0xf, RZ, 0xc0, !PT ;  /* 0x0000000f0c0e7812 */ /* 0x000fc800078ec0ff */
[----:B------:R-:W-:Y:S01]  /*28a0*/  ISETP.NE.AND P1, PT, R14, RZ, PT ;  /* 0x000000ff0e00720c */ /* 0x000fe20003f25270 */
[----:B------:R-:W-:-:S12]  /*28b0*/  @!P0 BRA `(.L_x_769) ;  /* 0x00000000005c8947 */ /* 0x000fd80003800000 */
[----:B------:R-:W-:Y:S02]  /*28c0*/  LOP3.LUT R13, R12, 0xfffffff0, RZ, 0xc0, !PT ;  /* 0xfffffff00c0d7812 */ /* 0x000fe400078ec0ff */
[----:B------:R-:W-:-:S07]  /*28d0*/  MOV R6, RZ ;  /* 0x000000ff00067202 */ /* 0x000fce0000000f00 */
.L_x_770:
        /* <DEDUP_REMOVED lines=21> */
.L_x_769:
[----:B------:R-:W-:Y:S05]  /*2a30*/  BSYNC.RECONVERGENT B0 ;  /* 0x0000000000007941 */ /* 0x000fea0003800200 */
.L_x_768:
        /* <DEDUP_REMOVED lines=16> */
.L_x_772:
[----:B------:R-:W-:Y:S05]  /*2b40*/  BSYNC.RECONVERGENT B0 ;  /* 0x0000000000007941 */ /* 0x000fea0003800200 */
.L_x_771:
        /* <DEDUP_REMOVED lines=12> */
.L_x_773:
[C---:B------:R-:W-:Y:S01]  /*2c10*/  LEA R12, R5.reuse, R2, 0x2 ;  /* 0x00000002050c7211 */ /* 0x040fe200078e10ff */
[----:B------:R-:W-:Y:S01]  /*2c20*/  VIADD R5, R5, 0x1 ;  /* 0x0000000105057836 */ /* 0x000fe20000000000 */
[----:B------:R-:W-:-:S03]  /*2c30*/  IADD3 R6, PT, PT, R6, 0x1, RZ ;  /* 0x0000000106067810 */ /* 0x000fc60007ffe0ff */
[----:B------:R0:W-:Y:S01]  /*2c40*/  STS [R12], RZ ;  /* 0x000000ff0c007388 */ /* 0x0001e20000000800 */
[----:B------:R-:W-:-:S13]  /*2c50*/  ISETP.NE.AND P0, PT, R6, R11, PT ;  /* 0x0000000b0600720c */ /* 0x000fda0003f05270 */
[----:B0-----:R-:W-:Y:S05]  /*2c60*/  @P0 BRA `(.L_x_773) ;  /* 0xfffffffc00e80947 */ /* 0x001fea000383ffff */
.L_x_737:
[----:B------:R-:W-:Y:S05]  /*2c70*/  BSYNC.RECONVERGENT B2 ;  /* 0x0000000000027941 */ /* 0x000fea0003800200 */
.L_x_736:
[----:B------:R-:W5:Y:S01]  /*2c80*/  LDC R5, c[0x0][0x398] ;  /* 0x0000e600ff057b82 */ /* 0x000f620000000800 */
[----:B------:R-:W5:Y:S07]  /*2c90*/  LDCU UR5, c[0x0][0x390] ;  /* 0x00007200ff0577ac */ /* 0x000f6e0008000800 */
[----:B------:R-:W0:Y:S01]  /*2ca0*/  S2UR UR4, SR_CTAID.Z ;  /* 0x00000000000479c3 */ /* 0x000e220000002700 */
[----:B-----5:R-:W-:-:S07]  /*2cb0*/  IMAD R5, R5, UR5, RZ ;  /* 0x0000000505057c24 */ /* 0x020fce000f8e02ff */
[----:B------:R-:W-:Y:S01]  /*2cc0*/  BAR.SYNC.DEFER_BLOCKING 0x0 ;  /* 0x0000000000007b1d */ /* 0x000fe20000010000 */
[----:B0-----:R-:W-:-:S13]  /*2cd0*/  ISETP.LE.AND P0, PT, R5, UR4, PT ;  /* 0x0000000405007c0c */ /* 0x001fda000bf03270 */
[----:B------:R-:W-:Y:S05]  /*2ce0*/  @P0 EXIT ;  /* 0x000000000000094d */ /* 0x000fea0003800000 */
[----:B------:R-:W1:Y:S01]  /*2cf0*/  LDCU.64 UR12, c[0x0][0x408] ;  /* 0x00008100ff0c77ac */ /* 0x000e620008000a00 */
[----:B------:R-:W0:Y:S01]  /*2d00*/  S2UR UR6, SR_CgaCtaId ;  /* 0x00000000000679c3 */ /* 0x000e220000008800 */
[----:B------:R-:W-:Y:S01]  /*2d10*/  LOP3.LUT R5, RZ, R7, RZ, 0x33, !PT ;  /* 0x00000007ff057212 */ /* 0x000fe200078e33ff */
[----:B------:R-:W5:Y:S01]  /*2d20*/  LDCU.64 UR14, c[0x0][0x410] ;  /* 0x00008200ff0e77ac */ /* 0x000f620008000a00 */
[----:B---34-:R-:W-:Y:S02]  /*2d30*/  LOP3.LUT R6, RZ, R0, RZ, 0x33, !PT ;  /* 0x00000000ff067212 */ /* 0x018fe400078e33ff */
[----:B--2---:R-:W-:Y:S01]  /*2d40*/  IADD3 R14, PT, PT, R24, R5, RZ ;  /* 0x00000005180e7210 */ /* 0x004fe20007ffe0ff */
[----:B------:R-:W2:Y:S01]  /*2d50*/  LDCU.64 UR10, c[0x0][0x3c8] ;  /* 0x00007900ff0a77ac */ /* 0x000ea20008000a00 */
[----:B------:R-:W-:Y:S02]  /*2d60*/  SHF.R.S32.HI R5, RZ, 0x1f, R18 ;  /* 0x0000001fff057819 */ /* 0x000fe40000011412 */
[----:B------:R-:W-:Y:S01]  /*2d70*/  IADD3 R15, PT, PT, R19, R6, RZ ;  /* 0x00000006130f7210 */ /* 0x000fe20007ffe0ff */
[----:B------:R-:W-:Y:S01]  /*2d80*/  UMOV UR5, 0x400 ;  /* 0x0000040000057882 */ /* 0x000fe20000000000 */
[C---:B------:R-:W-:Y:S01]  /*2d90*/  LOP3.LUT R6, R14.reuse, 0x7, RZ, 0xc0, !PT ;  /* 0x000000070e067812 */ /* 0x040fe200078ec0ff */
[----:B------:R-:W3:Y:S01]  /*2da0*/  LDCU UR7, c[0x0][0x378] ;  /* 0x00006f00ff0777ac */ /* 0x000ee20008000800 */
[----:B------:R-:W-:-:S02]  /*2db0*/  LOP3.LUT R16, R14, 0xfffffff0, RZ, 0xc0, !PT ;  /* 0xfffffff00e107812 */ /* 0x000fc400078ec0ff */
[----:B------:R-:W-:Y:S01]  /*2dc0*/  IADD3 R24, PT, PT, R24, -0x2, -R7 ;  /* 0xfffffffe18187810 */ /* 0x000fe20007ffe807 */
[----:B-1----:R-:W-:-:S03]  /*2dd0*/  IMAD.WIDE.U32 R12, R10, UR12, RZ ;  /* 0x0000000c0a0c7c25 */ /* 0x002fc6000f8e00ff */
[----:B------:R-:W-:Y:S01]  /*2de0*/  ISETP.GE.U32.AND P0, PT, R24, 0xf, PT ;  /* 0x0000000f1800780c */ /* 0x000fe20003f06070 */
[----:B------:R-:W-:Y:S01]  /*2df0*/  IMAD R11, R10, UR13, R13 ;  /* 0x0000000d0a0b7c24 */ /* 0x000fe2000f8e020d */
[----:B------:R-:W-:Y:S01]  /*2e00*/  IADD3 R10, PT, PT, R19, -0x2, -R0 ;  /* 0xfffffffe130a7810 */ /* 0x000fe20007ffe800 */
[----:B-----5:R-:W-:Y:S01]  /*2e10*/  IMAD R5, R5, UR14, RZ ;  /* 0x0000000e05057c24 */ /* 0x020fe2000f8e02ff */
[----:B0-----:R-:W-:Y:S01]  /*2e20*/  ULEA UR5, UR6, UR5, 0x18 ;  /* 0x0000000506057291 */ /* 0x001fe2000f8ec0ff */
        /* <DEDUP_REMOVED lines=8> */
[----:B------:R-:W-:-:S02]  /*2eb0*/  IADD3 R11, PT, PT, R6, -0x1, RZ ;  /* 0xffffffff060b7810 */ /* 0x000fc40007ffe0ff */
[----:B------:R-:W-:Y:S01]  /*2ec0*/  IADD3 R10, PT, PT, R5, -0x1, RZ ;  /* 0xffffffff050a7810 */ /* 0x000fe20007ffe0ff */
[----:B------:R-:W-:Y:S01]  /*2ed0*/  IMAD R7, R7, UR11, R21 ;  /* 0x0000000b07077c24 */ /* 0x000fe2000f8e0215 */
[----:B------:R-:W-:Y:S02]  /*2ee0*/  ISETP.GE.U32.AND P3, PT, R11, 0x3, PT ;  /* 0x000000030b00780c */ /* 0x000fe40003f66070 */
[----:B------:R-:W-:Y:S02]  /*2ef0*/  ISETP.GE.U32.AND P2, PT, R10, 0x7, PT ;  /* 0x000000070a00780c */ /* 0x000fe40003f46070 */
[----:B------:R-:W-:Y:S02]  /*2f00*/  LOP3.LUT R10, R14, 0x3, RZ, 0xc0, !PT ;  /* 0x000000030e0a7812 */ /* 0x000fe400078ec0ff */
[C---:B------:R-:W-:Y:S02]  /*2f10*/  LOP3.LUT R11, R15.reuse, 0xf, RZ, 0xc0, !PT ;  /* 0x0000000f0f0b7812 */ /* 0x040fe400078ec0ff */
[----:B------:R-:W-:Y:S01]  /*2f20*/  LOP3.LUT R14, R15, 0x3, RZ, 0xc0, !PT ;  /* 0x000000030f0e7812 */ /* 0x000fe200078ec0ff */
[----:B------:R-:W-:Y:S01]  /*2f30*/  IMAD.MOV R15, RZ, RZ, -R16 ;  /* 0x000000ffff0f7224 */ /* 0x000fe200078e0a10 */
[----:B------:R-:W-:-:S02]  /*2f40*/  LEA R8, R8, UR5, 0x2 ;  /* 0x0000000508087c11 */ /* 0x000fc4000f8e10ff */
[----:B------:R-:W-:Y:S02]  /*2f50*/  LEA R9, R9, UR5, 0x2 ;  /* 0x0000000509097c11 */ /* 0x000fe4000f8e10ff */
[----:B---3--:R-:W-:-:S07]  /*2f60*/  IADD3 R25, PT, PT, R19, R25, RZ ;  /* 0x0000001913197210 */ /* 0x008fce0007ffe0ff */
.L_x_797:
[----:B0-----:R-:W0:Y:S01]  /*2f70*/  LDC R27, c[0x0][0x398] ;  /* 0x0000e600ff1b7b82 */ /* 0x001e220000000800 */
[----:B------:R-:W-:Y:S01]  /*2f80*/  IABS R24, UR4 ;  /* 0x0000000400187c13 */ /* 0x000fe20008000000 */
[----:B------:R-:W-:Y:S01]  /*2f90*/  BSSY.RECONVERGENT B1, `(.L_x_774) ;  /* 0x00000c6000017945 */ /* 0x000fe20003800200 */
[----:B0-----:R-:W-:-:S04]  /*2fa0*/  IABS R26, R27 ;  /* 0x0000001b001a7213 */ /* 0x001fc80000000000 */
[----:B------:R-:W0:Y:S08]  /*2fb0*/  I2F.RP R22, R26 ;  /* 0x0000001a00167306 */ /* 0x000e300000209400 */
[----:B0-----:R-:W0:Y:S02]  /*2fc0*/  MUFU.RCP R22, R22 ;  /* 0x0000001600167308 */ /* 0x001e240000001000 */
[----:B0-----:R-:W-:-:S06]  /*2fd0*/  IADD3 R16, PT, PT, R22, 0xffffffe, RZ ;  /* 0x0ffffffe16107810 */ /* 0x001fcc0007ffe0ff */
[----:B------:R0:W1:Y:S02]  /*2fe0*/  F2I.FTZ.U32.TRUNC.NTZ R17, R16 ;  /* 0x0000001000117305 */ /* 0x000064000021f000 */
[----:B0-----:R-:W-:Y:S02]  /*2ff0*/  HFMA2 R16, -RZ, RZ, 0, 0 ;  /* 0x00000000ff107431 */ /* 0x001fe400000001ff */
[----:B-1----:R-:W-:-:S04]  /*3000*/  IMAD.MOV R23, RZ, RZ, -R17 ;  /* 0x000000ffff177224 */ /* 0x002fc800078e0a11 */
[----:B------:R-:W-:-:S04]  /*3010*/  IMAD R23, R23, R26, RZ ;  /* 0x0000001a17177224 */ /* 0x000fc800078e02ff */
[----:B------:R-:W-:Y:S01]  /*3020*/  IMAD.HI.U32 R17, R17, R23, R16 ;  /* 0x0000001711117227 */ /* 0x000fe200078e0010 */
[----:B------:R-:W-:Y:S02]  /*3030*/  MOV R23, R24 ;  /* 0x0000001800177202 */ /* 0x000fe40000000f00 */
[----:B------:R-:W-:-:S03]  /*3040*/  LOP3.LUT R16, R27, UR4, RZ, 0x3c, !PT ;  /* 0x000000041b107c12 */ /* 0x000fc6000f8e3cff */
[----:B------:R-:W-:Y:S01]  /*3050*/  IMAD.HI.U32 R24, R17, R23, RZ ;  /* 0x0000001711187227 */ /* 0x000fe200078e00ff */
[----:B------:R-:W-:-:S03]  /*3060*/  ISETP.GE.AND P5, PT, R16, RZ, PT ;  /* 0x000000ff1000720c */ /* 0x000fc60003fa6270 */
[----:B------:R-:W-:-:S04]  /*3070*/  IMAD.MOV R17, RZ, RZ, -R24 ;  /* 0x000000ffff117224 */ /* 0x000fc800078e0a18 */
[----:B------:R-:W-:-:S05]  /*3080*/  IMAD R17, R26, R17, R23 ;  /* 0x000000111a117224 */ /* 0x000fca00078e0217 */
[----:B------:R-:W-:-:S13]  /*3090*/  ISETP.GT.U32.AND P6, PT, R26, R17, PT ;  /* 0x000000111a00720c */ /* 0x000fda0003fc4070 */
[-C--:B------:R-:W-:Y:S02]  /*30a0*/  @!P6 IADD3 R17, PT, PT, R17, -R26.reuse, RZ ;  /* 0x8000001a1111e210 */ /* 0x080fe40007ffe0ff */
[----:B------:R-:W-:Y:S02]  /*30b0*/  @!P6 IADD3 R24, PT, PT, R24, 0x1, RZ ;  /* 0x000000011818e810 */ /* 0x000fe40007ffe0ff */
[----:B------:R-:W-:Y:S02]  /*30c0*/  ISETP.GE.U32.AND P4, PT, R17, R26, PT ;  /* 0x0000001a1100720c */ /* 0x000fe40003f86070 */
[----:B------:R-:W-:-:S11]  /*30d0*/  ISETP.NE.AND P6, PT, R27, RZ, PT ;  /* 0x000000ff1b00720c */ /* 0x000fd60003fc5270 */
[----:B------:R-:W-:Y:S01]  /*30e0*/  @P4 VIADD R24, R24, 0x1 ;  /* 0x0000000118184836 */ /* 0x000fe20000000000 */
[----:B------:R-:W-:-:S04]  /*30f0*/  ISETP.GE.AND P4, PT, R4, 0x1, PT ;  /* 0x000000010400780c */ /* 0x000fc80003f86270 */
[----:B------:R-:W-:Y:S02]  /*3100*/  @!P5 IADD3 R24, PT, PT, -R24, RZ, RZ ;  /* 0x000000ff1818d210 */ /* 0x000fe40007ffe1ff */
[----:B------:R-:W-:-:S04]  /*3110*/  @!P6 LOP3.LUT R24, RZ, R27, RZ, 0x33, !PT ;  /* 0x0000001bff18e212 */ /* 0x000fc800078e33ff */
[----:B------:R-:W-:-:S05]  /*3120*/  IADD3 R16, PT, PT, -R24, RZ, RZ ;  /* 0x000000ff18107210 */ /* 0x000fca0007ffe1ff */
[----:B------:R-:W-:Y:S01]  /*3130*/  IMAD R27, R27, R16, UR4 ;  /* 0x000000041b1b7e24 */ /* 0x000fe2000f8e0210 */
[----:B------:R-:W-:Y:S06]  /*3140*/  @!P4 BRA `(.L_x_775) ;  /* 0x0000000800a8c947 */ /* 0x000fec0003800000 */
[----:B------:R-:W-:Y:S01]  /*3150*/  SHF.R.S32.HI R26, RZ, 0x1f, R27 ;  /* 0x0000001fff1a7819 */ /* 0x000fe2000001141b */
[----:B------:R-:W-:-:S07]  /*3160*/  IMAD.MOV.U32 R29, RZ, RZ, RZ ;  /* 0x000000ffff1d7224 */ /* 0x000fce00078e00ff */
.L_x_786:
[----:B------:R-:W0:Y:S01]  /*3170*/  LDCU.128 UR12, c[0x0][0x3b0] ;  /* 0x00007600ff0c77ac */ /* 0x000e220008000c00 */
[----:B------:R-:W-:Y:S02]  /*3180*/  SHF.R.S32.HI R16, RZ, 0x1f, R24 ;  /* 0x0000001fff107819 */ /* 0x000fe40000011418 */
[----:B------:R-:W-:Y:S01]  /*3190*/  MOV R17, R7 ;  /* 0x0000000700117202 */ /* 0x000fe20000000f00 */
[----:B------:R-:W1:Y:S02]  /*31a0*/  LDCU.64 UR10, c[0x0][0x3c0] ;  /* 0x00007800ff0a77ac */ /* 0x000e640008000a00 */
[----:B0-----:R-:W-:Y:S01]  /*31b0*/  IMAD R31, R16, UR12, RZ ;  /* 0x0000000c101f7c24 */ /* 0x001fe2000f8e02ff */
[----:B------:R-:W-:Y:S01]  /*31c0*/  MOV R16, R20 ;  /* 0x0000001400107202 */ /* 0x000fe20000000f00 */
[----:B------:R-:W-:Y:S02]  /*31d0*/  IMAD R28, R26, UR14, RZ ;  /* 0x0000000e1a1c7c24 */ /* 0x000fe4000f8e02ff */
[----:B------:R-:W-:-:S02]  /*31e0*/  IMAD R31, R24, UR13, R31 ;  /* 0x0000000d181f7c24 */ /* 0x000fc4000f8e021f */
[----:B------:R-:W-:Y:S02]  /*31f0*/  IMAD.WIDE.U32 R22, R24, UR12, R16 ;  /* 0x0000000c18167c25 */ /* 0x000fe4000f8e0010 */
[----:B------:R-:W0:Y:S02]  /*3200*/  LDC.64 R16, c[0x0][0x388] ;  /* 0x0000e200ff107b82 */ /* 0x000e240000000a00 */
[----:B------:R-:W-:Y:S02]  /*3210*/  IMAD.IADD R23, R23, 0x1, R31 ;  /* 0x0000000117177824 */ /* 0x000fe400078e021f */
[C---:B------:R-:W-:Y:S02]  /*3220*/  IMAD R31, R27.reuse, UR15, R28 ;  /* 0x0000000f1b1f7c24 */ /* 0x040fe4000f8e021c */
[----:B------:R-:W-:-:S05]  /*3230*/  IMAD.WIDE.U32 R22, R27, UR14, R22 ;  /* 0x0000000e1b167c25 */ /* 0x000fca000f8e0016 */
[----:B------:R-:W-:Y:S02]  /*3240*/  IADD3 R23, PT, PT, R23, R31, RZ ;  /* 0x0000001f17177210 */ /* 0x000fe40007ffe0ff */
[----:B------:R-:W-:-:S05]  /*3250*/  IADD3 R31, PT, PT, R0, R29, RZ ;  /* 0x0000001d001f7210 */ /* 0x000fca0007ffe0ff */
[----:B-1----:R-:W-:-:S04]  /*3260*/  IMAD.WIDE.U32 R22, R31, UR10, R22 ;  /* 0x0000000a1f167c25 */ /* 0x002fc8000f8e0016 */
[----:B------:R-:W-:Y:S02]  /*3270*/  IMAD R31, R31, UR11, R23 ;  /* 0x0000000b1f1f7c24 */ /* 0x000fe4000f8e0217 */
[----:B------:R-:W-:-:S03]  /*3280*/  IMAD.SHL.U32 R33, R22, 0x4, RZ ;  /* 0x0000000416217824 */ /* 0x000fc600078e00ff */
[----:B------:R-:W-:Y:S02]  /*3290*/  SHF.L.U64.HI R34, R22, 0x2, R31 ;  /* 0x0000000216227819 */ /* 0x000fe4000001021f */
[----:B0-----:R-:W-:Y:S01]  /*32a0*/  IADD3 R22, P4, PT, R33, R16, RZ ;  /* 0x0000001021167210 */ /* 0x001fe20007f9e0ff */
[----:B------:R-:W0:Y:S03]  /*32b0*/  LDS R31, [R9] ;  /* 0x00000000091f7984 */ /* 0x000e260000000800 */
[----:B------:R-:W-:-:S05]  /*32c0*/  IADD3.X R23, PT, PT, R34, R17, RZ, P4, !PT ;  /* 0x0000001122177210 */ /* 0x000fca00027fe4ff */
[----:B------:R-:W0:Y:S01]  /*32d0*/  LDG.E R28, desc[UR8][R22.64] ;  /* 0x00000008161c7981 */ /* 0x000e22000c1e1900 */
[----:B------:R-:W-:Y:S01]  /*32e0*/  ISETP.GE.AND P4, PT, R3, 0x2, PT ;  /* 0x000000020300780c */ /* 0x000fe20003f86270 */
[----:B------:R-:W-:Y:S01]  /*32f0*/  BSSY.RECONVERGENT B0, `(.L_x_776) ;  /* 0x000008a000007945 */ /* 0x000fe20003800200 */
[----:B0-----:R-:W-:-:S11]  /*3300*/  FMUL.FTZ R28, R28, R31 ;  /* 0x0000001f1c1c7220 */ /* 0x001fd60000410000 */
[----:B------:R-:W-:Y:S05]  /*3310*/  @!P4 BRA `(.L_x_777) ;  /* 0x00000008001cc947 */ /* 0x000fea0003800000 */
[----:B------:R-:W-:Y:S01]  /*3320*/  BSSY.RECONVERGENT B2, `(.L_x_778) ;  /* 0x0000042000027945 */ /* 0x000fe20003800200 */
[----:B------:R-:W-:-:S03]  /*3330*/  HFMA2 R32, -RZ, RZ, 0, 5.9604644775390625e-08 ;  /* 0x00000001ff207431 */ /* 0x000fc600000001ff */
[----:B------:R-:W-:Y:S05]  /*3340*/  @!P0 BRA `(.L_x_779) ;  /* 0x0000000000fc8947 */ /* 0x000fea0003800000 */
[----:B------:R-:W-:Y:S01]  /*3350*/  IADD3 R16, P4, P5, R33, 0x20, R16 ;  /* 0x0000002021107810 */ /* 0x000fe20007d9e010 */
[----:B------:R-:W-:Y:S01]  /*3360*/  BSSY.RECONVERGENT B3, `(.L_x_780) ;  /* 0x000003c000037945 */ /* 0x000fe20003800200 */
[----:B------:R-:W-:Y:S01]  /*3370*/  VIADD R30, R9, 0x20 ;  /* 0x00000020091e7836 */ /* 0x000fe20000000000 */
[----:B------:R-:W-:Y:S02]  /*3380*/  MOV R32, RZ ;  /* 0x000000ff00207202 */ /* 0x000fe40000000f00 */
[----:B------:R-:W-:Y:S02]  /*3390*/  IADD3.X R17, PT, PT, R34, R17, RZ, P4, P5 ;  /* 0x0000001122117210 */ /* 0x000fe400027ea4ff */
[----:B------:R-:W-:-:S07]  /*33a0*/  MOV R31, R15 ;  /* 0x0000000f001f7202 */ /* 0x000fce0000000f00 */
.L_x_781:
[----:B------:R-:W2:Y:S04]  /*33b0*/  LDG.E R36, desc[UR8][R16.64+-0x1c] ;  /* 0xffffe40810247981 */ /* 0x000ea8000c1e1900 */
[----:B------:R-:W3:Y:S04]  /*33c0*/  LDG.E R35, desc[UR8][R16.64+-0x18] ;  /* 0xffffe80810237981 */ /* 0x000ee8000c1e1900 */
[----:B------:R-:W4:Y:S04]  /*33d0*/  LDG.E R34, desc[UR8][R16.64+-0x14] ;  /* 0xffffec0810227981 */ /* 0x000f28000c1e1900 */
[----:B------:R-:W5:Y:S04]  /*33e0*/  LDG.E R33, desc[UR8][R16.64+-0x10] ;  /* 0xfffff00810217981 */ /* 0x000f68000c1e1900 */
[----:B------:R-:W2:Y:S02]  /*33f0*/  LDS R37, [R30+-0x1c] ;  /* 0xffffe4001e257984 */ /* 0x000ea40000000800 */
[----:B--2---:R-:W-:-:S02]  /*3400*/  FFMA.FTZ R36, R37, R36, R28 ;  /* 0x0000002425247223 */ /* 0x004fc4000001001c */
[----:B------:R-:W3:Y:S04]  /*3410*/  LDS R37, [R30+-0x18] ;  /* 0xffffe8001e257984 */ /* 0x000ee80000000800 */
[----:B------:R-:W4:Y:S01]  /*3420*/  LDS R28, [R30+-0x14] ;  /* 0xffffec001e1c7984 */ /* 0x000f220000000800 */
[----:B---3--:R-:W-:-:S03]  /*3430*/  FFMA.FTZ R35, R37, R35, R36 ;  /* 0x0000002325237223 */ /* 0x008fc60000010024 */
[----:B------:R-:W2:Y:S01]  /*3440*/  LDG.E R37, desc[UR8][R16.64+-0xc] ;  /* 0xfffff40810257981 */ /* 0x000ea2000c1e1900 */
[----:B----4-:R-:W-:-:S03]  /*3450*/  FFMA.FTZ R28, R28, R34, R35 ;  /* 0x000000221c1c7223 */ /* 0x010fc60000010023 */
[----:B------:R-:W5:Y:S04]  /*3460*/  LDS R35, [R30+-0x10] ;  /* 0xfffff0001e237984 */ /* 0x000f680000000800 */
[----:B------:R-:W3:Y:S04]  /*3470*/  LDG.E R34, desc[UR8][R16.64+-0x8] ;  /* 0xfffff80810227981 */ /* 0x000ee8000c1e1900 */
[----:B------:R-:W2:Y:S01]  /*3480*/  LDS R36, [R30+-0xc] ;  /* 0xfffff4001e247984 */ /* 0x000ea20000000800 */
[----:B-----5:R-:W-:-:S03]  /*3490*/  FFMA.FTZ R35, R35, R33, R28 ;  /* 0x0000002123237223 */ /* 0x020fc6000001001c */
[----:B------:R-:W4:Y:S04]  /*34a0*/  LDG.E R33, desc[UR8][R16.64+-0x4] ;  /* 0xfffffc0810217981 */ /* 0x000f28000c1e1900 */
[----:B------:R-:W5:Y:S01]  /*34b0*/  LDG.E R28, desc[UR8][R16.64] ;  /* 0x00000008101c7981 */ /* 0x000f62000c1e1900 */
[----:B--2---:R-:W-:-:S03]  /*34c0*/  FFMA.FTZ R35, R36, R37, R35 ;  /* 0x0000002524237223 */ /* 0x004fc60000010023 */
[----:B------:R-:W3:Y:S04]  /*34d0*/  LDS R36, [R30+-0x8] ;  /* 0xfffff8001e247984 */ /* 0x000ee80000000800 */
[----:B------:R-:W2:Y:S01]  /*34e0*/  LDG.E R37, desc[UR8][R16.64+0x4] ;  /* 0x0000040810257981 */ /* 0x000ea2000c1e1900 */
[----:B---3--:R-:W-:-:S03]  /*34f0*/  FFMA.FTZ R34, R36, R34, R35 ;  /* 0x0000002224227223 */ /* 0x008fc60000010023 */
[----:B------:R-:W4:Y:S04]  /*3500*/  LDS R35, [R30+-0x4] ;  /* 0xfffffc001e237984 */ /* 0x000f280000000800 */
[----:B------:R-:W-:Y:S01]  /*3510*/  LDS R36, [R30+0x4] ;  /* 0x000004001e247984 */ /* 0x000fe20000000800 */
[----:B----4-:R-:W-:-:S03]  /*3520*/  FFMA.FTZ R33, R35, R33, R34 ;  /* 0x0000002123217223 */ /* 0x010fc60000010022 */
[----:B------:R-:W5:Y:S02]  /*3530*/  LDS R34, [R30] ;  /* 0x000000001e227984 */ /* 0x000f640000000800 */
[----:B-----5:R-:W-:Y:S02]  /*3540*/  FFMA.FTZ R35, R34, R28, R33 ;  /* 0x0000001c22237223 */ /* 0x020fe40000010021 */
[----:B------:R-:W3:Y:S04]  /*3550*/  LDG.E R34, desc[UR8][R16.64+0x8] ;  /* 0x0000080810227981 */ /* 0x000ee8000c1e1900 */
[----:B------:R-:W4:Y:S04]  /*3560*/  LDG.E R33, desc[UR8][R16.64+0xc] ;  /* 0x00000c0810217981 */ /* 0x000f28000c1e1900 */
[----:B------:R-:W5:Y:S01]  /*3570*/  LDG.E R28, desc[UR8][R16.64+0x10] ;  /* 0x00001008101c7981 */ /* 0x000f62000c1e1900 */
[----:B--2---:R-:W-:-:S03]  /*3580*/  FFMA.FTZ R35, R36, R37, R35 ;  /* 0x0000002524237223 */ /* 0x004fc60000010023 */
[----:B------:R-:W3:Y:S04]  /*3590*/  LDS R36, [R30+0x8] ;  /* 0x000008001e247984 */ /* 0x000ee80000000800 */
[----:B------:R-:W2:Y:S01]  /*35a0*/  LDG.E R37, desc[UR8][R16.64+0x14] ;  /* 0x0000140810257981 */ /* 0x000ea2000c1e1900 */
[----:B---3--:R-:W-:-:S03]  /*35b0*/  FFMA.FTZ R34, R36, R34, R35 ;  /* 0x0000002224227223 */ /* 0x008fc60000010023 */
[----:B------:R-:W4:Y:S04]  /*35c0*/  LDS R35, [R30+0xc] ;  /* 0x00000c001e237984 */ /* 0x000f280000000800 */
[----:B------:R-:W-:Y:S01]  /*35d0*/  LDS R36, [R30+0x14] ;  /* 0x000014001e247984 */ /* 0x000fe20000000800 */
[----:B----4-:R-:W-:-:S03]  /*35e0*/  FFMA.FTZ R33, R35, R33, R34 ;  /* 0x0000002123217223 */ /* 0x010fc60000010022 */
[----:B------:R-:W5:Y:S02]  /*35f0*/  LDS R34, [R30+0x10] ;  /* 0x000010001e227984 */ /* 0x000f640000000800 */
[----:B-----5:R-:W-:Y:S02]  /*3600*/  FFMA.FTZ R35, R34, R28, R33 ;  /* 0x0000001c22237223 */ /* 0x020fe40000010021 */
[----:B------:R-:W3:Y:S04]  /*3610*/  LDG.E R34, desc[UR8][R16.64+0x18] ;  /* 0x0000180810227981 */ /* 0x000ee8000c1e1900 */
[----:B------:R-:W4:Y:S04]  /*3620*/  LDG.E R33, desc[UR8][R16.64+0x1c] ;  /* 0x00001c0810217981 */ /* 0x000f28000c1e1900 */
[----:B------:R0:W5:Y:S01]  /*3630*/  LDG.E R28, desc[UR8][R16.64+0x20] ;  /* 0x00002008101c7981 */ /* 0x000162000c1e1900 */
[----:B--2---:R-:W-:-:S03]  /*3640*/  FFMA.FTZ R35, R36, R37, R35 ;  /* 0x0000002524237223 */ /* 0x004fc60000010023 */
[----:B------:R-:W3:Y:S01]  /*3650*/  LDS R36, [R30+0x18] ;  /* 0x000018001e247984 */ /* 0x000ee20000000800 */
[----:B------:R-:W-:-:S05]  /*3660*/  VIADD R31, R31, 0x10 ;  /* 0x000000101f1f7836 */ /* 0x000fca0000000000 */
[----:B------:R-:W-:Y:S02]  /*3670*/  ISETP.NE.AND P4, PT, R31, RZ, PT ;  /* 0x000000ff1f00720c */ /* 0x000fe40003f85270 */
[----:B0-----:R-:W-:Y:S02]  /*3680*/  IADD3 R16, P5, PT, R16, 0x40, RZ ;  /* 0x0000004010107810 */ /* 0x001fe40007fbe0ff */
[----:B------:R-:W-:Y:S02]  /*3690*/  IADD3 R32, PT, PT, R32, 0x10, RZ ;  /* 0x0000001020207810 */ /* 0x000fe40007ffe0ff */
[----:B------:R-:W-:Y:S01]  /*36a0*/  IADD3.X R17, PT, PT, RZ, R17, RZ, P5, !PT ;  /* 0x00000011ff117210 */ /* 0x000fe20002ffe4ff */
[----:B---3--:R-:W-:Y:S02]  /*36b0*/  FFMA.FTZ R34, R36, R34, R35 ;  /* 0x0000002224227223 */ /* 0x008fe40000010023 */
[----:B------:R-:W4:Y:S02]  /*36c0*/  LDS R35, [R30+0x1c] ;  /* 0x00001c001e237984 */ /* 0x000f240000000800 */
[----:B----4-:R-:W-:-:S02]  /*36d0*/  FFMA.FTZ R33, R35, R33, R34 ;  /* 0x0000002123217223 */ /* 0x010fc40000010022 */
[----:B------:R0:W5:Y:S02]  /*36e0*/  LDS R34, [R30+0x20] ;  /* 0x000020001e227984 */ /* 0x0001640000000800 */
[----:B0-----:R-:W-:Y:S02]  /*36f0*/  VIADD R30, R30, 0x40 ;  /* 0x000000401e1e7836 */ /* 0x001fe40000000000 */
[----:B-----5:R-:W-:Y:S01]  /*3700*/  FFMA.FTZ R28, R34, R28, R33 ;  /* 0x0000001c221c7223 */ /* 0x020fe20000010021 */
[----:B------:R-:W-:Y:S06]  /*3710*/  @P4 BRA `(.L_x_781) ;  /* 0xfffffffc00244947 */ /* 0x000fec000383ffff */
[----:B------:R-:W-:Y:S05]  /*3720*/  BSYNC.RECONVERGENT B3 ;  /* 0x0000000000037941 */ /* 0x000fea0003800200 */
.L_x_780:
[----:B------:R-:W-:-:S07]  /*3730*/  IADD3 R32, PT, PT, R32, 0x1, RZ ;  /* 0x0000000120207810 */ /* 0x000fce0007ffe0ff */
.L_x_779:
[----:B------:R-:W-:Y:S05]  /*3740*/  BSYNC.RECONVERGENT B2 ;  /* 0x0000000000027941 */ /* 0x000fea0003800200 */
.L_x_778:
[----:B------:R-:W-:-:S13]  /*3750*/  ISETP.NE.AND P4, PT, R5, RZ, PT ;  /* 0x000000ff0500720c */ /* 0x000fda0003f85270 */
[----:B------:R-:W-:Y:S05]  /*3760*/  @!P4 BRA `(.L_x_777) ;  /* 0x000000040008c947 */ /* 0x000fea0003800000 */
[----:B------:R-:W-:Y:S01]  /*3770*/  BSSY.RECONVERGENT B2, `(.L_x_782) ;  /* 0x000001e000027945 */ /* 0x000fe20003800200 */
[----:B------:R-:W-:-:S03]  /*3780*/  ISETP.NE.AND P4, PT, R6, RZ, PT ;  /* 0x000000ff0600720c */ /* 0x000fc60003f85270 */
[----:B------:R-:W-:Y:S10]  /*3790*/  @!P2 BRA `(.L_x_783) ;  /* 0x00000000006ca947 */ /* 0x000ff40003800000 */
[----:B------:R-:W-:-:S05]  /*37a0*/  IMAD.WIDE.U32 R16, R32, 0x4, R22 ;  /* 0x0000000420107825 */ /* 0x000fca00078e0016 */
[----:B------:R-:W2:Y:S01]  /*37b0*/  LDG.E R34, desc[UR8][R16.64] ;  /* 0x0000000810227981 */ /* 0x000ea2000c1e1900 */
[----:B------:R-:W-:-:S03]  /*37c0*/  LEA R30, R32, R9, 0x2 ;  /* 0x00000009201e7211 */ /* 0x000fc600078e10ff */
[----:B------:R-:W3:Y:S04]  /*37d0*/  LDG.E R31, desc[UR8][R16.64+0x4] ;  /* 0x00000408101f7981 */ /* 0x000ee8000c1e1900 */
[----:B------:R-:W2:Y:S04]  /*37e0*/  LDS R33, [R30] ;  /* 0x000000001e217984 */ /* 0x000ea80000000800 */
[----:B------:R-:W3:Y:S01]  /*37f0*/  LDS R35, [R30+0x4] ;  /* 0x000004001e237984 */ /* 0x000ee20000000800 */
[----:B--2---:R-:W-:-:S03]  /*3800*/  FFMA.FTZ R36, R33, R34, R28 ;  /* 0x0000002221247223 */ /* 0x004fc6000001001c */
[----:B------:R-:W2:Y:S04]  /*3810*/  LDG.E R34, desc[UR8][R16.64+0x8] ;  /* 0x0000080810227981 */ /* 0x000ea8000c1e1900 */
[----:B------:R-:W4:Y:S04]  /*3820*/  LDG.E R33, desc[UR8][R16.64+0xc] ;  /* 0x00000c0810217981 */ /* 0x000f28000c1e1900 */
[----:B------:R-:W5:Y:S01]  /*3830*/  LDG.E R28, desc[UR8][R16.64+0x10] ;  /* 0x00001008101c7981 */ /* 0x000f62000c1e1900 */
[----:B---3--:R-:W-:-:S03]  /*3840*/  FFMA.FTZ R31, R35, R31, R36 ;  /* 0x0000001f231f7223 */ /* 0x008fc60000010024 */
[----:B------:R-:W2:Y:S04]  /*3850*/  LDS R36, [R30+0x8] ;  /* 0x000008001e247984 */ /* 0x000ea80000000800 */
[----:B------:R-:W3:Y:S01]  /*3860*/  LDG.E R35, desc[UR8][R16.64+0x1c] ;  /* 0x00001c0810237981 */ /* 0x000ee2000c1e1900 */
[----:B--2---:R-:W-:-:S03]  /*3870*/  FFMA.FTZ R34, R36, R34, R31 ;  /* 0x0000002224227223 */ /* 0x004fc6000001001f */
[----:B------:R-:W4:Y:S02]  /*3880*/  LDS R31, [R30+0xc] ;  /* 0x00000c001e1f7984 */ /* 0x000f240000000800 */
[----:B----4-:R-:W-:Y:S02]  /*3890*/  FFMA.FTZ R33, R31, R33, R34 ;  /* 0x000000211f217223 */ /* 0x010fe40000010022 */
[----:B------:R-:W5:Y:S04]  /*38a0*/  LDS R34, [R30+0x10] ;  /* 0x000010001e227984 */ /* 0x000f680000000800 */
[----:B------:R-:W2:Y:S01]  /*38b0*/  LDG.E R31, desc[UR8][R16.64+0x14] ;  /* 0x00001408101f7981 */ /* 0x000ea2000c1e1900 */
[----:B-----5:R-:W-:-:S03]  /*38c0*/  FFMA.FTZ R34, R34, R28, R33 ;  /* 0x0000001c22227223 */ /* 0x020fc60000010021 */
[----:B------:R-:W4:Y:S04]  /*38d0*/  LDG.E R28, desc[UR8][R16.64+0x18] ;  /* 0x00001808101c7981 */ /* 0x000f28000c1e1900 */
[----:B------:R-:W2:Y:S01]  /*38e0*/  LDS R33, [R30+0x14] ;  /* 0x000014001e217984 */ /* 0x000ea20000000800 */
[----:B------:R-:W-:Y:S02]  /*38f0*/  VIADD R32, R32, 0x8 ;  /* 0x0000000820207836 */ /* 0x000fe40000000000 */
[----:B--2---:R-:W-:Y:S02]  /*3900*/  FFMA.FTZ R31, R33, R31, R34 ;  /* 0x0000001f211f7223 */ /* 0x004fe40000010022 */
[----:B------:R-:W4:Y:S04]  /*3910*/  LDS R34, [R30+0x18] ;  /* 0x000018001e227984 */ /* 0x000f280000000800 */
[----:B------:R-:W3:Y:S01]  /*3920*/  LDS R33, [R30+0x1c] ;  /* 0x00001c001e217984 */ /* 0x000ee20000000800 */
[----:B----4-:R-:W-:-:S04]  /*3930*/  FFMA.FTZ R28, R34, R28, R31 ;  /* 0x0000001c221c7223 */ /* 0x010fc8000001001f */
[----:B---3--:R-:W-:-:S07]  /*3940*/  FFMA.FTZ R28, R33, R35, R28 ;  /* 0x00000023211c7223 */ /* 0x008fce000001001c */
.L_x_783:
[----:B------:R-:W-:Y:S05]  /*3950*/  BSYNC.RECONVERGENT B2 ;  /* 0x0000000000027941 */ /* 0x000fea0003800200 */
.L_x_782:
        /* <DEDUP_REMOVED lines=9> */
[----:B------:R-:W4:Y:S01]  /*39f0*/  LDG.E R35, desc[UR8][R16.64+0xc] ;  /* 0x00000c0810237981 */ /* 0x000f22000c1e1900 */
[----:B--2---:R-:W-:-:S03]  /*3a00*/  FFMA.FTZ R34, R33, R34, R28 ;  /* 0x0000002221227223 */ /* 0x004fc6000001001c */
[----:B------:R-:W2:Y:S04]  /*3a10*/  LDG.E R28, desc[UR8][R16.64+0x8] ;  /* 0x00000808101c7981 */ /* 0x000ea8000c1e1900 */
[----:B------:R-:W3:Y:S02]  /*3a20*/  LDS R33, [R30+0x4] ;  /* 0x000004001e217984 */ /* 0x000ee40000000800 */
[----:B---3--:R-:W-:Y:S02]  /*3a30*/  FFMA.FTZ R31, R33, R31, R34 ;  /* 0x0000001f211f7223 */ /* 0x008fe40000010022 */
[----:B------:R-:W2:Y:S04]  /*3a40*/  LDS R34, [R30+0x8] ;  /* 0x000008001e227984 */ /* 0x000ea80000000800 */
[----:B------:R-:W4:Y:S01]  /*3a50*/  LDS R33, [R30+0xc] ;  /* 0x00000c001e217984 */ /* 0x000f220000000800 */
[----:B------:R-:W-:Y:S01]  /*3a60*/  IADD3 R32, PT, PT, R32, 0x4, RZ ;  /* 0x0000000420207810 */ /* 0x000fe20007ffe0ff */
[----:B--2---:R-:W-:-:S04]  /*3a70*/  FFMA.FTZ R28, R34, R28, R31 ;  /* 0x0000001c221c7223 */ /* 0x004fc8000001001f */
[----:B----4-:R-:W-:-:S07]  /*3a80*/  FFMA.FTZ R28, R33, R35, R28 ;  /* 0x00000023211c7223 */ /* 0x010fce000001001c */
.L_x_785:
[----:B------:R-:W-:Y:S05]  /*3a90*/  BSYNC.RECONVERGENT B2 ;  /* 0x0000000000027941 */ /* 0x000fea0003800200 */
.L_x_784:
[----:B------:R-:W-:Y:S05]  /*3aa0*/  @!P4 BRA `(.L_x_777) ;  /* 0x000000000038c947 */ /* 0x000fea0003800000 */
[----:B------:R-:W-:-:S05]  /*3ab0*/  IMAD.WIDE.U32 R22, R32, 0x4, R22 ;  /* 0x0000000420167825 */ /* 0x000fca00078e0016 */
[----:B------:R-:W2:Y:S01]  /*3ac0*/  LDG.E R16, desc[UR8][R22.64] ;  /* 0x0000000816107981 */ /* 0x000ea2000c1e1900 */
[----:B------:R-:W-:Y:S01]  /*3ad0*/  IMAD R32, R32, 0x4, R9 ;  /* 0x0000000420207824 */ /* 0x000fe200078e0209 */
[----:B------:R-:W-:-:S04]  /*3ae0*/  ISETP.NE.AND P4, PT, R10, 0x1, PT ;  /* 0x000000010a00780c */ /* 0x000fc80003f85270 */
[----:B------:R-:W2:Y:S02]  /*3af0*/  LDS R17, [R32] ;  /* 0x0000000020117984 */ /* 0x000ea40000000800 */
[----:B--2---:R-:W-:-:S07]  /*3b00*/  FFMA.FTZ R28, R17, R16, R28 ;  /* 0x00000010111c7223 */ /* 0x004fce000001001c */
[----:B------:R-:W-:Y:S05]  /*3b10*/  @!P4 BRA `(.L_x_777) ;  /* 0x00000000001cc947 */ /* 0x000fea0003800000 */
[----:B------:R-:W-:Y:S01]  /*3b20*/  ISETP.NE.AND P4, PT, R10, 0x2, PT ;  /* 0x000000020a00780c */ /* 0x000fe20003f85270 */
[----:B------:R-:W2:Y:S04]  /*3b30*/  LDG.E R16, desc[UR8][R22.64+0x4] ;  /* 0x0000040816107981 */ /* 0x000ea8000c1e1900 */
[----:B------:R-:W2:Y:S08]  /*3b40*/  LDS R17, [R32+0x4] ;  /* 0x0000040020117984 */ /* 0x000eb00000000800 */
[----:B------:R-:W3:Y:S04]  /*3b50*/  @P4 LDG.E R30, desc[UR8][R22.64+0x8] ;  /* 0x00000808161e4981 */ /* 0x000ee8000c1e1900 */
[----:B------:R-:W3:Y:S01]  /*3b60*/  @P4 LDS R31, [R32+0x8] ;  /* 0x00000800201f4984 */ /* 0x000ee20000000800 */
[----:B--2---:R-:W-:-:S04]  /*3b70*/  FFMA.FTZ R28, R17, R16, R28 ;  /* 0x00000010111c7223 */ /* 0x004fc8000001001c */
[----:B---3--:R-:W-:-:S07]  /*3b80*/  @P4 FFMA.FTZ R28, R31, R30, R28 ;  /* 0x0000001e1f1c4223 */ /* 0x008fce000001001c */
.L_x_777:
[----:B------:R-:W-:Y:S05]  /*3b90*/  BSYNC.RECONVERGENT B0 ;  /* 0x0000000000007941 */ /* 0x000fea0003800200 */
.L_x_776:
[C---:B------:R-:W-:Y:S02]  /*3ba0*/  LEA R17, R29.reuse, R8, 0x2 ;  /* 0x000000081d117211 */ /* 0x040fe400078e10ff */
[----:B------:R-:W-:-:S03]  /*3bb0*/  IADD3 R29, PT, PT, R29, 0x1, RZ ;  /* 0x000000011d1d7810 */ /* 0x000fc60007ffe0ff */
[----:B------:R0:W-:Y:S01]  /*3bc0*/  STS [R17], R28 ;  /* 0x0000001c11007388 */ /* 0x0001e20000000800 */
[----:B------:R-:W-:-:S13]  /*3bd0*/  ISETP.NE.AND P4, PT, R29, R4, PT ;  /* 0x000000041d00720c */ /* 0x000fda0003f85270 */
[----:B0-----:R-:W-:Y:S05]  /*3be0*/  @P4 BRA `(.L_x_786) ;  /* 0xfffffff400604947 */ /* 0x001fea000383ffff */
.L_x_775:
[----:B------:R-:W-:Y:S05]  /*3bf0*/  BSYNC.RECONVERGENT B1 ;  /* 0x0000000000017941 */ /* 0x000fea0003800200 */
.L_x_774:
[----:B------:R-:W-:Y:S01]  /*3c00*/  LDS R29, [R8] ;  /* 0x00000000081d7984 */ /* 0x000fe20000000800 */
[----:B------:R-:W-:Y:S01]  /*3c10*/  ISETP.GE.AND P4, PT, R4, 0x2, PT ;  /* 0x000000020400780c */ /* 0x000fe20003f86270 */
[----:B------:R-:W-:Y:S02]  /*3c20*/  BSSY.RECONVERGENT B0, `(.L_x_787) ;  /* 0x000008a000007945 */ /* 0x000fe40003800200 */
[----:B------:R-:W0:Y:S02]  /*3c30*/  LDS R16, [R2] ;  /* 0x0000000002107984 */ /* 0x000e240000000800 */
[----:B0-----:R-:W-:-:S08]  /*3c40*/  FMUL.FTZ R29, R29, R16 ;  /* 0x000000101d1d7220 */ /* 0x001fd00000410000 */
[----:B------:R-:W-:Y:S05]  /*3c50*/  @!P4 BRA `(.L_x_788) ;  /* 0x000000080018c947 */ /* 0x000fea0003800000 */
[----:B------:R-:W-:Y:S01]  /*3c60*/  BSSY.RECONVERGENT B1, `(.L_x_789) ;  /* 0x000003d000017945 */ /* 0x000fe20003800200 */
[----:B------:R-:W-:-:S03]  /*3c70*/  IMAD.MOV.U32 R17, RZ, RZ, 0x1 ;  /* 0x00000001ff117424 */ /* 0x000fc600078e00ff */
[----:B------:R-:W-:Y:S05]  /*3c80*/  @!P1 BRA `(.L_x_790) ;  /* 0x0000000000e89947 */ /* 0x000fea0003800000 */
[----:B------:R-:W-:Y:S01]  /*3c90*/  BSSY.RECONVERGENT B2, `(.L_x_791) ;  /* 0x0000038000027945 */ /* 0x000fe20003800200 */
[----:B------:R-:W-:-:S07]  /*3ca0*/  MOV R23, 0x1 ;  /* 0x0000000100177802 */ /* 0x000fce0000000f00 */
.L_x_792:
[C---:B------:R-:W-:Y:S01]  /*3cb0*/  LEA R17, R23.reuse, R2, 0x2 ;  /* 0x0000000217117211 */ /* 0x040fe200078e10ff */
[----:B------:R-:W-:-:S04]  /*3cc0*/  IMAD R16, R23, 0x4, R8 ;  /* 0x0000000417107824 */ /* 0x000fc800078e0208 */
[----:B------:R-:W-:Y:S04]  /*3cd0*/  LDS R22, [R17] ;  /* 0x0000000011167984 */ /* 0x000fe80000000800 */
[----:B------:R-:W0:Y:S04]  /*3ce0*/  LDS R28, [R16] ;  /* 0x00000000101c7984 */ /* 0x000e280000000800 */
[----:B------:R-:W-:Y:S04]  /*3cf0*/  LDS R33, [R17+0x4] ;  /* 0x0000040011217984 */ /* 0x000fe80000000800 */
[----:B------:R-:W1:Y:S04]  /*3d00*/  LDS R30, [R16+0x4] ;  /* 0x00000400101e7984 */ /* 0x000e680000000800 */
[----:B------:R-:W-:Y:S04]  /*3d10*/  LDS R31, [R17+0x8] ;  /* 0x00000800111f7984 */ /* 0x000fe80000000800 */
[----:B------:R-:W2:Y:S04]  /*3d20*/  LDS R26, [R16+0x8] ;  /* 0x00000800101a7984 */ /* 0x000ea80000000800 */
[----:B------:R-:W-:Y:S04]  /*3d30*/  LDS R35, [R17+0x14] ;  /* 0x0000140011237984 */ /* 0x000fe80000000800 */
[----:B------:R-:W-:Y:S01]  /*3d40*/  LDS R32, [R17+0x3c] ;  /* 0x00003c0011207984 */ /* 0x000fe20000000800 */
[----:B0-----:R-:W-:-:S03]  /*3d50*/  FFMA.FTZ R28, R22, R28, R29 ;  /* 0x0000001c161c7223 */ /* 0x001fc6000001001d */
[----:B------:R-:W-:Y:S04]  /*3d60*/  LDS R22, [R17+0xc] ;  /* 0x00000c0011167984 */ /* 0x000fe80000000800 */
[----:B------:R-:W0:Y:S01]  /*3d70*/  LDS R29, [R16+0xc] ;  /* 0x00000c00101d7984 */ /* 0x000e220000000800 */
[----:B-1----:R-:W-:-:S03]  /*3d80*/  FFMA.FTZ R30, R33, R30, R28 ;  /* 0x0000001e211e7223 */ /* 0x002fc6000001001c */
[----:B------:R-:W-:Y:S04]  /*3d90*/  LDS R28, [R17+0x10] ;  /* 0x00001000111c7984 */ /* 0x000fe80000000800 */
[----:B------:R-:W1:Y:S01]  /*3da0*/  LDS R33, [R16+0x10] ;  /* 0x0000100010217984 */ /* 0x000e620000000800 */
[----:B--2---:R-:W-:-:S03]  /*3db0*/  FFMA.FTZ R37, R31, R26, R30 ;  /* 0x0000001a1f257223 */ /* 0x004fc6000001001e */
[----:B------:R-:W2:Y:S04]  /*3dc0*/  LDS R30, [R16+0x14] ;  /* 0x00001400101e7984 */ /* 0x000ea80000000800 */
[----:B------:R-:W-:Y:S04]  /*3dd0*/  LDS R26, [R17+0x18] ;  /* 0x00001800111a7984 */ /* 0x000fe80000000800 */
[----:B------:R-:W3:Y:S01]  /*3de0*/  LDS R31, [R16+0x18] ;  /* 0x00001800101f7984 */ /* 0x000ee20000000800 */
[----:B0-----:R-:W-:-:S03]  /*3df0*/  FFMA.FTZ R29, R22, R29, R37 ;  /* 0x0000001d161d7223 */ /* 0x001fc60000010025 */
[----:B------:R-:W-:Y:S01]  /*3e00*/  LDS R22, [R17+0x1c] ;  /* 0x00001c0011167984 */ /* 0x000fe20000000800 */
[----:B-1----:R-:W-:-:S03]  /*3e10*/  FFMA.FTZ R28, R28, R33, R29 ;  /* 0x000000211c1c7223 */ /* 0x002fc6000001001d */
[----:B------:R-:W0:Y:S01]  /*3e20*/  LDS R29, [R16+0x1c] ;  /* 0x00001c00101d7984 */ /* 0x000e220000000800 */
[----:B--2---:R-:W-:-:S03]  /*3e30*/  FFMA.FTZ R35, R35, R30, R28 ;  /* 0x0000001e23237223 */ /* 0x004fc6000001001c */
[----:B------:R-:W-:Y:S04]  /*3e40*/  LDS R28, [R17+0x20] ;  /* 0x00002000111c7984 */ /* 0x000fe80000000800 */
[----:B------:R-:W1:Y:S01]  /*3e50*/  LDS R33, [R16+0x20] ;  /* 0x0000200010217984 */ /* 0x000e620000000800 */
[----:B---3--:R-:W-:-:S03]  /*3e60*/  FFMA.FTZ R37, R26, R31, R35 ;  /* 0x0000001f1a257223 */ /* 0x008fc60000010023 */
[----:B------:R-:W-:Y:S04]  /*3e70*/  LDS R35, [R17+0x24] ;  /* 0x0000240011237984 */ /* 0x000fe80000000800 */
[----:B------:R-:W2:Y:S04]  /*3e80*/  LDS R30, [R16+0x24] ;  /* 0x00002400101e7984 */ /* 0x000ea80000000800 */
[----:B------:R-:W-:Y:S04]  /*3e90*/  LDS R26, [R17+0x28] ;  /* 0x00002800111a7984 */ /* 0x000fe80000000800 */
[----:B------:R-:W3:Y:S01]  /*3ea0*/  LDS R31, [R16+0x28] ;  /* 0x00002800101f7984 */ /* 0x000ee20000000800 */
[----:B0-----:R-:W-:-:S03]  /*3eb0*/  FFMA.FTZ R29, R22, R29, R37 ;  /* 0x0000001d161d7223 */ /* 0x001fc60000010025 */
[----:B------:R-:W-:Y:S04]  /*3ec0*/  LDS R22, [R17+0x2c] ;  /* 0x00002c0011167984 */ /* 0x000fe80000000800 */
[----:B------:R-:W-:Y:S01]  /*3ed0*/  LDS R37, [R16+0x3c] ;  /* 0x00003c0010257984 */ /* 0x000fe20000000800 */
[----:B-1----:R-:W-:-:S03]  /*3ee0*/  FFMA.FTZ R28, R28, R33, R29 ;  /* 0x000000211c1c7223 */ /* 0x002fc6000001001d */
[----:B------:R-:W0:Y:S04]  /*3ef0*/  LDS R29, [R16+0x2c] ;  /* 0x00002c00101d7984 */ /* 0x000e280000000800 */
[----:B------:R-:W-:Y:S01]  /*3f00*/  LDS R33, [R16+0x30] ;  /* 0x0000300010217984 */ /* 0x000fe20000000800 */
[----:B--2---:R-:W-:-:S03]  /*3f10*/  FFMA.FTZ R35, R35, R30, R28 ;  /* 0x0000001e23237223 */ /* 0x004fc6000001001c */
[----:B------:R-:W1:Y:S04]  /*3f20*/  LDS R28, [R17+0x30] ;  /* 0x00003000111c7984 */ /* 0x000e680000000800 */
[----:B------:R-:W-:Y:S01]  /*3f30*/  LDS R30, [R17+0x34] ;  /* 0x00003400111e7984 */ /* 0x000fe20000000800 */
[----:B---3--:R-:W-:-:S03]  /*3f40*/  FFMA.FTZ R34, R26, R31, R35 ;  /* 0x0000001f1a227223 */ /* 0x008fc60000010023 */
[----:B------:R-:W2:Y:S04]  /*3f50*/  LDS R35, [R16+0x34] ;  /* 0x0000340010237984 */ /* 0x000ea80000000800 */
[----:B------:R-:W-:Y:S04]  /*3f60*/  LDS R26, [R17+0x38] ;  /* 0x00003800111a7984 */ /* 0x000fe80000000800 */
[----:B------:R-:W3:Y:S01]  /*3f70*/  LDS R31, [R16+0x38] ;  /* 0x00003800101f7984 */ /* 0x000ee20000000800 */
[----:B0-----:R-:W-:Y:S01]  /*3f80*/  FFMA.FTZ R29, R22, R29, R34 ;  /* 0x0000001d161d7223 */ /* 0x001fe20000010022 */
[----:B------:R-:W-:-:S02]  /*3f90*/  IADD3 R22, PT, PT, R23, 0xf, RZ ;  /* 0x0000000f17167810 */ /* 0x000fc40007ffe0ff */
[----:B------:R-:W-:Y:S02]  /*3fa0*/  IADD3 R23, PT, PT, R23, 0x10, RZ ;  /* 0x0000001017177810 */ /* 0x000fe40007ffe0ff */
[----:B------:R-:W-:Y:S01]  /*3fb0*/  ISETP.NE.AND P4, PT, R22, R13, PT ;  /* 0x0000000d1600720c */ /* 0x000fe20003f85270 */
[----:B-1----:R-:W-:-:S04]  /*3fc0*/  FFMA.FTZ R29, R28, R33, R29 ;  /* 0x000000211c1d7223 */ /* 0x002fc8000001001d */
[----:B--2---:R-:W-:-:S04]  /*3fd0*/  FFMA.FTZ R29, R30, R35, R29 ;  /* 0x000000231e1d7223 */ /* 0x004fc8000001001d */
[----:B---3--:R-:W-:-:S04]  /*3fe0*/  FFMA.FTZ R29, R26, R31, R29 ;  /* 0x0000001f1a1d7223 */ /* 0x008fc8000001001d */
[----:B------:R-:W-:Y:S01]  /*3ff0*/  FFMA.FTZ R29, R32, R37, R29 ;  /* 0x00000025201d7223 */ /* 0x000fe2000001001d */
[----:B------:R-:W-:Y:S06]  /*4000*/  @P4 BRA `(.L_x_792) ;  /* 0xfffffffc00284947 */ /* 0x000fec000383ffff */
[----:B------:R-:W-:Y:S05]  /*4010*/  BSYNC.RECONVERGENT B2 ;  /* 0x0000000000027941 */ /* 0x000fea0003800200 */
.L_x_791:
[----:B------:R-:W-:-:S07]  /*4020*/  IMAD.MOV.U32 R17, RZ, RZ, R23 ;  /* 0x000000ffff117224 */ /* 0x000fce00078e0017 */
.L_x_790:
[----:B------:R-:W-:Y:S05]  /*4030*/  BSYNC.RECONVERGENT B1 ;  /* 0x0000000000017941 */ /* 0x000fea0003800200 */
.L_x_789:
[----:B------:R-:W-:-:S13]  /*4040*/  ISETP.NE.AND P4, PT, R11, RZ, PT ;  /* 0x000000ff0b00720c */ /* 0x000fda0003f85270 */
[----:B------:R-:W-:Y:S05]  /*4050*/  @!P4 BRA `(.L_x_788) ;  /* 0x000000040018c947 */ /* 0x000fea0003800000 */
[----:B------:R-:W-:Y:S01]  /*4060*/  IADD3 R16, PT, PT, R11, -0x1, RZ ;  /* 0xffffffff0b107810 */ /* 0x000fe20007ffe0ff */
[----:B------:R-:W-:Y:S01]  /*4070*/  BSSY.RECONVERGENT B1, `(.L_x_793) ;  /* 0x000001f000017945 */ /* 0x000fe20003800200 */
[----:B------:R-:W-:Y:S02]  /*4080*/  ISETP.NE.AND P5, PT, R12, RZ, PT ;  /* 0x000000ff0c00720c */ /* 0x000fe40003fa5270 */
[----:B------:R-:W-:-:S13]  /*4090*/  ISETP.GE.U32.AND P4, PT, R16, 0x7, PT ;  /* 0x000000071000780c */ /* 0x000fda0003f86070 */
[----:B------:R-:W-:Y:S05]  /*40a0*/  @!P4 BRA `(.L_x_794) ;  /* 0x00000000006cc947 */ /* 0x000fea0003800000 */
[C---:B------:R-:W-:Y:S01]  /*40b0*/  LEA R22, R17.reuse, R2, 0x2 ;  /* 0x0000000211167211 */ /* 0x040fe200078e10ff */
[C---:B------:R-:W-:Y:S01]  /*40c0*/  IMAD R16, R17.reuse, 0x4, R8 ;  /* 0x0000000411107824 */ /* 0x040fe200078e0208 */
[----:B------:R-:W-:-:S03]  /*40d0*/  IADD3 R17, PT, PT, R17, 0x8, RZ ;  /* 0x0000000811117810 */ /* 0x000fc60007ffe0ff */
[----:B------:R-:W-:Y:S04]  /*40e0*/  LDS R26, [R22] ;  /* 0x00000000161a7984 */ /* 0x000fe80000000800 */
[----:B------:R-:W0:Y:S04]  /*40f0*/  LDS R23, [R16] ;  /* 0x0000000010177984 */ /* 0x000e280000000800 */
[----:B------:R-:W-:Y:S04]  /*4100*/  LDS R30, [R22+0x4] ;  /* 0x00000400161e7984 */ /* 0x000fe80000000800 */
[----:B------:R-:W1:Y:S04]  /*4110*/  LDS R32, [R16+0x4] ;  /* 0x0000040010207984 */ /* 0x000e680000000800 */
[----:B------:R-:W-:Y:S04]  /*4120*/  LDS R31, [R22+0x8] ;  /* 0x00000800161f7984 */ /* 0x000fe80000000800 */
[----:B------:R-:W2:Y:S04]  /*4130*/  LDS R28, [R16+0x8] ;  /* 0x00000800101c7984 */ /* 0x000ea80000000800 */
[----:B------:R-:W-:Y:S04]  /*4140*/  LDS R33, [R16+0x14] ;  /* 0x0000140010217984 */ /* 0x000fe80000000800 */
        /* <DEDUP_REMOVED lines=12> */
[----:B0-----:R-:W-:-:S04]  /*4210*/  FFMA.FTZ R26, R23, R26, R36 ;  /* 0x0000001a171a7223 */ /* 0x001fc80000010024 */
[----:B-1----:R-:W-:-:S04]  /*4220*/  FFMA.FTZ R29, R29, R30, R26 ;  /* 0x0000001e1d1d7223 */ /* 0x002fc8000001001a */
[----:B--2---:R-:W-:-:S04]  /*4230*/  FFMA.FTZ R29, R32, R33, R29 ;  /* 0x00000021201d7223 */ /* 0x004fc8000001001d */
[----:B---3--:R-:W-:-:S04]  /*4240*/  FFMA.FTZ R29, R28, R31, R29 ;  /* 0x0000001f1c1d7223 */ /* 0x008fc8000001001d */
[----:B------:R-:W-:-:S07]  /*4250*/  FFMA.FTZ R29, R34, R35, R29 ;  /* 0x00000023221d7223 */ /* 0x000fce000001001d */
.L_x_794:
[----:B------:R-:W-:Y:S05]  /*4260*/  BSYNC.RECONVERGENT B1 ;  /* 0x0000000000017941 */ /* 0x000fea0003800200 */
.L_x_793:
        /* <DEDUP_REMOVED lines=9> */
[----:B------:R-:W-:Y:S04]  /*4300*/  LDS R22, [R16] ;  /* 0x0000000010167984 */ /* 0x000fe80000000800 */
[----:B------:R-:W0:Y:S04]  /*4310*/  LDS R26, [R23] ;  /* 0x00000000171a7984 */ /* 0x000e280000000800 */
[----:B------:R-:W-:Y:S04]  /*4320*/  LDS R31, [R16+0x4] ;  /* 0x00000400101f7984 */ /* 0x000fe80000000800 */
[----:B------:R-:W1:Y:S04]  /*4330*/  LDS R28, [R23+0x4] ;  /* 0x00000400171c7984 */ /* 0x000e680000000800 */
[----:B------:R-:W-:Y:S04]  /*4340*/  LDS R33, [R16+0x8] ;  /* 0x0000080010217984 */ /* 0x000fe80000000800 */
[----:B------:R-:W2:Y:S04]  /*4350*/  LDS R30, [R23+0x8] ;  /* 0x00000800171e7984 */ /* 0x000ea80000000800 */
[----:B------:R-:W-:Y:S04]  /*4360*/  LDS R35, [R16+0xc] ;  /* 0x00000c0010237984 */ /* 0x000fe80000000800 */
[----:B------:R-:W3:Y:S01]  /*4370*/  LDS R32, [R23+0xc] ;  /* 0x00000c0017207984 */ /* 0x000ee20000000800 */
[----:B0-----:R-:W-:-:S04]  /*4380*/  FFMA.FTZ R22, R22, R26, R29 ;  /* 0x0000001a16167223 */ /* 0x001fc8000001001d */
[----:B-1----:R-:W-:-:S04]  /*4390*/  FFMA.FTZ R22, R31, R28, R22 ;  /* 0x0000001c1f167223 */ /* 0x002fc80000010016 */
[----:B--2---:R-:W-:-:S04]  /*43a0*/  FFMA.FTZ R22, R33, R30, R22 ;  /* 0x0000001e21167223 */ /* 0x004fc80000010016 */
[----:B---3--:R-:W-:-:S07]  /*43b0*/  FFMA.FTZ R29, R35, R32, R22 ;  /* 0x00000020231d7223 */ /* 0x008fce0000010016 */
.L_x_796:
[----:B------:R-:W-:Y:S05]  /*43c0*/  BSYNC.RECONVERGENT B1 ;  /* 0x0000000000017941 */ /* 0x000fea0003800200 */
.L_x_795:
[----:B------:R-:W-:Y:S05]  /*43d0*/  @!P5 BRA `(.L_x_788) ;  /* 0x000000000038d947 */ /* 0x000fea0003800000 */
[C---:B------:R-:W-:Y:S01]  /*43e0*/  IMAD R26, R17.reuse, 0x4, R2 ;  /* 0x00000004111a7824 */ /* 0x040fe200078e0202 */
[----:B------:R-:W-:Y:S02]  /*43f0*/  LEA R28, R17, R8, 0x2 ;  /* 0x00000008111c7211 */ /* 0x000fe400078e10ff */
[----:B------:R-:W-:Y:S02]  /*4400*/  ISETP.NE.AND P4, PT, R14, 0x1, PT ;  /* 0x000000010e00780c */ /* 0x000fe40003f85270 */
[----:B------:R-:W-:Y:S04]  /*4410*/  LDS R16, [R26] ;  /* 0x000000001a107984 */ /* 0x000fe80000000800 */
[----:B------:R-:W0:Y:S02]  /*4420*/  LDS R17, [R28] ;  /* 0x000000001c117984 */ /* 0x000e240000000800 */
[----:B0-----:R-:W-:-:S05]  /*4430*/  FFMA.FTZ R29, R16, R17, R29 ;  /* 0x00000011101d7223 */ /* 0x001fca000001001d */
[----:B------:R-:W-:Y:S05]  /*4440*/  @!P4 BRA `(.L_x_788) ;  /* 0x00000000001cc947 */ /* 0x000fea0003800000 */
[----:B------:R-:W-:Y:S01]  /*4450*/  ISETP.NE.AND P4, PT, R14, 0x2, PT ;  /* 0x000000020e00780c */ /* 0x000fe20003f85270 */
[----:B------:R-:W-:Y:S04]  /*4460*/  LDS R16, [R26+0x4] ;  /* 0x000004001a107984 */ /* 0x000fe80000000800 */
[----:B------:R-:W0:Y:S08]  /*4470*/  LDS R17, [R28+0x4] ;  /* 0x000004001c117984 */ /* 0x000e300000000800 */
[----:B------:R-:W-:Y:S04]  /*4480*/  @P4 LDS R22, [R26+0x8] ;  /* 0x000008001a164984 */ /* 0x000fe80000000800 */
[----:B------:R-:W1:Y:S01]  /*4490*/  @P4 LDS R23, [R28+0x8] ;  /* 0x000008001c174984 */ /* 0x000e620000000800 */
[----:B0-----:R-:W-:-:S04]  /*44a0*/  FFMA.FTZ R29, R16, R17, R29 ;  /* 0x00000011101d7223 */ /* 0x001fc8000001001d */
[----:B-1----:R-:W-:-:S07]  /*44b0*/  @P4 FFMA.FTZ R29, R22, R23, R29 ;  /* 0x00000017161d4223 */ /* 0x002fce000001001d */
.L_x_788:
[----:B------:R-:W-:Y:S05]  /*44c0*/  BSYNC.RECONVERGENT B0 ;  /* 0x0000000000007941 */ /* 0x000fea0003800200 */
.L_x_787:
[----:B------:R-:W0:Y:S01]  /*44d0*/  LDCU.64 UR10, c[0x0][0x3f8] ;  /* 0x00007f00ff0a77ac */ /* 0x000e220008000a00 */
[----:B------:R-:W-:Y:S01]  /*44e0*/  SHF.R.S32.HI R23, RZ, 0x1f, R24 ;  /* 0x0000001fff177819 */ /* 0x000fe20000011418 */
[----:B------:R-:W-:Y:S01]  /*44f0*/  IMAD.MOV.U32 R17, RZ, RZ, R25 ;  /* 0x000000ffff117224 */ /* 0x000fe200078e0019 */
[----:B------:R-:W-:Y:S01]  /*4500*/  MOV R16, R18 ;  /* 0x0000001200107202 */ /* 0x000fe20000000f00 */
[----:B------:R-:W1:Y:S01]  /*4510*/  LDCU.64 UR12, c[0x0][0x400] ;  /* 0x00008000ff0c77ac */ /* 0x000e620008000a00 */
[----:B------:R-:W-:Y:S01]  /*4520*/  SHF.R.S32.HI R22, RZ, 0x1f, R27 ;  /* 0x0000001fff167819 */ /* 0x000fe2000001141b */
[----:B------:R-:W2:Y:S01]  /*4530*/  LDCU.64 UR14, c[0x0][0x3d0] ;  /* 0x00007a00ff0e77ac */ /* 0x000ea20008000a00 */
[----:B------:R-:W3:Y:S01]  /*4540*/  LDCU UR5, c[0x0][0x390] ;  /* 0x00007200ff0577ac */ /* 0x000ee20008000800 */
[----:B------:R-:W3:Y:S01]  /*4550*/  LDCU UR6, c[0x0][0x398] ;  /* 0x00007300ff0677ac */ /* 0x000ee20008000800 */
[----:B0-----:R-:W-:Y:S02]  /*4560*/  IMAD R23, R23, UR10, RZ ;  /* 0x0000000a17177c24 */ /* 0x001fe4000f8e02ff */
[----:B------:R-:W-:Y:S01]  /*4570*/  IMAD.WIDE.U32 R16, R24, UR10, R16 ;  /* 0x0000000a18107c25 */ /* 0x000fe2000f8e0010 */
[----:B------:R-:W-:-:S03]  /*4580*/  UIADD3 UR4, UPT, UPT, UR7, UR4, URZ ;  /* 0x0000000407047290 */ /* 0x000fc6000fffe0ff */
[----:B------:R-:W-:Y:S02]  /*4590*/  IMAD R23, R24, UR11, R23 ;  /* 0x0000000b18177c24 */ /* 0x000fe4000f8e0217 */
[----:B-1----:R-:W-:-:S03]  /*45a0*/  IMAD R22, R22, UR12, RZ ;  /* 0x0000000c16167c24 */ /* 0x002fc6000f8e02ff */
[----:B------:R-:W-:Y:S01]  /*45b0*/  IADD3 R17, PT, PT, R17, R23, RZ ;  /* 0x0000001711117210 */ /* 0x000fe20007ffe0ff */
[C---:B------:R-:W-:Y:S02]  /*45c0*/  IMAD R31, R27.reuse, UR13, R22 ;  /* 0x0000000d1b1f7c24 */ /* 0x040fe4000f8e0216 */
[----:B------:R-:W-:Y:S01]  /*45d0*/  IMAD.WIDE.U32 R22, R27, UR12, R16 ;  /* 0x0000000c1b167c25 */ /* 0x000fe2000f8e0010 */
[----:B---3--:R-:W-:-:S04]  /*45e0*/  UIMAD UR5, UR5, UR6, URZ ;  /* 0x00000006050572a4 */ /* 0x008fc8000f8e02ff */
[----:B------:R-:W-:Y:S01]  /*45f0*/  IADD3 R17, PT, PT, R23, R31, RZ ;  /* 0x0000001f17117210 */ /* 0x000fe20007ffe0ff */
[----:B------:R-:W-:Y:S01]  /*4600*/  UISETP.GE.AND UP0, UPT, UR4, UR5, UPT ;  /* 0x000000050400728c */ /* 0x000fe2000bf06270 */
[----:B--2---:R-:W-:-:S04]  /*4610*/  LEA R16, P4, R22, UR14, 0x2 ;  /* 0x0000000e16107c11 */ /* 0x004fc8000f8810ff */
[----:B------:R-:W-:-:S05]  /*4620*/  LEA.HI.X R17, R22, UR15, R17, 0x2, P4 ;  /* 0x0000000f16117c11 */ /* 0x000fca000a0f1411 */
[----:B------:R0:W-:Y:S01]  /*4630*/  STG.E desc[UR8][R16.64], R29 ;  /* 0x0000001d10007986 */ /* 0x0001e2000c101908 */
[----:B------:R-:W-:Y:S05]  /*4640*/  BRA.U !UP0, `(.L_x_797) ;  /* 0xffffffe908487547 */ /* 0x000fea000b83ffff */
[----:B------:R-:W-:Y:S05]  /*4650*/  EXIT ;  /* 0x000000000000794d */ /* 0x000fea0003800000 */
        .weak           $__internal_7_$__cuda_sm20_dblrcp_rn_slowpath_v3
        .type           $__internal_7_$__cuda_sm20_dblrcp_rn_slowpath_v3,@function
        .size           $__internal_7_$__cuda_sm20_dblrcp_rn_slowpath_v3,(.L_x_1958 - $__internal_7_$__cuda_sm20_dblrcp_rn_slowpath_v3)
$__internal_7_$__cuda_sm20_dblrcp_rn_slowpath_v3:
        /* <DEDUP_REMOVED lines=57> */
.L_x_801:
        /* <DEDUP_REMOVED lines=34> */
.L_x_799:
[----:B------:R-:W-:Y:S01]  /*4c10*/  LOP3.LUT R21, R15, 0x80000, RZ, 0xfc, !PT ;  /* 0x000800000f157812 */ /* 0x000fe200078efcff */
[----:B------:R-:W-:-:S07]  /*4c20*/  IMAD.MOV.U32 R20, RZ, RZ, R14 ;  /* 0x000000ffff147224 */ /* 0x000fce00078e000e */
.L_x_800:
[----:B------:R-:W-:Y:S05]  /*4c30*/  BSYNC.RECONVERGENT B0 ;  /* 0x0000000000007941 */ /* 0x000fea0003800200 */
.L_x_798:
[----:B------:R-:W-:Y:S01]  /*4c40*/  MOV R14, R6 ;  /* 0x00000006000e7202 */ /* 0x000fe20000000f00 */
[----:B------:R-:W-:-:S04]  /*4c50*/  HFMA2 R15, -RZ, RZ, 0, 0 ;  /* 0x00000000ff0f7431 */ /* 0x000fc800000001ff */
[----:B------:R-:W-:Y:S05]  /*4c60*/  RET.REL.NODEC R14 `(_ZN2at6native54_GLOBAL__N__aa9a477a_21_UpSampleBilinear2d_cu_607db5e327upsample_gen2d_aa_out_frameIffNS0_18upsample_antialias20BicubicFilterFunctorEEEvT0_S5_NS_27GenericPackedTensorAccessorIKT_Lm4ENS_16DefaultPtrTraitsElEENS6_IS7_Lm4ES9_lEERKT1_) ;  /* 0xffffffb00ee47950 */ /* 0x000fea0003c3ffff */
.L_x_802:
        /* <DEDUP_REMOVED lines=9> */
.L_x_1958:


//--------------------- .text._ZN2at6native54_GLOBAL__N__aa9a477a_21_UpSampleBilinear2d_cu_607db5e327upsample_gen2d_aa_out_frameIddNS0_18upsample_antialias20BicubicFilterFunctorEEEvT0_S5_NS_27GenericPackedTensorAccessorIKT_Lm4ENS_16DefaultPtrTraitsElEENS6_IS7_Lm4ES9_lEERKT1_ --------------------------
	.section	.text._ZN2at6native54_GLOBAL__N__aa9a477a_21_UpSampleBilinear2d_cu_607db5e327upsample_gen2d_aa_out_frameIddNS0_18upsample_antialias20BicubicFilterFunctorEEEvT0_S5_NS_27GenericPackedTensorAccessorIKT_Lm4ENS_16DefaultPtrTraitsElEENS6_IS7_Lm4ES9_lEERKT1_,"ax",@progbits
	.align	128
.text._ZN2at6native54_GLOBAL__N__aa9a477a_21_UpSampleBilinear2d_cu_607db5e327upsample_gen2d_aa_out_frameIddNS0_18upsample_antialias20BicubicFilterFunctorEEEvT0_S5_NS_27GenericPackedTensorAccessorIKT_Lm4ENS_16DefaultPtrTraitsElEENS6_IS7_Lm4ES9_lEERKT1_:
        .type           _ZN2at6native54_GLOBAL__N__aa9a477a_21_UpSampleBilinear2d_cu_607db5e327upsample_gen2d_aa_out_frameIddNS0_18upsample_antialias20BicubicFilterFunctorEEEvT0_S5_NS_27GenericPackedTensorAccessorIKT_Lm4ENS_16DefaultPtrTraitsElEENS6_IS7_Lm4ES9_lEERKT1_,@function
        .size           _ZN2at6native54_GLOBAL__N__aa9a477a_21_UpSampleBilinear2d_cu_607db5e327upsample_gen2d_aa_out_frameIddNS0_18upsample_antialias20BicubicFilterFunctorEEEvT0_S5_NS_27GenericPackedTensorAccessorIKT_Lm4ENS_16DefaultPtrTraitsElEENS6_IS7_Lm4ES9_lEERKT1_,(.L_x_1960 - _ZN2at6native54_GLOBAL__N__aa9a477a_21_UpSampleBilinear2d_cu_607db5e327upsample_gen2d_aa_out_frameIddNS0_18upsample_antialias20BicubicFilterFunctorEEEvT0_S5_NS_27GenericPackedTensorAccessorIKT_Lm4ENS_16DefaultPtrTraitsElEENS6_IS7_Lm4ES9_lEERKT1_)
        .other          _ZN2at6native54_GLOBAL__N__aa9a477a_21_UpSampleBilinear2d_cu_607db5e327upsample_gen2d_aa_out_frameIddNS0_18upsample_antialias20BicubicFilterFunctorEEEvT0_S5_NS_27GenericPackedTensorAccessorIKT_Lm4ENS_16DefaultPtrTraitsElEENS6_IS7_Lm4ES9_lEERKT1_,@"STO_CUDA_ENTRY STV_DEFAULT"
_ZN2at6native54_GLOBAL__N__aa9a477a_21_UpSampleBilinear2d_cu_607db5e327upsample_gen2d_aa_out_frameIddNS0_18upsample_antialias20BicubicFilterFunctorEEEvT0_S5_NS_27GenericPackedTensorAccessorIKT_Lm4ENS_16DefaultPtrTraitsElEENS6_IS7_Lm4ES9_lEERKT1_:
        /* <DEDUP_REMOVED lines=15> */
[----:B------:R-:W-:Y:S01]  /*00f0*/  UMOV UR4, 0xf0000000 ;  /* 0xf000000000047882 */ /* 0x000fe20000000000 */
[----:B------:R-:W-:Y:S01]  /*0100*/  UMOV UR5, 0x380fffff ;  /* 0x380fffff00057882 */ /* 0x000fe20000000000 */
[----:B------:R-:W1:Y:S01]  /*0110*/  I2F.F64.U32 R14, R34 ;  /* 0x00000022000e7312 */ /* 0x000e620000201800 */
[----:B------:R-:W2:-:S15]  /*0120*/  LDCU UR7, c[0x0][0x3a8] ;  /* 0x00007500ff0777ac */ /* 0x000e9e0008000800 */
[----:B------:R-:W-:-:S15]  /*0130*/  NOP ;  /* 0x0000000000007918 */ /* 0x000fde0000000000 */
[----:B------:R-:W-:-:S15]  /*0140*/  NOP ;  /* 0x0000000000007918 */ /* 0x000fde0000000000 */
[----:B------:R-:W-:-:S15]  /*0150*/  NOP ;  /* 0x0000000000007918 */ /* 0x000fde0000000000 */
[----:B------:R-:W-:-:S03]  /*0160*/  NOP ;  /* 0x0000000000007918 */ /* 0x000fc60000000000 */
[----:B-1----:R-:W-:Y:S01]  /*0170*/  DADD R14, R14, 0.5 ;  /* 0x3fe000000e0e7429 */ /* 0x002fe20000000000 */
[----:B------:R-:W-:Y:S01]  /*0180*/  IMAD.IADD R2, R36, 0x1, R2 ;  /* 0x0000000124027824 */ /* 0x000fe200078e0202 */
[----:B------:R-:W-:Y:S01]  /*0190*/  BSSY.RECONVERGENT B0, `(.L_x_803) ;  /* 0x00003ac000007945 */ /* 0x000fe20003800200 */
[----:B------:R-:W1:Y:S01]  /*01a0*/  LDC.64 R20, c[0x0][0x380] ;  /* 0x0000e000ff147b82 */ /* 0x000e620000000a00 */
[----:B------:R-:W3:-:S15]  /*01b0*/  LDCU UR6, c[0x0][0x3b0] ;  /* 0x00007600ff0677ac */ /* 0x000ede0008000800 */
[----:B------:R-:W-:-:S15]  /*01c0*/  NOP ;  /* 0x0000000000007918 */ /* 0x000fde0000000000 */
[----:B------:R-:W-:-:S15]  /*01d0*/  NOP ;  /* 0x0000000000007918 */ /* 0x000fde0000000000 */
[----:B------:R-:W-:-:S15]  /*01e0*/  NOP ;  /* 0x0000000000007918 */ /* 0x000fde0000000000 */
        /* <DEDUP_REMOVED lines=65> */
[----:B0-----:R-:W-:Y:S01]  /*0600*/  IMAD.SHL.U32 R13, R23, 0x2, RZ ;  /* 0x00000002170d7824 */ /* 0x001fe200078e00ff */
[----:B-1----:R-:W-:-:S15]  /*0610*/  VIMNMX R12, PT, PT, RZ, R12, !PT ;  /* 0x0000000cff0c7248 */ /* 0x002fde0007fe0100 */
[----:B------:R-:W-:-:S15]  /*0620*/  NOP ;  /* 0x0000000000007918 */ /* 0x000fde0000000000 */
[----:B------:R-:W-:-:S15]  /*0630*/  NOP ;  /* 0x0000000000007918 */ /* 0x000fde0000000000 */
[----:B------:R-:W-:-:S15]  /*0640*/  NOP ;  /* 0x0000000000007918 */ /* 0x000fde0000000000 */
[----:B------:R-:W-:-:S01]  /*0650*/  NOP ;  /* 0x0000000000007918 */ /* 0x000fc20000000000 */
[----:B------:R-:W0:-:S15]  /*0660*/  DADD R18, R18, 0.5 ;  /* 0x3fe0000012127429 */ /* 0x000e1e0000000000 */
[----:B------:R-:W-:-:S15]  /*0670*/  NOP ;  /* 0x0000000000007918 */ /* 0x000fde0000000000 */
[----:B------:R-:W-:-:S15]  /*0680*/  NOP ;  /* 0x0000000000007918 */ /* 0x000fde0000000000 */
[----:B------:R-:W-:-:S15]  /*0690*/  NOP ;  /* 0x0000000000007918 */ /* 0x000fde0000000000 */
[----:B------:R-:W-:-:S04]  /*06a0*/  NOP ;  /* 0x0000000000007918 */ /* 0x000fc80000000000 */
[----:B0-----:R-:W0:-:S15]  /*06b0*/  DFMA R8, R18, R16, -R6 ;  /* 0x000000101208722b */ /* 0x001e1e0000000806 */
[----:B------:R-:W-:-:S15]  /*06c0*/  NOP ;  /* 0x0000000000007918 */ /* 0x000fde0000000000 */
[----:B------:R-:W-:-:S15]  /*06d0*/  NOP ;  /* 0x0000000000007918 */ /* 0x000fde0000000000 */
[----:B------:R-:W-:-:S15]  /*06e0*/  NOP ;  /* 0x0000000000007918 */ /* 0x000fde0000000000 */
[----:B------:R-:W-:-:S04]  /*06f0*/  NOP ;  /* 0x0000000000007918 */ /* 0x000fc80000000000 */
[----:B------:R1:W-:Y:S02]  /*0700*/  DFMA R10, R18, R16, R6 ;  /* 0x00000010120a722b */ /* 0x0003e40000000006 */
[-C--:B-1----:R-:W-:Y:S02]  /*0710*/  IMAD R7, R0, R3.reuse, R2 ;  /* 0x0000000300077224 */ /* 0x082fe400078e0202 */
[C---:B------:R-:W-:Y:S02]  /*0720*/  IMAD R3, R32.reuse, R3, R3 ;  /* 0x0000000320037224 */ /* 0x040fe400078e0203 */
[----:B------:R-:W-:Y:S02]  /*0730*/  IMAD R0, R13, R0, R0 ;  /* 0x000000000d007224 */ /* 0x000fe400078e0200 */
[----:B------:R-:W-:Y:S02]  /*0740*/  IMAD R7, R32, R7, R7 ;  /* 0x0000000720077224 */ /* 0x000fe400078e0207 */
[----:B------:R-:W-:-:S02]  /*0750*/  IMAD.IADD R3, R0, 0x1, R3 ;  /* 0x0000000100037824 */ /* 0x000fc400078e0203 */
[----:B------:R-:W-:-:S03]  /*0760*/  IMAD.IADD R7, R0, 0x1, R7 ;  /* 0x0000000100077824 */ /* 0x000fc600078e0207 */
[----:B------:R-:W-:-:S15]  /*0770*/  LEA R3, R3, UR4, 0x3 ;  /* 0x0000000403037c11 */ /* 0x000fde000f8e18ff */
        /* <DEDUP_REMOVED lines=8> */
[----:B0-----:R-:W0:-:S15]  /*0800*/  F2I.F64.TRUNC R8, R8 ;  /* 0x0000000800087311 */ /* 0x001e1e000030d100 */
[----:B------:R-:W-:-:S15]  /*0810*/  NOP ;  /* 0x0000000000007918 */ /* 0x000fde0000000000 */
[----:B------:R-:W-:-:S15]  /*0820*/  NOP ;  /* 0x0000000000007918 */ /* 0x000fde0000000000 */
[----:B------:R-:W-:-:S15]  /*0830*/  NOP ;  /* 0x0000000000007918 */ /* 0x000fde0000000000 */
[----:B------:R-:W-:-:S04]  /*0840*/  NOP ;  /* 0x0000000000007918 */ /* 0x000fc80000000000 */
[----:B------:R-:W-:-:S15]  /*0850*/  DFMA R20, R14, R20, R4 ;  /* 0x000000140e14722b */ /* 0x000fde0000000004 */
[----:B------:R-:W-:-:S15]  /*0860*/  NOP ;  /* 0x0000000000007918 */ /* 0x000fde0000000000 */
[----:B------:R-:W-:-:S15]  /*0870*/  NOP ;  /* 0x0000000000007918 */ /* 0x000fde0000000000 */
[----:B------:R-:W-:-:S15]  /*0880*/  NOP ;  /* 0x0000000000007918 */ /* 0x000fde0000000000 */
[----:B------:R-:W-:-:S04]  /*0890*/  NOP ;  /* 0x0000000000007918 */ /* 0x000fc80000000000 */
[----:B------:R0:W1:Y:S02]  /*08a0*/  DADD R4, R10, 0.5 ;  /* 0x3fe000000a047429 */ /* 0x0000640000000000 */
[----:B0-----:R-:W-:Y:S01]  /*08b0*/  VIMNMX R10, PT, PT, RZ, R8, !PT ;  /* 0x00000008ff0a7248 */ /* 0x001fe20007fe0100 */
[----:B------:R-:W-:-:S15]  /*08c0*/  IMAD R8, R13, R36, R36 ;  /* 0x000000240d087224 */ /* 0x000fde00078e0224 */
[----:B------:R-:W-:-:S15]  /*08d0*/  NOP ;  /* 0x0000000000007918 */ /* 0x000fde0000000000 */
[----:B------:R-:W-:-:S15]  /*08e0*/  NOP ;  /* 0x0000000000007918 */ /* 0x000fde0000000000 */
[----:B------:R-:W-:-:S15]  /*08f0*/  NOP ;  /* 0x0000000000007918 */ /* 0x000fde0000000000 */
[----:B------:R-:W-:-:S01]  /*0900*/  NOP ;  /* 0x0000000000007918 */ /* 0x000fc20000000000 */
[----:B-1----:R-:W3:Y:S02]  /*0910*/  F2I.F64.TRUNC R4, R4 ;  /* 0x0000000400047311 */ /* 0x002ee4000030d100 */
[----:B---3--:R-:W-:Y:S02]  /*0920*/  VIMNMX R9, PT, PT, R4, UR6, PT ;  /* 0x0000000604097c48 */ /* 0x008fe4000bfe0100 */
[----:B------:R-:W-:-:S03]  /*0930*/  LEA R5, R8, UR4, 0x3 ;  /* 0x0000000408057c11 */ /* 0x000fc6000f8e18ff */
        /* <DEDUP_REMOVED lines=9> */
[----:B0-----:R-:W2:Y:S02]  /*09d0*/  F2I.F64.TRUNC R20, R20 ;  /* 0x0000001400147311 */ /* 0x001ea4000030d100 */
[----:B--2---:R-:W-:-:S05]  /*09e0*/  VIMNMX R11, PT, PT, R20, UR7, PT ;  /* 0x00000007140b7c48 */ /* 0x004fca000bfe0100 */
[----:B------:R-:W-:Y:S01]  /*09f0*/  IMAD.IADD R6, R11, 0x1, -R12 ;  /* 0x000000010b067824 */ /* 0x000fe200078e0a0c */
        /* <DEDUP_REMOVED lines=39> */
[----:B------:R-:W-:Y:S02]  /*0c70*/  MOV R0, 0xcb0 ;  /* 0x00000cb000007802 */ /* 0x000fe40000000f00 */
[----:B0-----:R-:W-:Y:S01]  /*0c80*/  MOV R20, UR4 ;  /* 0x0000000400147c02 */ /* 0x001fe20008000f00 */
[----:B------:R-:W-:-:S07]  /*0c90*/  IMAD.U32 R21, RZ, RZ, UR5 ;  /* 0x00000005ff157e24 */ /* 0x000fce000f8e00ff */
[----:B------:R-:W-:Y:S05]  /*0ca0*/  CALL.REL.NOINC `($__internal_8_$__cuda_sm20_dblrcp_rn_slowpath_v3) ;  /* 0x0000008400887944 */ /* 0x000fea0003c00000 */
[----:B------:R-:W-:Y:S02]  /*0cb0*/  IMAD.MOV.U32 R16, RZ, RZ, R24 ;  /* 0x000000ffff107224 */ /* 0x000fe400078e0018 */
[----:B------:R-:W-:-:S07]  /*0cc0*/  IMAD.MOV.U32 R17, RZ, RZ, R25 ;  /* 0x000000ffff117224 */ /* 0x000fce00078e0019 */
.L_x_805:
        /* <DEDUP_REMOVED lines=8> */
[----:B------:R-:W-:Y:S01]  /*0d50*/  LOP3.LUT R28, R4, 0x3, RZ, 0xc0, !PT ;  /* 0x00000003041c7812 */ /* 0x000fe200078ec0ff */
[----:B------:R-:W-:Y:S01]  /*0d60*/  IMAD.MOV.U32 R2, RZ, RZ, RZ ;  /* 0x000000ffff027224 */ /* 0x000fe200078e00ff */
[----:B------:R-:W-:Y:S02]  /*0d70*/  CS2R R16, SRZ ;  /* 0x0000000000107805 */ /* 0x000fe4000001ff00 */
[----:B------:R-:W-:-:S13]  /*0d80*/  ISETP.GT.U32.AND P2, PT, R0, -0x4, PT ;  /* 0xfffffffc0000780c */ /* 0x000fda0003f44070 */
[----:B------:R-:W-:Y:S05]  /*0d90*/  @P2 BRA `(.L_x_809) ;  /* 0x0000001000cc2947 */ /* 0x000fea0003800000 */
[----:B------:R-:W-:Y:S01]  /*0da0*/  LOP3.LUT R2, R4, 0x7ffffffc, RZ, 0xc0, !PT ;  /* 0x7ffffffc04027812 */ /* 0x000fe200078ec0ff */
[----:B------:R-:W-:Y:S01]  /*0db0*/  IMAD.MOV.U32 R0, RZ, RZ, RZ ;  /* 0x000000ffff007224 */ /* 0x000fe200078e00ff */
[----:B------:R-:W-:-:S07]  /*0dc0*/  CS2R R16, SRZ ;  /* 0x0000000000107805 */ /* 0x000fce000001ff00 */
.L_x_821:
[----:B0-----:R-:W0:Y:S01]  /*0dd0*/  I2F.F64.U32 R30, R0 ;  /* 0x00000000001e7312 */ /* 0x001e220000201800 */
[----:B------:R-:W-:-:S15]  /*0de0*/  IADD3 R29, PT, PT, R0, 0x1, RZ ;  /* 0x00000001001d7810 */ /* 0x000fde0007ffe0ff */
        /* <DEDUP_REMOVED lines=10> */
[----:B------:R1:W2:-:S15]  /*0e90*/  I2F.F64.U32 R26, R29 ;  /* 0x0000001d001a7312 */ /* 0x00029e0000201800 */
[----:B------:R-:W-:-:S15]  /*0ea0*/  NOP ;  /* 0x0000000000007918 */ /* 0x000fde0000000000 */
[----:B------:R-:W-:-:S15]  /*0eb0*/  NOP ;  /* 0x0000000000007918 */ /* 0x000fde0000000000 */
[----:B------:R-:W-:-:S15]  /*0ec0*/  NOP ;  /* 0x0000000000007918 */ /* 0x000fde0000000000 */
[----:B------:R-:W-:-:S04]  /*0ed0*/  NOP ;  /* 0x0000000000007918 */ /* 0x000fc80000000000 */
[----:B0-----:R-:W0:Y:S01]  /*0ee0*/  DADD R30, R30, 0.5 ;  /* 0x3fe000001e1e7429 */ /* 0x001e220000000000 */
[----:B-1----:R-:W-:-:S15]  /*0ef0*/  IMAD R29, R0, 0x8, R5 ;  /* 0x00000008001d7824 */ /* 0x002fde00078e0205 */
[----:B------:R-:W-:-:S15]  /*0f00*/  NOP ;  /* 0x0000000000007918 */ /* 0x000fde0000000000 */
[----:B------:R-:W-:-:S15]  /*0f10*/  NOP ;  /* 0x0000000000007918 */ /* 0x000fde0000000000 */
[----:B------:R-:W-:-:S15]  /*0f20*/  NOP ;  /* 0x0000000000007918 */ /* 0x000fde0000000000 */
[----:B------:R-:W-:-:S03]  /*0f30*/  NOP ;  /* 0x0000000000007918 */ /* 0x000fc60000000000 */
        /* <DEDUP_REMOVED lines=16> */
[----:B--2---:R-:W0:-:S15]  /*1040*/  DADD R26, R18, R26 ;  /* 0x00000000121a7229 */ /* 0x004e1e000000001a */
        /* <DEDUP_REMOVED lines=70> */
.L_x_811:
[----:B------:R-:W-:Y:S05]  /*14b0*/  BSYNC.RECONVERGENT B3 ;  /* 0x0000000000037941 */ /* 0x000fea0003800200 */
.L_x_810:
        /* <DEDUP_REMOVED lines=22> */
[----:B0-----:R-:W3:Y:S02]  /*1620*/  DMUL R22, R22, -0.5 ;  /* 0xbfe0000016167828 */ /* 0x001ee40000000000 */
[----:B---3--:R-:W-:Y:S05]  /*1630*/  BRA `(.L_x_814) ;  /* 0x0000000000347947 */ /* 0x008fea0003800000 */
.L_x_813:
        /* <DEDUP_REMOVED lines=13> */
.L_x_814:
[----:B------:R-:W-:Y:S05]  /*1710*/  BSYNC.RECONVERGENT B3 ;  /* 0x0000000000037941 */ /* 0x000fea0003800200 */
.L_x_812:
        /* <DEDUP_REMOVED lines=61> */
.L_x_816:
[----:B------:R-:W-:Y:S01]  /*1af0*/  IMAD.MOV.U32 R22, RZ, RZ, 0x0 ;  /* 0x00000000ff167424 */ /* 0x000fe200078e00ff */
        /* <DEDUP_REMOVED lines=12> */
.L_x_817:
[----:B------:R-:W-:Y:S05]  /*1bc0*/  BSYNC.RECONVERGENT B3 ;  /* 0x0000000000037941 */ /* 0x000fea0003800200 */
.L_x_815:
        /* <DEDUP_REMOVED lines=61> */
.L_x_819:
        /* <DEDUP_REMOVED lines=13> */
.L_x_820:
[----:B------:R-:W-:Y:S05]  /*2070*/  BSYNC.RECONVERGENT B3 ;  /* 0x0000000000037941 */ /* 0x000fea0003800200 */
.L_x_818:
[----:B-1----:R1:W-:Y:S01]  /*2080*/  STS.64 [R29+0x18], R22 ;  /* 0x000018161d007388 */ /* 0x0023e20000000a00 */
[----:B------:R-:W-:Y:S01]  /*2090*/  VIADD R0, R0, 0x4 ;  /* 0x0000000400007836 */ /* 0x000fe20000000000 */
[----:B------:R1:W2:Y:S04]  /*20a0*/  DADD R16, R16, R22 ;  /* 0x0000000010107229 */ /* 0x0002a80000000016 */
[----:B------:R-:W-:-:S13]  /*20b0*/  ISETP.NE.AND P2, PT, R0, R2, PT ;  /* 0x000000020000720c */ /* 0x000fda0003f45270 */
[----:B-12---:R-:W-:Y:S05]  /*20c0*/  @P2 BRA `(.L_x_821) ;  /* 0xffffffec00402947 */ /* 0x006fea000383ffff */
.L_x_809:
[----:B------:R-:W-:Y:S05]  /*20d0*/  BSYNC.RECONVERGENT B2 ;  /* 0x0000000000027941 */ /* 0x000fea0003800200 */
.L_x_808:
[----:B------:R-:W-:-:S13]  /*20e0*/  ISETP.NE.AND P2, PT, R28, RZ, PT ;  /* 0x000000ff1c00720c */ /* 0x000fda0003f45270 */
[----:B------:R-:W-:Y:S05]  /*20f0*/  @!P2 BRA `(.L_x_807) ;  /* 0x000000040030a947 */ /* 0x000fea0003800000 */
[----:B------:R-:W-:-:S07]  /*2100*/  IMAD.MOV.U32 R27, RZ, RZ, RZ ;  /* 0x000000ffff1b7224 */ /* 0x000fce00078e00ff */
.L_x_825:
        /* <DEDUP_REMOVED lines=54> */
.L_x_823:
        /* <DEDUP_REMOVED lines=13> */
.L_x_824:
[----:B------:R-:W-:Y:S05]  /*2540*/  BSYNC.RECONVERGENT B2 ;  /* 0x0000000000027941 */ /* 0x000fea0003800200 */
.L_x_822:
[C---:B0-----:R-:W-:Y:S01]  /*2550*/  LEA R25, R2.reuse, R5, 0x3 ;  /* 0x0000000502197211 */ /* 0x041fe200078e18ff */
[----:B------:R-:W-:Y:S01]  /*2560*/  VIADD R27, R27, 0x1 ;  /* 0x000000011b1b7836 */ /* 0x000fe20000000000 */
[----:B-1----:R1:W2:Y:S01]  /*2570*/  DADD R16, R22, R16 ;  /* 0x0000000016107229 */ /* 0x0022a20000000010 */
[----:B------:R-:W-:Y:S02]  /*2580*/  VIADD R2, R2, 0x1 ;  /* 0x0000000102027836 */ /* 0x000fe40000000000 */
[----:B------:R1:W-:Y:S01]  /*2590*/  STS.64 [R25], R22 ;  /* 0x0000001619007388 */ /* 0x0003e20000000a00 */
[----:B------:R-:W-:-:S13]  /*25a0*/  ISETP.NE.AND P2, PT, R27, R28, PT ;  /* 0x0000001c1b00720c */ /* 0x000fda0003f45270 */
[----:B-12---:R-:W-:Y:S05]  /*25b0*/  @P2 BRA `(.L_x_825) ;  /* 0xfffffff800d42947 */ /* 0x006fea000383ffff */
.L_x_807:
[----:B------:R-:W-:Y:S05]  /*25c0*/  BSYNC.RECONVERGENT B1 ;  /* 0x0000000000017941 */ /* 0x000fea0003800200 */
.L_x_806:
[----:B------:R-:W-:Y:S01]  /*25d0*/  BSSY.RECONVERGENT B2, `(.L_x_826) ;  /* 0x0000123000027945 */ /* 0x000fe20003800200 */
[----:B------:R-:W-:-:S03]  /*25e0*/  IMAD.MOV.U32 R2, RZ, RZ, RZ ;  /* 0x000000ffff027224 */ /* 0x000fc600078e00ff */
[----:B------:R-:W-:Y:S05]  /*25f0*/  @!P0 BRA `(.L_x_827) ;  /* 0x0000001000808947 */ /* 0x000fea0003800000 */
[----:B------:R-:W-:Y:S01]  /*2600*/  IMAD.IADD R0, R10, 0x1, -R9 ;  /* 0x000000010a007824 */ /* 0x000fe200078e0a09 */
[----:B------:R-:W-:Y:S01]  /*2610*/  BSSY.RECONVERGENT B3, `(.L_x_828) ;  /* 0x00000de000037945 */ /* 0x000fe20003800200 */
[----:B------:R-:W-:-:S03]  /*2620*/  IMAD.MOV.U32 R2, RZ, RZ, RZ ;  /* 0x000000ffff027224 */ /* 0x000fc600078e00ff */
[----:B------:R-:W-:Y:S02]  /*2630*/  ISETP.GT.U32.AND P0, PT, R0, -0x4, PT ;  /* 0xfffffffc0000780c */ /* 0x000fe40003f04070 */
[----:B------:R-:W-:-:S11]  /*2640*/  LOP3.LUT R0, R4, 0x3, RZ, 0xc0, !PT ;  /* 0x0000000304007812 */ /* 0x000fd600078ec0ff */
[----:B------:R-:W-:Y:S05]  /*2650*/  @P0 BRA `(.L_x_829) ;  /* 0x0000000c00640947 */ /* 0x000fea0003800000 */
[----:B------:R-:W-:Y:S01]  /*2660*/  LOP3.LUT R2, R4, 0x7ffffffc, RZ, 0xc0, !PT ;  /* 0x7ffffffc04027812 */ /* 0x000fe200078ec0ff */
[----:B------:R-:W-:-:S07]  /*2670*/  IMAD.MOV.U32 R41, RZ, RZ, RZ ;  /* 0x000000ffff297224 */ /* 0x000fce00078e00ff */
.L_x_840:
[----:B-1----:R-:W1:Y:S01]  /*2680*/  DSETP.NEU.AND P0, PT, R16, RZ, PT ;  /* 0x000000ff1000722a */ /* 0x002e620003f0d000 */
[----:B------:R-:W-:Y:S04]  /*2690*/  BSSY.RECONVERGENT B4, `(.L_x_830) ;  /* 0x00000d2000047945 */ /* 0x000fe80003800200 */
[----:B-1----:R-:W-:Y:S05]  /*26a0*/  @!P0 BRA `(.L_x_831) ;  /* 0x0000000c00408947 */ /* 0x002fea0003800000 */
[----:B------:R-:W-:Y:S01]  /*26b0*/  LEA R42, R41, R5, 0x3 ;  /* 0x00000005292a7211 */ /* 0x000fe200078e18ff */
        /* <DEDUP_REMOVED lines=47> */
[----:B0-----:R-:W-:Y:S05]  /*29b0*/  CALL.REL.NOINC `($__internal_9_$__cuda_sm20_div_rn_f64_full) ;  /* 0x0000006c00c87944 */ /* 0x001fea0003c00000 */
.L_x_833:
[----:B------:R-:W-:Y:S05]  /*29c0*/  BSYNC.RECONVERGENT B5 ;  /* 0x0000000000057941 */ /* 0x000fea0003800200 */
.L_x_832:
[----:B------:R-:W1:Y:S01]  /*29d0*/  MUFU.RCP64H R21, R17 ;  /* 0x0000001100157308 */ /* 0x000e620000001800 */
[----:B------:R-:W-:Y:S01]  /*29e0*/  IMAD.MOV.U32 R20, RZ, RZ, 0x1 ;  /* 0x00000001ff147424 */ /* 0x000fe200078e00ff */
[----:B------:R-:W-:Y:S01]  /*29f0*/  STS.64 [R42], R26 ;  /* 0x0000001a2a007388 */ /* 0x000fe20000000a00 */
[----:B------:R-:W-:Y:S04]  /*2a00*/  BSSY.RECONVERGENT B5, `(.L_x_834) ;  /* 0x0000031000057945 */ /* 0x000fe80003800200 */
        /* <DEDUP_REMOVED lines=21> */
[----:B0-----:R-:W0:Y:S02]  /*2b60*/  LDS.64 R18, [R42+0x8] ;  /* 0x000008002a127984 */ /* 0x001e240000000a00 */
[----:B0-----:R-:W-:-:S15]  /*2b70*/  FSETP.GEU.AND P2, PT, |R19|, 6.5827683646048100446e-37, PT ;  /* 0x036000001300780b */ /* 0x001fde0003f4e200 */
[----:B------:R-:W-:-:S15]  /*2b80*/  NOP ;  /* 0x0000000000007918 */ /* 0x000fde0000000000 */
[----:B------:R-:W-:-:S15]  /*2b90*/  NOP ;  /* 0x0000000000007918 */ /* 0x000fde0000000000 */
[----:B------:R-:W-:-:S15]  /*2ba0*/  NOP ;  /* 0x0000000000007918 */ /* 0x000fde0000000000 */
[----:B-1----:R-:W0:-:S15]  /*2bb0*/  DMUL R22, R24, R18 ;  /* 0x0000001218167228 */ /* 0x002e1e0000000000 */
        /* <DEDUP_REMOVED lines=15> */
[----:B------:R-:W-:Y:S02]  /*2cb0*/  IMAD.MOV.U32 R23, RZ, RZ, R19 ;  /* 0x000000ffff177224 */ /* 0x000fe400078e0013 */
[----:B------:R-:W-:Y:S02]  /*2cc0*/  IMAD.MOV.U32 R20, RZ, RZ, R16 ;  /* 0x000000ffff147224 */ /* 0x000fe400078e0010 */
[----:B------:R-:W-:-:S07]  /*2cd0*/  IMAD.MOV.U32 R21, RZ, RZ, R17 ;  /* 0x000000ffff157224 */ /* 0x000fce00078e0011 */
[----:B------:R-:W-:Y:S05]  /*2ce0*/  CALL.REL.NOINC `($__internal_9_$__cuda_sm20_div_rn_f64_full) ;  /* 0x0000006800fc7944 */ /* 0x000fea0003c00000 */
[----:B------:R-:W-:Y:S01]  /*2cf0*/  MOV R24, R26 ;  /* 0x0000001a00187202 */ /* 0x000fe20000000f00 */
[----:B------:R-:W-:-:S07]  /*2d00*/  IMAD.MOV.U32 R25, RZ, RZ, R27 ;  /* 0x000000ffff197224 */ /* 0x000fce00078e001b */
.L_x_835:
[----:B------:R-:W-:Y:S05]  /*2d10*/  BSYNC.RECONVERGENT B5 ;  /* 0x0000000000057941 */ /* 0x000fea0003800200 */
.L_x_834:
[----:B------:R-:W0:Y:S01]  /*2d20*/  MUFU.RCP64H R21, R17 ;  /* 0x0000001100157308 */ /* 0x000e220000001800 */
[----:B------:R-:W-:Y:S01]  /*2d30*/  IMAD.MOV.U32 R20, RZ, RZ, 0x1 ;  /* 0x00000001ff147424 */ /* 0x000fe200078e00ff */
[----:B------:R-:W-:Y:S01]  /*2d40*/  STS.64 [R42+0x8], R24 ;  /* 0x000008182a007388 */ /* 0x000fe20000000a00 */
[----:B------:R-:W-:Y:S04]  /*2d50*/  BSSY.RECONVERGENT B5, `(.L_x_836) ;  /* 0x000002f000057945 */ /* 0x000fe80003800200 */
        /* <DEDUP_REMOVED lines=46> */
.L_x_837:
[----:B------:R-:W-:Y:S05]  /*3040*/  BSYNC.RECONVERGENT B5 ;  /* 0x0000000000057941 */ /* 0x000fea0003800200 */
.L_x_836:
        /* <DEDUP_REMOVED lines=46> */
[----:B------:R-:W-:Y:S01]  /*3330*/  MOV R38, 0x3370 ;  /* 0x0000337000267802 */ /* 0x000fe20000000f00 */
[----:B------:R-:W-:Y:S02]  /*3340*/  IMAD.MOV.U32 R20, RZ, RZ, R16 ;  /* 0x000000ffff147224 */ /* 0x000fe400078e0010 */
[----:B------:R-:W-:-:S07]  /*3350*/  IMAD.MOV.U32 R21, RZ, RZ, R17 ;  /* 0x000000ffff157224 */ /* 0x000fce00078e0011 */
[----:B------:R-:W-:Y:S05]  /*3360*/  CALL.REL.NOINC `($__internal_9_$__cuda_sm20_div_rn_f64_full) ;  /* 0x00000064005c7944 */ /* 0x000fea0003c00000 */
[----:B------:R-:W-:Y:S02]  /*3370*/  IMAD.MOV.U32 R18, RZ, RZ, R26 ;  /* 0x000000ffff127224 */ /* 0x000fe400078e001a */
[----:B------:R-:W-:-:S07]  /*3380*/  IMAD.MOV.U32 R19, RZ, RZ, R27 ;  /* 0x000000ffff137224 */ /* 0x000fce00078e001b */
.L_x_839:
[----:B------:R-:W-:Y:S05]  /*3390*/  BSYNC.RECONVERGENT B5 ;  /* 0x0000000000057941 */ /* 0x000fea0003800200 */
.L_x_838:
[----:B------:R1:W-:Y:S02]  /*33a0*/  STS.64 [R42+0x18], R18 ;  /* 0x000018122a007388 */ /* 0x0003e40000000a00 */
.L_x_831:
[----:B------:R-:W-:Y:S05]  /*33b0*/  BSYNC.RECONVERGENT B4 ;  /* 0x0000000000047941 */ /* 0x000fea0003800200 */
.L_x_830:
[----:B------:R-:W-:-:S05]  /*33c0*/  VIADD R41, R41, 0x4 ;  /* 0x0000000429297836 */ /* 0x000fca0000000000 */
[----:B------:R-:W-:-:S13]  /*33d0*/  ISETP.NE.AND P0, PT, R41, R2, PT ;  /* 0x000000022900720c */ /* 0x000fda0003f05270 */
[----:B------:R-:W-:Y:S05]  /*33e0*/  @P0 BRA `(.L_x_840) ;  /* 0xfffffff000a40947 */ /* 0x000fea000383ffff */
.L_x_829:
[----:B------:R-:W-:Y:S05]  /*33f0*/  BSYNC.RECONVERGENT B3 ;  /* 0x0000000000037941 */ /* 0x000fea0003800200 */
.L_x_828:
[----:B------:R-:W-:-:S13]  /*3400*/  ISETP.NE.AND P0, PT, R0, RZ, PT ;  /* 0x000000ff0000720c */ /* 0x000fda0003f05270 */
[----:B------:R-:W-:Y:S05]  /*3410*/  @!P0 BRA `(.L_x_827) ;  /* 0x0000000000f88947 */ /* 0x000fea0003800000 */
[----:B------:R-:W-:-:S07]  /*3420*/  IMAD.MOV.U32 R41, RZ, RZ, RZ ;  /* 0x000000ffff297224 */ /* 0x000fce00078e00ff */
.L_x_845:
[----:B------:R-:W-:Y:S01]  /*3430*/  IADD3 R41, PT, PT, R41, 0x1, RZ ;  /* 0x0000000129297810 */ /* 0x000fe20007ffe0ff */
[----:B--2---:R-:W2:Y:S01]  /*3440*/  DSETP.NEU.AND P0, PT, R16, RZ, PT ;  /* 0x000000ff1000722a */ /* 0x004ea20003f0d000 */
[----:B------:R-:W-:Y:S02]  /*3450*/  BSSY.RECONVERGENT B3, `(.L_x_841) ;  /* 0x0000038000037945 */ /* 0x000fe40003800200 */
[----:B------:R-:W-:Y:S02]  /*3460*/  ISETP.NE.AND P2, PT, R41, R0, PT ;  /* 0x000000002900720c */ /* 0x000fe40003f45270 */
[----:B--2---:R-:W-:Y:S11]  /*3470*/  @!P0 BRA `(.L_x_842) ;  /* 0x0000000000d48947 */ /* 0x004ff60003800000 */
[----:B-1----:R-:W-:Y:S01]  /*3480*/  IMAD R42, R2, 0x8, R5 ;  /* 0x00000008022a7824 */ /* 0x002fe200078e0205 */
        /* <DEDUP_REMOVED lines=47> */
[----:B------:R-:W-:Y:S05]  /*3780*/  CALL.REL.NOINC `($__internal_9_$__cuda_sm20_div_rn_f64_full) ;  /* 0x0000006000547944 */ /* 0x000fea0003c00000 */
[----:B------:R-:W-:Y:S02]  /*3790*/  IMAD.MOV.U32 R18, RZ, RZ, R26 ;  /* 0x000000ffff127224 */ /* 0x000fe400078e001a */
[----:B------:R-:W-:-:S07]  /*37a0*/  IMAD.MOV.U32 R19, RZ, RZ, R27 ;  /* 0x000000ffff137224 */ /* 0x000fce00078e001b */
.L_x_844:
[----:B------:R-:W-:Y:S05]  /*37b0*/  BSYNC.RECONVERGENT B4 ;  /* 0x0000000000047941 */ /* 0x000fea0003800200 */
.L_x_843:
[----:B------:R2:W-:Y:S02]  /*37c0*/  STS.64 [R42], R18 ;  /* 0x000000122a007388 */ /* 0x0005e40000000a00 */
.L_x_842:
[----:B------:R-:W-:Y:S05]  /*37d0*/  BSYNC.RECONVERGENT B3 ;  /* 0x0000000000037941 */ /* 0x000fea0003800200 */
.L_x_841:
[----:B------:R-:W-:Y:S01]  /*37e0*/  VIADD R2, R2, 0x1 ;  /* 0x0000000102027836 */ /* 0x000fe20000000000 */
[----:B------:R-:W-:Y:S06]  /*37f0*/  @P2 BRA `(.L_x_845) ;  /* 0xfffffffc000c2947 */ /* 0x000fec000383ffff */
.L_x_827:
[----:B------:R-:W-:Y:S05]  /*3800*/  BSYNC.RECONVERGENT B2 ;  /* 0x0000000000027941 */ /* 0x000fea0003800200 */
.L_x_826:
[----:B------:R-:W-:-:S13]  /*3810*/  ISETP.GE.AND P0, PT, R13, R2, PT ;  /* 0x000000020d00720c */ /* 0x000fda0003f06270 */
[----:B------:R-:W-:Y:S05]  /*3820*/  @!P0 BRA `(.L_x_804) ;  /* 0x0000000400088947 */ /* 0x000fea0003800000 */
[----:B------:R-:W-:Y:S01]  /*3830*/  IADD3 R16, PT, PT, -R2, 0x1, R13 ;  /* 0x0000000102107810 */ /* 0x000fe20007ffe10d */
[----:B------:R-:W-:Y:S01]  /*3840*/  BSSY.RECONVERGENT B1, `(.L_x_846) ;  /* 0x000001d000017945 */ /* 0x000fe20003800200 */
[----:B------:R-:W-:Y:S02]  /*3850*/  IADD3 R13, PT, PT, R13, -R2, RZ ;  /* 0x800000020d0d7210 */ /* 0x000fe40007ffe0ff */
[----:B-12---:R-:W-:Y:S02]  /*3860*/  LOP3.LUT R18, R16, 0xf, RZ, 0xc0, !PT ;  /* 0x0000000f10127812 */ /* 0x006fe400078ec0ff */
[----:B------:R-:W-:Y:S02]  /*3870*/  ISETP.GE.U32.AND P0, PT, R13, 0xf, PT ;  /* 0x0000000f0d00780c */ /* 0x000fe40003f06070 */
[----:B------:R-:W-:-:S11]  /*3880*/  ISETP.NE.AND P2, PT, R18, RZ, PT ;  /* 0x000000ff1200720c */ /* 0x000fd60003f45270 */
[----:B------:R-:W-:Y:S05]  /*3890*/  @!P0 BRA `(.L_x_847) ;  /* 0x00000000005c8947 */ /* 0x000fea0003800000 */
[----:B------:R-:W-:Y:S01]  /*38a0*/  LOP3.LUT R17, R16, 0xfffffff0, RZ, 0xc0, !PT ;  /* 0xfffffff010117812 */ /* 0x000fe200078ec0ff */
[----:B------:R-:W-:-:S07]  /*38b0*/  IMAD.MOV.U32 R0, RZ, RZ, RZ ;  /* 0x000000ffff007224 */ /* 0x000fce00078e00ff */
.L_x_848:
[----:B-1----:R-:W-:Y:S02]  /*38c0*/  IMAD R13, R2, 0x8, R5 ;  /* 0x00000008020d7824 */ /* 0x002fe400078e0205 */
[----:B------:R-:W-:Y:S02]  /*38d0*/  VIADD R0, R0, 0x10 ;  /* 0x0000001000007836 */ /* 0x000fe40000000000 */
[----:B------:R-:W-:Y:S01]  /*38e0*/  VIADD R2, R2, 0x10 ;  /* 0x0000001002027836 */ /* 0x000fe20000000000 */
        /* <DEDUP_REMOVED lines=18> */
.L_x_847:
[----:B------:R-:W-:Y:S05]  /*3a10*/  BSYNC.RECONVERGENT B1 ;  /* 0x0000000000017941 */ /* 0x000fea0003800200 */
.L_x_846:
        /* <DEDUP_REMOVED lines=16> */
.L_x_850:
[----:B------:R-:W-:Y:S05]  /*3b20*/  BSYNC.RECONVERGENT B1 ;  /* 0x0000000000017941 */ /* 0x000fea0003800200 */
.L_x_849:
[----:B------:R-:W-:Y:S05]  /*3b30*/  @!P2 BRA `(.L_x_804) ;  /* 0x000000000044a947 */ /* 0x000fea0003800000 */
[----:B------:R-:W-:Y:S02]  /*3b40*/  ISETP.GE.U32.AND P0, PT, R13, 0x4, PT ;  /* 0x000000040d00780c */ /* 0x000fe40003f06070 */
[----:B------:R-:W-:-:S04]  /*3b50*/  LOP3.LUT R13, R16, 0x3, RZ, 0xc0, !PT ;  /* 0x00000003100d7812 */ /* 0x000fc800078ec0ff */
[----:B------:R-:W-:-:S07]  /*3b60*/  ISETP.NE.AND P2, PT, R13, RZ, PT ;  /* 0x000000ff0d00720c */ /* 0x000fce0003f45270 */
[C---:B-1----:R-:W-:Y:S01]  /*3b70*/  @P0 IMAD R0, R2.reuse, 0x8, R5 ;  /* 0x0000000802000824 */ /* 0x042fe200078e0205 */
[----:B------:R-:W-:-:S04]  /*3b80*/  @P0 IADD3 R2, PT, PT, R2, 0x4, RZ ;  /* 0x0000000402020810 */ /* 0x000fc80007ffe0ff */
[----:B------:R3:W-:Y:S04]  /*3b90*/  @P0 STS.64 [R0], RZ ;  /* 0x000000ff00000388 */ /* 0x0007e80000000a00 */
[----:B------:R3:W-:Y:S04]  /*3ba0*/  @P0 STS.64 [R0+0x8], RZ ;  /* 0x000008ff00000388 */ /* 0x0007e80000000a00 */
[----:B------:R3:W-:Y:S04]  /*3bb0*/  @P0 STS.64 [R0+0x10], RZ ;  /* 0x000010ff00000388 */ /* 0x0007e80000000a00 */
[----:B------:R3:W-:Y:S01]  /*3bc0*/  @P0 STS.64 [R0+0x18], RZ ;  /* 0x000018ff00000388 */ /* 0x0007e20000000a00 */
[----:B------:R-:W-:Y:S05]  /*3bd0*/  @!P2 BRA `(.L_x_804) ;  /* 0x00000000001ca947 */ /* 0x000fea0003800000 */
[----:B---3--:R-:W-:-:S07]  /*3be0*/  IMAD.MOV.U32 R0, RZ, RZ, RZ ;  /* 0x000000ffff007224 */ /* 0x008fce00078e00ff */
.L_x_851:
[----:B------:R-:W-:Y:S02]  /*3bf0*/  IMAD R16, R2, 0x8, R5 ;  /* 0x0000000802107824 */ /* 0x000fe400078e0205 */
[----:B------:R-:W-:Y:S02]  /*3c00*/  VIADD R0, R0, 0x1 ;  /* 0x0000000100007836 */ /* 0x000fe40000000000 */
[----:B------:R-:W-:Y:S01]  /*3c10*/  VIADD R2, R2, 0x1 ;  /* 0x0000000102027836 */ /* 0x000fe20000000000 */
[----:B------:R4:W-:Y:S02]  /*3c20*/  STS.64 [R16], RZ ;  /* 0x000000ff10007388 */ /* 0x0009e40000000a00 */
[----:B------:R-:W-:-:S13]  /*3c30*/  ISETP.NE.AND P0, PT, R0, R13, PT ;  /* 0x0000000d0000720c */ /* 0x000fda0003f05270 */
[----:B----4-:R-:W-:Y:S05]  /*3c40*/  @P0 BRA `(.L_x_851) ;  /* 0xfffffffc00e80947 */ /* 0x010fea000383ffff */
.L_x_804:
[----:B------:R-:W-:Y:S05]  /*3c50*/  BSYNC.RECONVERGENT B0 ;  /* 0x0000000000007941 */ /* 0x000fea0003800200 */
.L_x_803:
[----:B------:R-:W-:Y:S01]  /*3c60*/  ISETP.NE.AND P0, PT, R36, RZ, PT ;  /* 0x000000ff2400720c */ /* 0x000fe20003f05270 */
[----:B------:R-:W-:-:S12]  /*3c70*/  BSSY.RECONVERGENT B0, `(.L_x_852) ;  /* 0x0000328000007945 */ /* 0x000fd80003800200 */
[----:B------:R-:W-:Y:S05]  /*3c80*/  @P0 BRA `(.L_x_853) ;  /* 0x0000003000980947 */ /* 0x000fea0003800000 */
[----:B------:R-:W4:Y:S01]  /*3c90*/  LDC.64 R20, c[0x0][0x380] ;  /* 0x0000e000ff147b82 */ /* 0x000f220000000a00 */
[----:B------:R-:W4:Y:S07]  /*3ca0*/  I2F.F64.U32 R16, R12 ;  /* 0x0000000c00107312 */ /* 0x000f2e0000201800 */
[----:B-1-3--:R-:W1:-:S15]  /*3cb0*/  LDC R0, c[0x0][0x384] ;  /* 0x0000e100ff007b82 */ /* 0x00ae5e0000000800 */
[----:B------:R-:W-:-:S15]  /*3cc0*/  NOP ;  /* 0x0000000000007918 */ /* 0x000fde0000000000 */
[----:B------:R-:W-:-:S15]  /*3cd0*/  NOP ;  /* 0x0000000000007918 */ /* 0x000fde0000000000 */
[----:B------:R-:W-:-:S12]  /*3ce0*/  NOP ;  /* 0x0000000000007918 */ /* 0x000fd80000000000 */
[----:B----4-:R1:W-:Y:S02]  /*3cf0*/  DFMA R16, -R14, R20, R16 ;  /* 0x000000140e10722b */ /* 0x0103e40000000110 */
[----:B-1----:R-:W-:-:S05]  /*3d00*/  VIADD R14, R0, 0x300402 ;  /* 0x00300402000e7836 */ /* 0x002fca0000000000 */
[----:B------:R-:W-:Y:S01]  /*3d10*/  FSETP.GEU.AND P0, PT, |R14|, 5.8789094863358348022e-39, PT ;  /* 0x004004020e00780b */ /* 0x000fe20003f0e200 */
[----:B------:R-:W2:-:S15]  /*3d20*/  MUFU.RCP64H R15, R0 ;  /* 0x00000000000f7308 */ /* 0x000e9e0000001800 */
[----:B------:R-:W-:-:S15]  /*3d30*/  NOP ;  /* 0x0000000000007918 */ /* 0x000fde0000000000 */
[----:B------:R-:W-:-:S15]  /*3d40*/  NOP ;  /* 0x0000000000007918 */ /* 0x000fde0000000000 */
[----:B------:R-:W-:-:S11]  /*3d50*/  NOP ;  /* 0x0000000000007918 */ /* 0x000fd60000000000 */
[----:B--2---:R-:W1:-:S15]  /*3d60*/  DFMA R18, R14, -R20, 1 ;  /* 0x3ff000000e12742b */ /* 0x004e5e0000000814 */
        /* <DEDUP_REMOVED lines=22> */
[----:B------:R-:W-:-:S04]  /*3ed0*/  LOP3.LUT R0, R0, 0x7fffffff, RZ, 0xc0, !PT ;  /* 0x7fffffff00007812 */ /* 0x000fc800078ec0ff */
[----:B------:R-:W-:Y:S02]  /*3ee0*/  IADD3 R27, PT, PT, R0, -0x100000, RZ ;  /* 0xfff00000001b7810 */ /* 0x000fe40007ffe0ff */
[----:B------:R-:W-:Y:S01]  /*3ef0*/  MOV R0, 0x3f30 ;  /* 0x00003f3000007802 */ /* 0x000fe20000000f00 */
[----:B-1----:R-:W-:Y:S02]  /*3f00*/  IMAD.U32 R20, RZ, RZ, UR4 ;  /* 0x00000004ff147e24 */ /* 0x002fe4000f8e00ff */
[----:B------:R-:W-:-:S07]  /*3f10*/  IMAD.U32 R21, RZ, RZ, UR5 ;  /* 0x00000005ff157e24 */ /* 0x000fce000f8e00ff */
[----:B0-----:R-:W-:Y:S05]  /*3f20*/  CALL.REL.NOINC `($__internal_8_$__cuda_sm20_dblrcp_rn_slowpath_v3) ;  /* 0x0000005000e87944 */ /* 0x001fea0003c00000 */
[----:B------:R-:W-:Y:S02]  /*3f30*/  IMAD.MOV.U32 R18, RZ, RZ, R24 ;  /* 0x000000ffff127224 */ /* 0x000fe400078e0018 */
[----:B------:R-:W-:-:S07]  /*3f40*/  IMAD.MOV.U32 R19, RZ, RZ, R25 ;  /* 0x000000ffff137224 */ /* 0x000fce00078e0019 */
.L_x_854:
[----:B------:R-:W-:Y:S01]  /*3f50*/  ISETP.GE.AND P0, PT, R6, 0x1, PT ;  /* 0x000000010600780c */ /* 0x000fe20003f06270 */
[----:B------:R-:W-:Y:S01]  /*3f60*/  BSSY.RECONVERGENT B1, `(.L_x_855) ;  /* 0x000018f000017945 */ /* 0x000fe20003800200 */
[----:B------:R-:W-:Y:S02]  /*3f70*/  FSEL R18, R18, RZ, P1 ;  /* 0x000000ff12127208 */ /* 0x000fe40000800000 */
[----:B------:R-:W-:Y:S02]  /*3f80*/  CS2R R14, SRZ ;  /* 0x00000000000e7805 */ /* 0x000fe4000001ff00 */
[----:B------:R-:W-:-:S07]  /*3f90*/  FSEL R19, R19, 1.875, P1 ;  /* 0x3ff0000013137808 */ /* 0x000fce0000800000 */
[----:B------:R-:W-:Y:S05]  /*3fa0*/  @!P0 BRA `(.L_x_856) ;  /* 0x0000001800288947 */ /* 0x000fea0003800000 */
[----:B------:R-:W-:Y:S01]  /*3fb0*/  IMAD.IADD R0, R12, 0x1, -R11 ;  /* 0x000000010c007824 */ /* 0x000fe200078e0a0b */
[----:B------:R-:W-:Y:S01]  /*3fc0*/  BSSY.RECONVERGENT B2, `(.L_x_857) ;  /* 0x000013a000027945 */ /* 0x000fe20003800200 */
[----:B------:R-:W-:Y:S02]  /*3fd0*/  LOP3.LUT R2, R6, 0x3, RZ, 0xc0, !PT ;  /* 0x0000000306027812 */ /* 0x000fe400078ec0ff */
[----:B------:R-:W-:Y:S02]  /*3fe0*/  CS2R R14, SRZ ;  /* 0x00000000000e7805 */ /* 0x000fe4000001ff00 */
[----:B------:R-:W-:Y:S01]  /*3ff0*/  ISETP.GT.U32.AND P1, PT, R0, -0x4, PT ;  /* 0xfffffffc0000780c */ /* 0x000fe20003f24070 */
[----:B------:R-:W-:-:S12]  /*4000*/  IMAD.MOV.U32 R0, RZ, RZ, RZ ;  /* 0x000000ffff007224 */ /* 0x000fd800078e00ff */
[----:B------:R-:W-:Y:S05]  /*4010*/  @P1 BRA `(.L_x_858) ;  /* 0x0000001000d01947 */ /* 0x000fea0003800000 */
[----:B------:R-:W-:Y:S01]  /*4020*/  LOP3.LUT R0, R6, 0x7ffffffc, RZ, 0xc0, !PT ;  /* 0x7ffffffc06007812 */ /* 0x000fe200078ec0ff */
[----:B------:R-:W-:Y:S01]  /*4030*/  IMAD.MOV.U32 R5, RZ, RZ, RZ ;  /* 0x000000ffff057224 */ /* 0x000fe200078e00ff */
[----:B------:R-:W-:-:S07]  /*4040*/  CS2R R14, SRZ ;  /* 0x00000000000e7805 */ /* 0x000fce000001ff00 */
.L_x_870:
        /* <DEDUP_REMOVED lines=17> */
[----:B--2---:R-:W2:Y:S01]  /*4160*/  DADD R22, R16, R22 ;  /* 0x0000000010167229 */ /* 0x004ea20000000016 */
[----:B------:R-:W-:-:S15]  /*4170*/  IMAD R13, R5, 0x8, R3 ;  /* 0x00000008050d7824 */ /* 0x000fde00078e0203 */
[----:B------:R-:W-:-:S15]  /*4180*/  NOP ;  /* 0x0000000000007918 */ /* 0x000fde0000000000 */
[----:B------:R-:W-:-:S15]  /*4190*/  NOP ;  /* 0x0000000000007918 */ /* 0x000fde0000000000 */
[----:B------:R-:W-:-:S15]  /*41a0*/  NOP ;  /* 0x0000000000007918 */ /* 0x000fde0000000000 */
[----:B------:R-:W-:-:S03]  /*41b0*/  NOP ;  /* 0x0000000000007918 */ /* 0x000fc60000000000 */
[----:B-1----:R-:W1:-:S15]  /*41c0*/  DADD R20, R20, 0.5 ;  /* 0x3fe0000014147429 */ /* 0x002e5e0000000000 */
[----:B------:R-:W-:-:S15]  /*41d0*/  NOP ;  /* 0x0000000000007918 */ /* 0x000fde0000000000 */
[----:B------:R-:W-:-:S15]  /*41e0*/  NOP ;  /* 0x0000000000007918 */ /* 0x000fde0000000000 */
[----:B------:R-:W-:-:S15]  /*41f0*/  NOP ;  /* 0x0000000000007918 */ /* 0x000fde0000000000 */
[----:B------:R-:W-:-:S04]  /*4200*/  NOP ;  /* 0x0000000000007918 */ /* 0x000fc80000000000 */
[----:B--2---:R-:W0:-:S15]  /*4210*/  DADD R22, R22, 0.5 ;  /* 0x3fe0000016167429 */ /* 0x004e1e0000000000 */
        /* <DEDUP_REMOVED lines=82> */
.L_x_860:
[----:B------:R-:W-:Y:S05]  /*4740*/  BSYNC.RECONVERGENT B3 ;  /* 0x0000000000037941 */ /* 0x000fea0003800200 */
.L_x_859:
        /* <DEDUP_REMOVED lines=24> */
.L_x_862:
        /* <DEDUP_REMOVED lines=13> */
.L_x_863:
[----:B------:R-:W-:Y:S05]  /*49a0*/  BSYNC.RECONVERGENT B3 ;  /* 0x0000000000037941 */ /* 0x000fea0003800200 */
.L_x_861:
        /* <DEDUP_REMOVED lines=61> */
.L_x_865:
        /* <DEDUP_REMOVED lines=13> */
.L_x_866:
[----:B------:R-:W-:Y:S05]  /*4e50*/  BSYNC.RECONVERGENT B3 ;  /* 0x0000000000037941 */ /* 0x000fea0003800200 */
.L_x_864:
        /* <DEDUP_REMOVED lines=61> */
.L_x_868:
[----:B------:R-:W-:Y:S01]  /*5230*/  MOV R22, 0x0 ;  /* 0x0000000000167802 */ /* 0x000fe20000000f00 */
        /* <DEDUP_REMOVED lines=12> */
.L_x_869:
[----:B------:R-:W-:Y:S05]  /*5300*/  BSYNC.RECONVERGENT B3 ;  /* 0x0000000000037941 */ /* 0x000fea0003800200 */
.L_x_867:
[----:B-1----:R1:W-:Y:S01]  /*5310*/  STS.64 [R13+0x18], R22 ;  /* 0x000018160d007388 */ /* 0x0023e20000000a00 */
[----:B------:R-:W-:Y:S01]  /*5320*/  VIADD R5, R5, 0x4 ;  /* 0x0000000405057836 */ /* 0x000fe20000000000 */
[----:B------:R1:W2:Y:S04]  /*5330*/  DADD R14, R14, R22 ;  /* 0x000000000e0e7229 */ /* 0x0002a80000000016 */
[----:B------:R-:W-:-:S13]  /*5340*/  ISETP.NE.AND P1, PT, R5, R0, PT ;  /* 0x000000000500720c */ /* 0x000fda0003f25270 */
[----:B-12---:R-:W-:Y:S05]  /*5350*/  @P1 BRA `(.L_x_870) ;  /* 0xffffffec003c1947 */ /* 0x006fea000383ffff */
.L_x_858:
[----:B------:R-:W-:Y:S05]  /*5360*/  BSYNC.RECONVERGENT B2 ;  /* 0x0000000000027941 */ /* 0x000fea0003800200 */
.L_x_857:
[----:B------:R-:W-:-:S13]  /*5370*/  ISETP.NE.AND P1, PT, R2, RZ, PT ;  /* 0x000000ff0200720c */ /* 0x000fda0003f25270 */
[----:B------:R-:W-:Y:S05]  /*5380*/  @!P1 BRA `(.L_x_856) ;  /* 0x0000000400309947 */ /* 0x000fea0003800000 */
[----:B------:R-:W-:-:S07]  /*5390*/  IMAD.MOV.U32 R5, RZ, RZ, RZ ;  /* 0x000000ffff057224 */ /* 0x000fce00078e00ff */
.L_x_874:
        /* <DEDUP_REMOVED lines=54> */
.L_x_872:
        /* <DEDUP_REMOVED lines=13> */
.L_x_873:
[----:B------:R-:W-:Y:S05]  /*57d0*/  BSYNC.RECONVERGENT B2 ;  /* 0x0000000000027941 */ /* 0x000fea0003800200 */
.L_x_871:
[C---:B------:R-:W-:Y:S01]  /*57e0*/  IMAD R13, R0.reuse, 0x8, R3 ;  /* 0x00000008000d7824 */ /* 0x040fe200078e0203 */
[----:B-1----:R1:W2:Y:S01]  /*57f0*/  DADD R14, R22, R14 ;  /* 0x00000000160e7229 */ /* 0x0022a2000000000e */
[----:B------:R-:W-:Y:S01]  /*5800*/  VIADD R5, R5, 0x1 ;  /* 0x0000000105057836 */ /* 0x000fe20000000000 */
[----:B------:R-:W-:Y:S02]  /*5810*/  IADD3 R0, PT, PT, R0, 0x1, RZ ;  /* 0x0000000100007810 */ /* 0x000fe40007ffe0ff */
[----:B------:R1:W-:Y:S02]  /*5820*/  STS.64 [R13], R22 ;  /* 0x000000160d007388 */ /* 0x0003e40000000a00 */
[----:B------:R-:W-:-:S13]  /*5830*/  ISETP.NE.AND P1, PT, R5, R2, PT ;  /* 0x000000020500720c */ /* 0x000fda0003f25270 */
[----:B-12---:R-:W-:Y:S05]  /*5840*/  @P1 BRA `(.L_x_874) ;  /* 0xfffffff800d41947 */ /* 0x006fea000383ffff */
.L_x_856:
[----:B------:R-:W-:Y:S05]  /*5850*/  BSYNC.RECONVERGENT B1 ;  /* 0x0000000000017941 */ /* 0x000fea0003800200 */
.L_x_855:
        /* <DEDUP_REMOVED lines=11> */
.L_x_889:
        /* <DEDUP_REMOVED lines=49> */
[----:B------:R-:W-:Y:S02]  /*5c20*/  MOV R21, R15 ;  /* 0x0000000f00157202 */ /* 0x000fe40000000f00 */
[----:B------:R-:W-:-:S07]  /*5c30*/  MOV R38, 0x5c50 ;  /* 0x00005c5000267802 */ /* 0x000fce0000000f00 */
[----:B------:R-:W-:Y:S05]  /*5c40*/  CALL.REL.NOINC `($__internal_9_$__cuda_sm20_div_rn_f64_full) ;  /* 0x0000003c00247944 */ /* 0x000fea0003c00000 */
[----:B------:R-:W-:Y:S02]  /*5c50*/  IMAD.MOV.U32 R16, RZ, RZ, R26 ;  /* 0x000000ffff107224 */ /* 0x000fe400078e001a */
[----:B------:R-:W-:-:S07]  /*5c60*/  IMAD.MOV.U32 R17, RZ, RZ, R27 ;  /* 0x000000ffff117224 */ /* 0x000fce00078e001b */
.L_x_882:
[----:B------:R-:W-:Y:S05]  /*5c70*/  BSYNC.RECONVERGENT B5 ;  /* 0x0000000000057941 */ /* 0x000fea0003800200 */
.L_x_881:
        /* <DEDUP_REMOVED lines=48> */
[----:B------:R-:W-:Y:S05]  /*5f80*/  CALL.REL.NOINC `($__internal_9_$__cuda_sm20_div_rn_f64_full) ;  /* 0x0000003800547944 */ /* 0x000fea0003c00000 */
[----:B------:R-:W-:Y:S02]  /*5f90*/  IMAD.MOV.U32 R18, RZ, RZ, R26 ;  /* 0x000000ffff127224 */ /* 0x000fe400078e001a */
[----:B------:R-:W-:-:S07]  /*5fa0*/  IMAD.MOV.U32 R19, RZ, RZ, R27 ;  /* 0x000000ffff137224 */ /* 0x000fce00078e001b */
.L_x_884:
[----:B------:R-:W-:Y:S05]  /*5fb0*/  BSYNC.RECONVERGENT B5 ;  /* 0x0000000000057941 */ /* 0x000fea0003800200 */
.L_x_883:
[----:B------:R-:W0:Y:S01]  /*5fc0*/  LDS.64 R22, [R13+0x10] ;  /* 0x000010000d167984 */ /* 0x000e220000000a00 */
[----:B------:R-:W1:Y:S01]  /*5fd0*/  MUFU.RCP64H R17, R15 ;  /* 0x0000000f00117308 */ /* 0x000e620000001800 */
[----:B------:R-:W-:Y:S01]  /*5fe0*/  MOV R16, 0x1 ;  /* 0x0000000100107802 */ /* 0x000fe20000000f00 */
        /* <DEDUP_REMOVED lines=48> */
.L_x_886:
[----:B------:R-:W-:Y:S05]  /*62f0*/  BSYNC.RECONVERGENT B5 ;  /* 0x0000000000057941 */ /* 0x000fea0003800200 */
.L_x_885:
        /* <DEDUP_REMOVED lines=49> */
[----:B------:R-:W-:Y:S01]  /*6610*/  MOV R18, R26 ;  /* 0x0000001a00127202 */ /* 0x000fe20000000f00 */
[----:B------:R-:W-:-:S07]  /*6620*/  IMAD.MOV.U32 R19, RZ, RZ, R27 ;  /* 0x000000ffff137224 */ /* 0x000fce00078e001b */
.L_x_888:
[----:B------:R-:W-:Y:S05]  /*6630*/  BSYNC.RECONVERGENT B5 ;  /* 0x0000000000057941 */ /* 0x000fea0003800200 */
.L_x_887:
[----:B------:R1:W-:Y:S02]  /*6640*/  STS.64 [R13+0x18], R18 ;  /* 0x000018120d007388 */ /* 0x0003e40000000a00 */
.L_x_880:
[----:B------:R-:W-:Y:S05]  /*6650*/  BSYNC.RECONVERGENT B4 ;  /* 0x0000000000047941 */ /* 0x000fea0003800200 */
.L_x_879:
[----:B------:R-:W-:-:S05]  /*6660*/  VIADD R5, R5, 0x4 ;  /* 0x0000000405057836 */ /* 0x000fca0000000000 */
[----:B------:R-:W-:-:S13]  /*6670*/  ISETP.NE.AND P0, PT, R5, R2, PT ;  /* 0x000000020500720c */ /* 0x000fda0003f05270 */
[----:B------:R-:W-:Y:S05]  /*6680*/  @P0 BRA `(.L_x_889) ;  /* 0xfffffff000a00947 */ /* 0x000fea000383ffff */
.L_x_878:
[----:B------:R-:W-:Y:S05]  /*6690*/  BSYNC.RECONVERGENT B3 ;  /* 0x0000000000037941 */ /* 0x000fea0003800200 */
.L_x_877:
[----:B------:R-:W-:-:S13]  /*66a0*/  ISETP.NE.AND P0, PT, R0, RZ, PT ;  /* 0x000000ff0000720c */ /* 0x000fda0003f05270 */
[----:B------:R-:W-:Y:S05]  /*66b0*/  @!P0 BRA `(.L_x_876) ;  /* 0x0000000000f88947 */ /* 0x000fea0003800000 */
[----:B------:R-:W-:-:S07]  /*66c0*/  IMAD.MOV.U32 R5, RZ, RZ, RZ ;  /* 0x000000ffff057224 */ /* 0x000fce00078e00ff */
.L_x_894:
[----:B------:R-:W-:Y:S01]  /*66d0*/  VIADD R5, R5, 0x1 ;  /* 0x0000000105057836 */ /* 0x000fe20000000000 */
[----:B--2---:R-:W2:Y:S01]  /*66e0*/  DSETP.NEU.AND P0, PT, R14, RZ, PT ;  /* 0x000000ff0e00722a */ /* 0x004ea20003f0d000 */
[----:B------:R-:W-:Y:S03]  /*66f0*/  BSSY.RECONVERGENT B3, `(.L_x_890) ;  /* 0x0000038000037945 */ /* 0x000fe60003800200 */
[----:B------:R-:W-:Y:S01]  /*6700*/  ISETP.NE.AND P1, PT, R5, R0, PT ;  /* 0x000000000500720c */ /* 0x000fe20003f25270 */
[----:B--2---:R-:W-:-:S12]  /*6710*/  @!P0 BRA `(.L_x_891) ;  /* 0x0000000000d48947 */ /* 0x004fd80003800000 */
        /* <DEDUP_REMOVED lines=21> */
[----:B-1----:R-:W0:-:S15]  /*6870*/  DFMA R16, R18, -R14, 1 ;  /* 0x3ff000001210742b */ /* 0x002e1e000000080e */
        /* <DEDUP_REMOVED lines=29> */
.L_x_893:
[----:B------:R-:W-:Y:S05]  /*6a50*/  BSYNC.RECONVERGENT B4 ;  /* 0x0000000000047941 */ /* 0x000fea0003800200 */
.L_x_892:
[----:B------:R2:W-:Y:S02]  /*6a60*/  STS.64 [R13], R16 ;  /* 0x000000100d007388 */ /* 0x0005e40000000a00 */
.L_x_891:
[----:B------:R-:W-:Y:S05]  /*6a70*/  BSYNC.RECONVERGENT B3 ;  /* 0x0000000000037941 */ /* 0x000fea0003800200 */
.L_x_890:
[----:B------:R-:W-:Y:S01]  /*6a80*/  VIADD R2, R2, 0x1 ;  /* 0x0000000102027836 */ /* 0x000fe20000000000 */
[----:B------:R-:W-:Y:S06]  /*6a90*/  @P1 BRA `(.L_x_894) ;  /* 0xfffffffc000c1947 */ /* 0x000fec000383ffff */
.L_x_876:
[----:B------:R-:W-:Y:S05]  /*6aa0*/  BSYNC.RECONVERGENT B2 ;  /* 0x0000000000027941 */ /* 0x000fea0003800200 */
.L_x_875:
[----:B------:R-:W-:-:S13]  /*6ab0*/  ISETP.GE.AND P0, PT, R32, R2, PT ;  /* 0x000000022000720c */ /* 0x000fda0003f06270 */
[----:B------:R-:W-:Y:S05]  /*6ac0*/  @!P0 BRA `(.L_x_853) ;  /* 0x0000000400088947 */ /* 0x000fea0003800000 */
[----:B-12---:R-:W-:Y:S01]  /*6ad0*/  IADD3 R13, PT, PT, -R2, 0x1, R32 ;  /* 0x00000001020d7810 */ /* 0x006fe20007ffe120 */
        /* <DEDUP_REMOVED lines=8> */
.L_x_897:
        /* <DEDUP_REMOVED lines=21> */
.L_x_896:
[----:B------:R-:W-:Y:S05]  /*6cb0*/  BSYNC.RECONVERGENT B1 ;  /* 0x0000000000017941 */ /* 0x000fea0003800200 */
.L_x_895:
        /* <DEDUP_REMOVED lines=16> */
.L_x_899:
[----:B------:R-:W-:Y:S05]  /*6dc0*/  BSYNC.RECONVERGENT B1 ;  /* 0x0000000000017941 */ /* 0x000fea0003800200 */
.L_x_898:
        /* <DEDUP_REMOVED lines=11> */
[----:B----4-:R-:W-:-:S07]  /*6e80*/  IMAD.MOV.U32 R0, RZ, RZ, RZ ;  /* 0x000000ffff007224 */ /* 0x010fce00078e00ff */
.L_x_900:
[C---:B------:R-:W-:Y:S01]  /*6e90*/  IMAD R5, R2.reuse, 0x8, R3 ;  /* 0x0000000802057824 */ /* 0x040fe200078e0203 */
[----:B------:R-:W-:Y:S01]  /*6ea0*/  IADD3 R2, PT, PT, R2, 0x1, RZ ;  /* 0x0000000102027810 */ /* 0x000fe20007ffe0ff */
[----:B------:R-:W-:-:S03]  /*6eb0*/  VIADD R0, R0, 0x1 ;  /* 0x0000000100007836 */ /* 0x000fc60000000000 */
[----:B------:R1:W-:Y:S02]  /*6ec0*/  STS.64 [R5], RZ ;  /* 0x000000ff05007388 */ /* 0x0003e40000000a00 */
[----:B------:R-:W-:-:S13]  /*6ed0*/  ISETP.NE.AND P0, PT, R0, R13, PT ;  /* 0x0000000d0000720c */ /* 0x000fda0003f05270 */
[----:B-1----:R-:W-:Y:S05]  /*6ee0*/  @P0 BRA `(.L_x_900) ;  /* 0xfffffffc00e80947 */ /* 0x002fea000383ffff */
.L_x_853:
[----:B------:R-:W-:Y:S05]  /*6ef0*/  BSYNC.RECONVERGENT B0 ;  /* 0x0000000000007941 */ /* 0x000fea0003800200 */
.L_x_852:
[----:B-1-34-:R-:W1:Y:S01]  /*6f00*/  LDC R0, c[0x0][0x3a0] ;  /* 0x0000e800ff007b82 */ /* 0x01ae620000000800 */
[----:B------:R-:W1:Y:S07]  /*6f10*/  LDCU UR4, c[0x0][0x398] ;  /* 0x00007300ff0477ac */ /* 0x000e6e0008000800 */
[----:B------:R-:W3:Y:S01]  /*6f20*/  S2UR UR6, SR_CTAID.Z ;  /* 0x00000000000679c3 */ /* 0x000ee20000002700 */
[----:B-1----:R-:W-:-:S07]  /*6f30*/  IMAD R0, R0, UR4, RZ ;  /* 0x0000000400007c24 */ /* 0x002fce000f8e02ff */
[----:B------:R-:W-:Y:S01]  /*6f40*/  BAR.SYNC.DEFER_BLOCKING 0x0 ;  /* 0x0000000000007b1d */ /* 0x000fe20000010000 */
[----:B---3--:R-:W-:-:S13]  /*6f50*/  ISETP.LE.AND P0, PT, R0, UR6, PT ;  /* 0x0000000600007c0c */ /* 0x008fda000bf03270 */
[----:B------:R-:W-:Y:S05]  /*6f60*/  @P0 EXIT ;  /* 0x000000000000094d */ /* 0x000fea0003800000 */
[----:B------:R-:W1:Y:S01]  /*6f70*/  S2UR UR5, SR_CgaCtaId ;  /* 0x00000000000579c3 */ /* 0x000e620000008800 */
[----:B------:R-:W-:Y:S01]  /*6f80*/  LOP3.LUT R2, RZ, R10, RZ, 0x33, !PT ;  /* 0x0000000aff027212 */ /* 0x000fe200078e33ff */
[----:B------:R-:W3:Y:S01]  /*6f90*/  LDCU.128 UR12, c[0x0][0x410] ;  /* 0x00008200ff0c77ac */ /* 0x000ee20008000c00 */
[----:B------:R-:W-:Y:S02]  /*6fa0*/  SHF.R.S32.HI R5, RZ, 0x1f, R33 ;  /* 0x0000001fff057819 */ /* 0x000fe40000011421 */
[----:B--2---:R-:W-:Y:S01]  /*6fb0*/  IADD3 R13, PT, PT, R11, -0x2, -R12 ;  /* 0xfffffffe0b0d7810 */ /* 0x004fe20007ffe80c */
[C---:B------:R-:W-:Y:S01]  /*6fc0*/  IMAD.IADD R18, R9.reuse, 0x1, R2 ;  /* 0x0000000109127824 */ /* 0x040fe200078e0202 */
[----:B------:R-:W-:Y:S01]  /*6fd0*/  LOP3.LUT R2, RZ, R12, RZ, 0x33, !PT ;  /* 0x0000000cff027212 */ /* 0x000fe200078e33ff */
[----:B------:R-:W2:Y:S01]  /*6fe0*/  LDCU.64 UR8, c[0x0][0x3d0] ;  /* 0x00007a00ff0877ac */ /* 0x000ea20008000a00 */
[----:B------:R-:W-:Y:S02]  /*6ff0*/  IADD3 R9, PT, PT, R9, -0x2, -R10 ;  /* 0xfffffffe09097810 */ /* 0x000fe40007ffe80a */
[----:B------:R-:W-:Y:S01]  /*7000*/  ISETP.GE.U32.AND P1, PT, R13, 0xf, PT ;  /* 0x0000000f0d00780c */ /* 0x000fe20003f26070 */
[----:B------:R-:W-:Y:S01]  /*7010*/  IMAD.IADD R35, R11, 0x1, R2 ;  /* 0x000000010b237824 */ /* 0x000fe200078e0202 */
[----:B------:R-:W-:Y:S01]  /*7020*/  ISETP.GE.U32.AND P0, PT, R9, 0xf, PT ;  /* 0x0000000f0900780c */ /* 0x000fe20003f06070 */
[----:B------:R-:W4:Y:S01]  /*7030*/  LDC R2, c[0x0][0x378] ;  /* 0x0000de00ff027b82 */ /* 0x000f220000000800 */
[----:B------:R-:W-:Y:S01]  /*7040*/  UMOV UR4, 0x400 ;  /* 0x0000040000047882 */ /* 0x000fe20000000000 */
[----:B------:R-:W-:-:S02]  /*7050*/  LOP3.LUT R9, R18, 0xf, RZ, 0xc0, !PT ;  /* 0x0000000f12097812 */ /* 0x000fc400078ec0ff */
[----:B------:R-:W-:Y:S01]  /*7060*/  LOP3.LUT R36, R18, 0xfffffff0, RZ, 0xc0, !PT ;  /* 0xfffffff012247812 */ /* 0x000fe200078ec0ff */
[----:B---3--:R-:W-:Y:S01]  /*7070*/  IMAD.WIDE.U32 R14, R34, UR12, RZ ;  /* 0x0000000c220e7c25 */ /* 0x008fe2000f8e00ff */
[----:B------:R-:W-:-:S03]  /*7080*/  LOP3.LUT R32, R35, 0xf, RZ, 0xc0, !PT ;  /* 0x0000000f23207812 */ /* 0x000fc600078ec0ff */
[----:B------:R-:W-:Y:S01]  /*7090*/  IMAD R16, R5, UR14, RZ ;  /* 0x0000000e05107c24 */ /* 0x000fe2000f8e02ff */
[----:B------:R-:W-:Y:S01]  /*70a0*/  LOP3.LUT R5, R18, 0x7, RZ, 0xc0, !PT ;  /* 0x0000000712057812 */ /* 0x000fe200078ec0ff */
[----:B-1----:R-:W-:Y:S01]  /*70b0*/  ULEA UR4, UR5, UR4, 0x18 ;  /* 0x0000000405047291 */ /* 0x002fe2000f8ec0ff */
[----:B------:R-:W-:Y:S01]  /*70c0*/  IMAD R15, R34, UR13, R15 ;  /* 0x0000000d220f7c24 */ /* 0x000fe2000f8e020f */
[----:B------:R-:W-:Y:S01]  /*70d0*/  LOP3.LUT R34, R35, 0xfffffff0, RZ, 0xc0, !PT ;  /* 0xfffffff023227812 */ /* 0x000fe200078ec0ff */
[----:B------:R-:W-:Y:S02]  /*70e0*/  VIADD R11, R9, 0xffffffff ;  /* 0xffffffff090b7836 */ /* 0x000fe40000000000 */
[----:B------:R-:W-:Y:S01]  /*70f0*/  IMAD R39, R33, UR15, R16 ;  /* 0x0000000f21277c24 */ /* 0x000fe2000f8e0210 */
[----:B------:R-:W-:Y:S01]  /*7100*/  LEA R8, R8, UR4, 0x3 ;  /* 0x0000000408087c11 */ /* 0x000fe2000f8e18ff */
[----:B------:R-:W-:Y:S01]  /*7110*/  VIADD R13, R5, 0xffffffff ;  /* 0xffffffff050d7836 */ /* 0x000fe20000000000 */
[----:B------:R-:W-:Y:S01]  /*7120*/  ISETP.GE.U32.AND P2, PT, R11, 0x7, PT ;  /* 0x000000070b00780c */ /* 0x000fe20003f46070 */
[----:B------:R-:W-:Y:S01]  /*7130*/  IMAD.WIDE.U32 R14, R33, UR14, R14 ;  /* 0x0000000e210e7c25 */ /* 0x000fe2000f8e000e */
[----:B------:R-:W-:-:S02]  /*7140*/  LOP3.LUT R33, R35, 0x7, RZ, 0xc0, !PT ;  /* 0x0000000723217812 */ /* 0x000fc400078ec0ff */
[----:B------:R-:W-:Y:S01]  /*7150*/  ISETP.GE.U32.AND P3, PT, R13, 0x3, PT ;  /* 0x000000030d00780c */ /* 0x000fe20003f66070 */
[C---:B--2---:R-:W-:Y:S01]  /*7160*/  IMAD.WIDE.U32 R16, R10.reuse, UR8, RZ ;  /* 0x000000080a107c25 */ /* 0x044fe2000f8e00ff */
[----:B------:R-:W-:Y:S02]  /*7170*/  LEA R7, R7, UR4, 0x3 ;  /* 0x0000000407077c11 */ /* 0x000fe4000f8e18ff */
[----:B------:R-:W-:Y:S01]  /*7180*/  LOP3.LUT R35, R35, 0x3, RZ, 0xc0, !PT ;  /* 0x0000000323237812 */ /* 0x000fe200078ec0ff */
[----:B------:R-:W-:Y:S01]  /*7190*/  IMAD R11, R10, UR9, R17 ;  /* 0x000000090a0b7c24 */ /* 0x000fe2000f8e0211 */
[----:B------:R-:W-:Y:S01]  /*71a0*/  LOP3.LUT R10, R18, 0x3, RZ, 0xc0, !PT ;  /* 0x00000003120a7812 */ /* 0x000fe200078ec0ff */
[----:B------:R-:W-:Y:S01]  /*71b0*/  IMAD.U32 R13, RZ, RZ, UR6 ;  /* 0x00000006ff0d7e24 */ /* 0x000fe2000f8e00ff */
[----:B------:R-:W-:Y:S01]  /*71c0*/  IADD3 R39, PT, PT, R15, R39, RZ ;  /* 0x000000270f277210 */ /* 0x000fe20007ffe0ff */
[----:B------:R-:W-:Y:S01]  /*71d0*/  IMAD.MOV R36, RZ, RZ, -R36 ;  /* 0x000000ffff247224 */ /* 0x000fe200078e0a24 */
[----:B------:R-:W1:Y:S01]  /*71e0*/  LDCU.64 UR8, c[0x0][0x358] ;  /* 0x00006b00ff0877ac */ /* 0x000e620008000a00 */
[----:B------:R-:W-:-:S07]  /*71f0*/  VIADD R37, R8, 0x40 ;  /* 0x0000004008257836 */ /* 0x000fce0000000000 */
.L_x_923:
[----:B0-----:R-:W0:Y:S01]  /*7200*/  LDC R24, c[0x0][0x3a0] ;  /* 0x0000e800ff187b82 */ /* 0x001e220000000800 */
[----:B--2---:R-:W-:Y:S01]  /*7210*/  IABS R23, R13 ;  /* 0x0000000d00177213 */ /* 0x004fe20000000000 */
[----:B------:R-:W-:Y:S01]  /*7220*/  BSSY.RECONVERGENT B0, `(.L_x_901) ;  /* 0x000011b000007945 */ /* 0x000fe20003800200 */
[----:B0-----:R-:W-:-:S04]  /*7230*/  IABS R22, R24 ;  /* 0x0000001800167213 */ /* 0x001fc80000000000 */
[----:B------:R-:W0:Y:S08]  /*7240*/  I2F.RP R20, R22 ;  /* 0x0000001600147306 */ /* 0x000e300000209400 */
[----:B0-----:R-:W0:Y:S02]  /*7250*/  MUFU.RCP R20, R20 ;  /* 0x0000001400147308 */ /* 0x001e240000001000 */
[----:B0-----:R-:W-:-:S06]  /*7260*/  VIADD R18, R20, 0xffffffe ;  /* 0x0ffffffe14127836 */ /* 0x001fcc0000000000 */
[----:B------:R0:W2:Y:S02]  /*7270*/  F2I.FTZ.U32.TRUNC.NTZ R19, R18 ;  /* 0x0000001200137305 */ /* 0x0000a4000021f000 */
[----:B0-----:R-:W-:Y:S02]  /*7280*/  IMAD.MOV.U32 R18, RZ, RZ, RZ ;  /* 0x000000ffff127224 */ /* 0x001fe400078e00ff */
[----:B--2---:R-:W-:-:S04]  /*7290*/  IMAD.MOV R21, RZ, RZ, -R19 ;  /* 0x000000ffff157224 */ /* 0x004fc800078e0a13 */
[----:B------:R-:W-:-:S04]  /*72a0*/  IMAD R21, R21, R22, RZ ;  /* 0x0000001615157224 */ /* 0x000fc800078e02ff */
[----:B------:R-:W-:Y:S01]  /*72b0*/  IMAD.HI.U32 R19, R19, R21, R18 ;  /* 0x0000001513137227 */ /* 0x000fe200078e0012 */
[----:B------:R-:W-:-:S03]  /*72c0*/  LOP3.LUT R18, R13, R24, RZ, 0x3c, !PT ;  /* 0x000000180d127212 */ /* 0x000fc600078e3cff */
[----:B------:R-:W-:Y:S01]  /*72d0*/  IMAD.MOV.U32 R21, RZ, RZ, R23 ;  /* 0x000000ffff157224 */ /* 0x000fe200078e0017 */
[----:B------:R-:W-:-:S03]  /*72e0*/  ISETP.GE.AND P5, PT, R18, RZ, PT ;  /* 0x000000ff1200720c */ /* 0x000fc60003fa6270 */
[----:B------:R-:W-:-:S04]  /*72f0*/  IMAD.HI.U32 R38, R19, R21, RZ ;  /* 0x0000001513267227 */ /* 0x000fc800078e00ff */
[----:B------:R-:W-:-:S04]  /*7300*/  IMAD.MOV R19, RZ, RZ, -R38 ;  /* 0x000000ffff137224 */ /* 0x000fc800078e0a26 */
[----:B------:R-:W-:-:S05]  /*7310*/  IMAD R19, R22, R19, R21 ;  /* 0x0000001316137224 */ /* 0x000fca00078e0215 */
[----:B------:R-:W-:-:S13]  /*7320*/  ISETP.GT.U32.AND P6, PT, R22, R19, PT ;  /* 0x000000131600720c */ /* 0x000fda0003fc4070 */
[----:B------:R-:W-:Y:S02]  /*7330*/  @!P6 IMAD.IADD R19, R19, 0x1, -R22 ;  /* 0x000000011313e824 */ /* 0x000fe400078e0a16 */
[----:B------:R-:W-:Y:S01]  /*7340*/  @!P6 VIADD R38, R38, 0x1 ;  /* 0x000000012626e836 */ /* 0x000fe20000000000 */
[----:B------:R-:W-:Y:S02]  /*7350*/  ISETP.NE.AND P6, PT, R24, RZ, PT ;  /* 0x000000ff1800720c */ /* 0x000fe40003fc5270 */
[----:B------:R-:W-:-:S13]  /*7360*/  ISETP.GE.U32.AND P4, PT, R19, R22, PT ;  /* 0x000000161300720c */ /* 0x000fda0003f86070 */
[----:B------:R-:W-:Y:S02]  /*7370*/  @P4 IADD3 R38, PT, PT, R38, 0x1, RZ ;  /* 0x0000000126264810 */ /* 0x000fe40007ffe0ff */
[----:B------:R-:W-:-:S03]  /*7380*/  ISETP.GE.AND P4, PT, R6, 0x1, PT ;  /* 0x000000010600780c */ /* 0x000fc60003f86270 */
[----:B------:R-:W-:Y:S01]  /*7390*/  @!P5 IMAD.MOV R38, RZ, RZ, -R38 ;  /* 0x000000ffff26d224 */ /* 0x000fe200078e0a26 */
[----:B------:R-:W-:-:S05]  /*73a0*/  @!P6 LOP3.LUT R38, RZ, R24, RZ, 0x33, !PT ;  /* 0x00000018ff26e212 */ /* 0x000fca00078e33ff */
[----:B------:R-:W-:-:S04]  /*73b0*/  IMAD.MOV R40, RZ, RZ, -R38 ;  /* 0x000000ffff287224 */ /* 0x000fc800078e0a26 */
[----:B------:R-:W-:Y:S01]  /*73c0*/  IMAD R40, R24, R40, R13 ;  /* 0x0000002818287224 */ /* 0x000fe200078e020d */
[----:B------:R-:W-:Y:S06]  /*73d0*/  @!P4 BRA `(.L_x_902) ;  /* 0x0000000c00fcc947 */ /* 0x000fec0003800000 */
[----:B------:R-:W0:Y:S01]  /*73e0*/  LDCU.64 UR4, c[0x0][0x3b8] ;  /* 0x00007700ff0477ac */ /* 0x000e220008000a00 */
[----:B------:R-:W-:Y:S01]  /*73f0*/  SHF.R.S32.HI R18, RZ, 0x1f, R38 ;  /* 0x0000001fff127819 */ /* 0x000fe20000011426 */
[----:B------:R-:W-:Y:S01]  /*7400*/  IMAD.MOV.U32 R19, RZ, RZ, R11 ;  /* 0x000000ffff137224 */ /* 0x000fe200078e000b */
[----:B------:R-:W-:Y:S01]  /*7410*/  SHF.R.S32.HI R20, RZ, 0x1f, R40 ;  /* 0x0000001fff147819 */ /* 0x000fe20000011428 */
[----:B------:R-:W2:Y:S01]  /*7420*/  LDCU.64 UR6, c[0x0][0x3c0] ;  /* 0x00007800ff0677ac */ /* 0x000ea20008000a00 */
[----:B------:R-:W-:Y:S02]  /*7430*/  IMAD.MOV.U32 R41, RZ, RZ, RZ ;  /* 0x000000ffff297224 */ /* 0x000fe400078e00ff */
[----:B0-----:R-:W-:Y:S02]  /*7440*/  IMAD R21, R18, UR4, RZ ;  /* 0x0000000412157c24 */ /* 0x001fe4000f8e02ff */
[----:B------:R-:W-:Y:S02]  /*7450*/  IMAD.MOV.U32 R18, RZ, RZ, R16 ;  /* 0x000000ffff127224 */ /* 0x000fe400078e0010 */
[----:B------:R-:W-:-:S02]  /*7460*/  IMAD R21, R38, UR5, R21 ;  /* 0x0000000526157c24 */ /* 0x000fc4000f8e0215 */
[----:B------:R-:W-:-:S04]  /*7470*/  IMAD.WIDE.U32 R18, R38, UR4, R18 ;  /* 0x0000000426127c25 */ /* 0x000fc8000f8e0012 */
[----:B--2---:R-:W-:Y:S02]  /*7480*/  IMAD R23, R20, UR6, RZ ;  /* 0x0000000614177c24 */ /* 0x004fe4000f8e02ff */
[----:B------:R-:W-:Y:S02]  /*7490*/  IMAD.IADD R19, R19, 0x1, R21 ;  /* 0x0000000113137824 */ /* 0x000fe400078e0215 */
[C---:B------:R-:W-:Y:S02]  /*74a0*/  IMAD R23, R40.reuse, UR7, R23 ;  /* 0x0000000728177c24 */ /* 0x040fe4000f8e0217 */
[----:B------:R-:W-:-:S04]  /*74b0*/  IMAD.WIDE.U32 R18, R40, UR6, R18 ;  /* 0x0000000628127c25 */ /* 0x000fc8000f8e0012 */
[----:B------:R-:W-:-:S07]  /*74c0*/  IMAD.IADD R43, R19, 0x1, R23 ;  /* 0x00000001132b7824 */ /* 0x000fce00078e0217 */
.L_x_913:
[----:B0-----:R-:W0:Y:S01]  /*74d0*/  LDCU.64 UR4, c[0x0][0x3c8] ;  /* 0x00007900ff0477ac */ /* 0x001e220008000a00 */
[----:B------:R-:W-:Y:S01]  /*74e0*/  IADD3 R21, PT, PT, R12, R41, RZ ;  /* 0x000000290c157210 */ /* 0x000fe20007ffe0ff */
[----:B------:R-:W-:Y:S01]  /*74f0*/  IMAD.MOV.U32 R42, RZ, RZ, R18 ;  /* 0x000000ffff2a7224 */ /* 0x000fe200078e0012 */
[----:B--2---:R-:W2:Y:S01]  /*7500*/  LDS.64 R26, [R8] ;  /* 0x00000000081a7984 */ /* 0x004ea20000000a00 */
[----:B------:R-:W3:Y:S02]  /*7510*/  LDCU.64 UR6, c[0x0][0x390] ;  /* 0x00007200ff0677ac */ /* 0x000ee40008000a00 */
[----:B0-----:R-:W-:-:S04]  /*7520*/  IMAD.WIDE.U32 R22, R21, UR4, R42 ;  /* 0x0000000415167c25 */ /* 0x001fc8000f8e002a */
[----:B------:R-:W-:Y:S01]  /*7530*/  IMAD R21, R21, UR5, R23 ;  /* 0x0000000515157c24 */ /* 0x000fe2000f8e0217 */
[----:B---3--:R-:W-:-:S04]  /*7540*/  LEA R20, P4, R22, UR6, 0x3 ;  /* 0x0000000616147c11 */ /* 0x008fc8000f8818ff */
[----:B------:R-:W-:-:S05]  /*7550*/  LEA.HI.X R21, R22, UR7, R21, 0x3, P4 ;  /* 0x0000000716157c11 */ /* 0x000fca000a0f1c15 */
[----:B-1----:R-:W2:Y:S01]  /*7560*/  LDG.E.64 R22, desc[UR8][R20.64] ;  /* 0x0000000814167981 */ /* 0x002ea2000c1e1b00 */
[----:B------:R-:W-:Y:S01]  /*7570*/  ISETP.GE.AND P4, PT, R4, 0x2, PT ;  /* 0x000000020400780c */ /* 0x000fe20003f86270 */
[----:B------:R-:W-:Y:S01]  /*7580*/  BSSY.RECONVERGENT B1, `(.L_x_903) ;  /* 0x00000df000017945 */ /* 0x000fe20003800200 */
[----:B--2---:R0:W1:Y:S11]  /*7590*/  DMUL R26, R22, R26 ;  /* 0x0000001a161a7228 */ /* 0x0040760000000000 */
[----:B01----:R-:W-:Y:S05]  /*75a0*/  @!P4 BRA `(.L_x_904) ;  /* 0x0000000c0070c947 */ /* 0x003fea0003800000 */
[----:B------:R-:W-:Y:S01]  /*75b0*/  BSSY.RECONVERGENT B2, `(.L_x_905) ;  /* 0x0000071000027945 */ /* 0x000fe20003800200 */
[----:B------:R-:W-:-:S03]  /*75c0*/  IMAD.MOV.U32 R45, RZ, RZ, 0x1 ;  /* 0x00000001ff2d7424 */ /* 0x000fc600078e00ff */
[----:B------:R-:W-:Y:S05]  /*75d0*/  @!P0 BRA `(.L_x_906) ;  /* 0x0000000400b88947 */ /* 0x000fea0003800000 */
[----:B------:R-:W-:Y:S01]  /*75e0*/  IADD3 R24, P4, PT, R20, 0x40, RZ ;  /* 0x0000004014187810 */ /* 0x000fe20007f9e0ff */
[----:B------:R-:W-:Y:S01]  /*75f0*/  BSSY.RECONVERGENT B3, `(.L_x_907) ;  /* 0x000006b000037945 */ /* 0x000fe20003800200 */
[----:B------:R-:W-:Y:S02]  /*7600*/  IMAD.MOV.U32 R45, RZ, RZ, RZ ;  /* 0x000000ffff2d7224 */ /* 0x000fe400078e00ff */
[----:B------:R-:W-:Y:S02]  /*7610*/  IMAD.MOV.U32 R31, RZ, RZ, R37 ;  /* 0x000000ffff1f7224 */ /* 0x000fe400078e0025 */
[----:B------:R-:W-:Y:S02]  /*7620*/  IMAD.MOV.U32 R30, RZ, RZ, R36 ;  /* 0x000000ffff1e7224 */ /* 0x000fe400078e0024 */
[----:B------:R-:W-:-:S07]  /*7630*/  IMAD.X R25, RZ, RZ, R21, P4 ;  /* 0x000000ffff197224 */ /* 0x000fce00020e0615 */
.L_x_908:
[----:B------:R-:W-:Y:S01]  /*7640*/  IMAD.MOV.U32 R22, RZ, RZ, R24 ;  /* 0x000000ffff167224 */ /* 0x000fe200078e0018 */
[----:B------:R-:W-:Y:S02]  /*7650*/  MOV R23, R25 ;  /* 0x0000001900177202 */ /* 0x000fe40000000f00 */
[----:B------:R-:W0:Y:S04]  /*7660*/  LDS.64 R24, [R31+-0x38] ;  /* 0xffffc8001f187984 */ /* 0x000e280000000a00 */
[----:B------:R-:W0:Y:S02]  /*7670*/  LDG.E.64 R28, desc[UR8][R22.64+-0x38] ;  /* 0xffffc808161c7981 */ /* 0x000e24000c1e1b00 */
[----:B0-----:R0:W1:Y:S02]  /*7680*/  DFMA R28, R24, R28, R26 ;  /* 0x0000001c181c722b */ /* 0x001064000000001a */
[----:B0-----:R-:W1:Y:S04]  /*7690*/  LDG.E.64 R26, desc[UR8][R22.64+-0x30] ;  /* 0xffffd008161a7981 */ /* 0x001e68000c1e1b00 */
[----:B------:R-:W1:-:S15]  /*76a0*/  LDS.64 R24, [R31+-0x30] ;  /* 0xffffd0001f187984 */ /* 0x000e5e0000000a00 */
[----:B------:R-:W-:-:S15]  /*76b0*/  NOP ;  /* 0x0000000000007918 */ /* 0x000fde0000000000 */
[----:B------:R-:W-:-:S15]  /*76c0*/  NOP ;  /* 0x0000000000007918 */ /* 0x000fde0000000000 */
[----:B------:R-:W-:-:S13]  /*76d0*/  NOP ;  /* 0x0000000000007918 */ /* 0x000fda0000000000 */
[----:B-1----:R0:W1:Y:S02]  /*76e0*/  DFMA R26, R24, R26, R28 ;  /* 0x0000001a181a722b */ /* 0x002064000000001c */
        /* <DEDUP_REMOVED lines=31> */
[----:B------:R-:W1:-:S15]  /*78e0*/  LDS.64 R24, [R31] ;  /* 0x000000001f187984 */ /* 0x000e5e0000000a00 */
[----:B------:R-:W-:-:S15]  /*78f0*/  NOP ;  /* 0x0000000000007918 */ /* 0x000fde0000000000 */
[----:B------:R-:W-:-:S15]  /*7900*/  NOP ;  /* 0x0000000000007918 */ /* 0x000fde0000000000 */
[----:B------:R-:W-:-:S13]  /*7910*/  NOP ;  /* 0x0000000000007918 */ /* 0x000fda0000000000 */
[----:B-1----:R0:W1:Y:S02]  /*7920*/  DFMA R26, R24, R26, R28 ;  /* 0x0000001a181a722b */ /* 0x002064000000001c */
[----:B0-----:R-:W1:Y:S04]  /*7930*/  LDG.E.64 R28, desc[UR8][R22.64+0x8] ;  /* 0x00000808161c7981 */ /* 0x001e68000c1e1b00 */
[----:B------:R-:W1:-:S15]  /*7940*/  LDS.64 R24, [R31+0x8] ;  /* 0x000008001f187984 */ /* 0x000e5e0000000a00 */
        /* <DEDUP_REMOVED lines=35> */
[----:B------:R-:W1:Y:S01]  /*7b80*/  LDS.64 R24, [R31+0x38] ;  /* 0x000038001f187984 */ /* 0x000e620000000a00 */
[----:B------:R-:W-:-:S15]  /*7b90*/  VIADD R30, R30, 0x10 ;  /* 0x000000101e1e7836 */ /* 0x000fde0000000000 */
[----:B------:R-:W-:-:S15]  /*7ba0*/  NOP ;  /* 0x0000000000007918 */ /* 0x000fde0000000000 */
[----:B------:R-:W-:-:S15]  /*7bb0*/  NOP ;  /* 0x0000000000007918 */ /* 0x000fde0000000000 */
[----:B------:R-:W-:-:S12]  /*7bc0*/  NOP ;  /* 0x0000000000007918 */ /* 0x000fd80000000000 */
[----:B-1----:R0:W1:Y:S02]  /*7bd0*/  DFMA R28, R24, R28, R26 ;  /* 0x0000001c181c722b */ /* 0x002064000000001a */
[----:B0-----:R-:W1:Y:S01]  /*7be0*/  LDG.E.64 R26, desc[UR8][R22.64+0x40] ;  /* 0x00004008161a7981 */ /* 0x001e62000c1e1b00 */
[----:B------:R-:W-:Y:S01]  /*7bf0*/  ISETP.NE.AND P4, PT, R30, RZ, PT ;  /* 0x000000ff1e00720c */ /* 0x000fe20003f85270 */
[----:B------:R-:W-:Y:S02]  /*7c00*/  VIADD R45, R45, 0x10 ;  /* 0x000000102d2d7836 */ /* 0x000fe40000000000 */
[----:B------:R0:W1:Y:S02]  /*7c10*/  LDS.64 R24, [R31+0x40] ;  /* 0x000040001f187984 */ /* 0x0000640000000a00 */
[----:B0-----:R-:W-:-:S15]  /*7c20*/  VIADD R31, R31, 0x80 ;  /* 0x000000801f1f7836 */ /* 0x001fde0000000000 */
[----:B------:R-:W-:-:S15]  /*7c30*/  NOP ;  /* 0x0000000000007918 */ /* 0x000fde0000000000 */
[----:B------:R-:W-:-:S15]  /*7c40*/  NOP ;  /* 0x0000000000007918 */ /* 0x000fde0000000000 */
[----:B------:R-:W-:-:S11]  /*7c50*/  NOP ;  /* 0x0000000000007918 */ /* 0x000fd60000000000 */
[----:B-1----:R0:W1:Y:S02]  /*7c60*/  DFMA R26, R24, R26, R28 ;  /* 0x0000001a181a722b */ /* 0x002064000000001c */
[----:B0-----:R-:W-:-:S05]  /*7c70*/  IADD3 R24, P5, PT, R22, 0x80, RZ ;  /* 0x0000008016187810 */ /* 0x001fca0007fbe0ff */
[----:B------:R-:W-:Y:S01]  /*7c80*/  IMAD.X R25, RZ, RZ, R23, P5 ;  /* 0x000000ffff197224 */ /* 0x000fe200028e0617 */
[----:B-1----:R-:W-:Y:S07]  /*7c90*/  @P4 BRA `(.L_x_908) ;  /* 0xfffffff800684947 */ /* 0x002fee000383ffff */
[----:B------:R-:W-:Y:S05]  /*7ca0*/  BSYNC.RECONVERGENT B3 ;  /* 0x0000000000037941 */ /* 0x000fea0003800200 */
.L_x_907:
[----:B------:R-:W-:-:S07]  /*7cb0*/  VIADD R45, R45, 0x1 ;  /* 0x000000012d2d7836 */ /* 0x000fce0000000000 */
.L_x_906:
[----:B------:R-:W-:Y:S05]  /*7cc0*/  BSYNC.RECONVERGENT B2 ;  /* 0x0000000000027941 */ /* 0x000fea0003800200 */
.L_x_905:
[----:B------:R-:W-:-:S13]  /*7cd0*/  ISETP.NE.AND P4, PT, R9, RZ, PT ;  /* 0x000000ff0900720c */ /* 0x000fda0003f85270 */
[----:B------:R-:W-:Y:S05]  /*7ce0*/  @!P4 BRA `(.L_x_904) ;  /* 0x0000000400a0c947 */ /* 0x000fea0003800000 */
[----:B------:R-:W-:Y:S01]  /*7cf0*/  BSSY.RECONVERGENT B2, `(.L_x_909) ;  /* 0x0000035000027945 */ /* 0x000fe20003800200 */
[----:B------:R-:W-:-:S03]  /*7d00*/  ISETP.NE.AND P4, PT, R5, RZ, PT ;  /* 0x000000ff0500720c */ /* 0x000fc60003f85270 */
[----:B------:R-:W-:Y:S10]  /*7d10*/  @!P2 BRA `(.L_x_910) ;  /* 0x0000000000c8a947 */ /* 0x000ff40003800000 */
[----:B------:R-:W-:-:S05]  /*7d20*/  IMAD.WIDE.U32 R28, R45, 0x8, R20 ;  /* 0x000000082d1c7825 */ /* 0x000fca00078e0014 */
[----:B------:R-:W2:Y:S01]  /*7d30*/  LDG.E.64 R22, desc[UR8][R28.64] ;  /* 0x000000081c167981 */ /* 0x000ea2000c1e1b00 */
[----:B------:R-:W-:-:S03]  /*7d40*/  IMAD R42, R45, 0x8, R8 ;  /* 0x000000082d2a7824 */ /* 0x000fc600078e0208 */
[----:B------:R-:W3:Y:S04]  /*7d50*/  LDG.E.64 R30, desc[UR8][R28.64+0x10] ;  /* 0x000010081c1e7981 */ /* 0x000ee8000c1e1b00 */
[----:B------:R-:W2:Y:S02]  /*7d60*/  LDS.64 R24, [R42] ;  /* 0x000000002a187984 */ /* 0x000ea40000000a00 */
[----:B--2---:R0:W1:Y:S02]  /*7d70*/  DFMA R26, R24, R22, R26 ;  /* 0x00000016181a722b */ /* 0x004064000000001a */
[----:B0-----:R-:W1:Y:S04]  /*7d80*/  LDG.E.64 R22, desc[UR8][R28.64+0x8] ;  /* 0x000008081c167981 */ /* 0x001e68000c1e1b00 */
[----:B------:R-:W1:-:S15]  /*7d90*/  LDS.64 R24, [R42+0x8] ;  /* 0x000008002a187984 */ /* 0x000e5e0000000a00 */
[----:B------:R-:W-:-:S15]  /*7da0*/  NOP ;  /* 0x0000000000007918 */ /* 0x000fde0000000000 */
[----:B------:R-:W-:-:S15]  /*7db0*/  NOP ;  /* 0x0000000000007918 */ /* 0x000fde0000000000 */
[----:B------:R-:W-:-:S13]  /*7dc0*/  NOP ;  /* 0x0000000000007918 */ /* 0x000fda0000000000 */
[----:B-1----:R0:W3:Y:S02]  /*7dd0*/  DFMA R24, R24, R22, R26 ;  /* 0x000000161818722b */ /* 0x0020e4000000001a */
[----:B0-----:R-:W3:Y:S04]  /*7de0*/  LDS.64 R22, [R42+0x10] ;  /* 0x000010002a167984 */ /* 0x001ee80000000a00 */
[----:B------:R-:W0:-:S15]  /*7df0*/  LDS.64 R26, [R42+0x18] ;  /* 0x000018002a1a7984 */ /* 0x000e1e0000000a00 */
[----:B------:R-:W-:-:S15]  /*7e00*/  NOP ;  /* 0x0000000000007918 */ /* 0x000fde0000000000 */
[----:B------:R-:W-:-:S15]  /*7e10*/  NOP ;  /* 0x0000000000007918 */ /* 0x000fde0000000000 */
[----:B------:R-:W-:-:S13]  /*7e20*/  NOP ;  /* 0x0000000000007918 */ /* 0x000fda0000000000 */
[----:B---3--:R1:W0:Y:S02]  /*7e30*/  DFMA R30, R22, R30, R24 ;  /* 0x0000001e161e722b */ /* 0x0082240000000018 */
[----:B-1----:R-:W0:Y:S04]  /*7e40*/  LDG.E.64 R24, desc[UR8][R28.64+0x18] ;  /* 0x000018081c187981 */ /* 0x002e28000c1e1b00 */
[----:B------:R-:W2:-:S15]  /*7e50*/  LDG.E.64 R22, desc[UR8][R28.64+0x20] ;  /* 0x000020081c167981 */ /* 0x000e9e000c1e1b00 */
[----:B------:R-:W-:-:S15]  /*7e60*/  NOP ;  /* 0x0000000000007918 */ /* 0x000fde0000000000 */
[----:B------:R-:W-:-:S15]  /*7e70*/  NOP ;  /* 0x0000000000007918 */ /* 0x000fde0000000000 */
[----:B------:R-:W-:-:S13]  /*7e80*/  NOP ;  /* 0x0000000000007918 */ /* 0x000fda0000000000 */
[----:B0-----:R0:W2:Y:S02]  /*7e90*/  DFMA R26, R26, R24, R30 ;  /* 0x000000181a1a722b */ /* 0x0010a4000000001e */
[----:B0-----:R-:W2:Y:S04]  /*7ea0*/  LDS.64 R24, [R42+0x20] ;  /* 0x000020002a187984 */ /* 0x001ea80000000a00 */
[----:B------:R-:W0:-:S15]  /*7eb0*/  LDS.64 R30, [R42+0x28] ;  /* 0x000028002a1e7984 */ /* 0x000e1e0000000a00 */
[----:B------:R-:W-:-:S15]  /*7ec0*/  NOP ;  /* 0x0000000000007918 */ /* 0x000fde0000000000 */
[----:B------:R-:W-:-:S15]  /*7ed0*/  NOP ;  /* 0x0000000000007918 */ /* 0x000fde0000000000 */
[----:B------:R-:W-:-:S13]  /*7ee0*/  NOP ;  /* 0x0000000000007918 */ /* 0x000fda0000000000 */
[----:B--2---:R1:W0:Y:S02]  /*7ef0*/  DFMA R22, R24, R22, R26 ;  /* 0x000000161816722b */ /* 0x004224000000001a */
[----:B-1----:R-:W0:Y:S04]  /*7f00*/  LDG.E.64 R24, desc[UR8][R28.64+0x28] ;  /* 0x000028081c187981 */ /* 0x002e28000c1e1b00 */
[----:B------:R-:W2:Y:S04]  /*7f10*/  LDG.E.64 R26, desc[UR8][R28.64+0x30] ;  /* 0x000030081c1a7981 */ /* 0x000ea8000c1e1b00 */
[----:B------:R-:W3:Y:S01]  /*7f20*/  LDG.E.64 R28, desc[UR8][R28.64+0x38] ;  /* 0x000038081c1c7981 */ /* 0x000ee2000c1e1b00 */
[----:B------:R-:W-:-:S15]  /*7f30*/  VIADD R45, R45, 0x8 ;  /* 0x000000082d2d7836 */ /* 0x000fde0000000000 */
[----:B------:R-:W-:-:S15]  /*7f40*/  NOP ;  /* 0x0000000000007918 */ /* 0x000fde0000000000 */
[----:B------:R-:W-:-:S15]  /*7f50*/  NOP ;  /* 0x0000000000007918 */ /* 0x000fde0000000000 */
[----:B------:R-:W-:-:S08]  /*7f60*/  NOP ;  /* 0x0000000000007918 */ /* 0x000fd00000000000 */
[----:B0-----:R0:W2:Y:S02]  /*7f70*/  DFMA R24, R30, R24, R22 ;  /* 0x000000181e18722b */ /* 0x0010a40000000016 */
[----:B0-----:R-:W2:-:S15]  /*7f80*/  LDS.64 R22, [R42+0x30] ;  /* 0x000030002a167984 */ /* 0x001e9e0000000a00 */
[----:B------:R-:W-:-:S15]  /*7f90*/  NOP ;  /* 0x0000000000007918 */ /* 0x000fde0000000000 */
[----:B------:R-:W-:-:S15]  /*7fa0*/  NOP ;  /* 0x0000000000007918 */ /* 0x000fde0000000000 */
[----:B------:R-:W-:-:S15]  /*7fb0*/  NOP ;  /* 0x0000000000007918 */ /* 0x000fde0000000000 */
[----:B------:R-:W-:-:S02]  /*7fc0*/  NOP ;  /* 0x0000000000007918 */ /* 0x000fc40000000000 */
[----:B--2---:R0:W3:Y:S02]  /*7fd0*/  DFMA R26, R22, R26, R24 ;  /* 0x0000001a161a722b */ /* 0x0040e40000000018 */
[----:B0-----:R-:W3:-:S15]  /*7fe0*/  LDS.64 R22, [R42+0x38] ;  /* 0x000038002a167984 */ /* 0x001ede0000000a00 */
[----:B------:R-:W-:-:S15]  /*7ff0*/  NOP ;  /* 0x0000000000007918 */ /* 0x000fde0000000000 */
[----:B------:R-:W-:-:S15]  /*8000*/  NOP ;  /* 0x0000000000007918 */ /* 0x000fde0000000000 */
[----:B------:R-:W-:-:S15]  /*8010*/  NOP ;  /* 0x0000000000007918 */ /* 0x000fde0000000000 */
[----:B------:R-:W-:-:S02]  /*8020*/  NOP ;  /* 0x0000000000007918 */ /* 0x000fc40000000000 */
[----:B---3--:R0:W1:Y:S02]  /*8030*/  DFMA R26, R22, R28, R26 ;  /* 0x0000001c161a722b */ /* 0x008064000000001a */
.L_x_910:
[----:B------:R-:W-:Y:S05]  /*8040*/  BSYNC.RECONVERGENT B2 ;  /* 0x0000000000027941 */ /* 0x000fea0003800200 */
.L_x_909:
[----:B------:R-:W-:Y:S05]  /*8050*/  @!P4 BRA `(.L_x_904) ;  /* 0x0000000000c4c947 */ /* 0x000fea0003800000 */
[----:B------:R-:W-:Y:S01]  /*8060*/  BSSY.RECONVERGENT B2, `(.L_x_911) ;  /* 0x000001d000027945 */ /* 0x000fe20003800200 */
[----:B------:R-:W-:-:S03]  /*8070*/  ISETP.NE.AND P4, PT, R10, RZ, PT ;  /* 0x000000ff0a00720c */ /* 0x000fc60003f85270 */
[----:B------:R-:W-:Y:S10]  /*8080*/  @!P3 BRA `(.L_x_912) ;  /* 0x000000000068b947 */ /* 0x000ff40003800000 */
[----:B0-----:R-:W-:-:S05]  /*8090*/  IMAD.WIDE.U32 R22, R45, 0x8, R20 ;  /* 0x000000082d167825 */ /* 0x001fca00078e0014 */
[----:B------:R-:W1:Y:S01]  /*80a0*/  LDG.E.64 R30, desc[UR8][R22.64] ;  /* 0x00000008161e7981 */ /* 0x000e62000c1e1b00 */
[----:B------:R-:W-:-:S05]  /*80b0*/  LEA R42, R45, R8, 0x3 ;  /* 0x000000082d2a7211 */ /* 0x000fca00078e18ff */
[----:B------:R-:W1:Y:S04]  /*80c0*/  LDS.64 R24, [R42] ;  /* 0x000000002a187984 */ /* 0x000e680000000a00 */
[----:B------:R-:W0:Y:S01]  /*80d0*/  LDS.64 R28, [R42+0x8] ;  /* 0x000008002a1c7984 */ /* 0x000e220000000a00 */
[----:B-1----:R1:W0:Y:S03]  /*80e0*/  DFMA R30, R24, R30, R26 ;  /* 0x0000001e181e722b */ /* 0x002226000000001a */
[----:B-1----:R-:W0:Y:S04]  /*80f0*/  LDG.E.64 R26, desc[UR8][R22.64+0x8] ;  /* 0x00000808161a7981 */ /* 0x002e28000c1e1b00 */
[----:B------:R-:W2:Y:S04]  /*8100*/  LDG.E.64 R24, desc[UR8][R22.64+0x10] ;  /* 0x0000100816187981 */ /* 0x000ea8000c1e1b00 */
[----:B------:R-:W3:Y:S01]  /*8110*/  LDG.E.64 R22, desc[UR8][R22.64+0x18] ;  /* 0x0000180816167981 */ /* 0x000ee2000c1e1b00 */
[----:B------:R-:W-:-:S15]  /*8120*/  VIADD R45, R45, 0x4 ;  /* 0x000000042d2d7836 */ /* 0x000fde0000000000 */
[----:B------:R-:W-:-:S15]  /*8130*/  NOP ;  /* 0x0000000000007918 */ /* 0x000fde0000000000 */
[----:B------:R-:W-:-:S15]  /*8140*/  NOP ;  /* 0x0000000000007918 */ /* 0x000fde0000000000 */
[----:B------:R-:W-:-:S07]  /*8150*/  NOP ;  /* 0x0000000000007918 */ /* 0x000fce0000000000 */
        /* <DEDUP_REMOVED lines=12> */
[----:B---3--:R2:W3:Y:S02]  /*8220*/  DFMA R26, R24, R22, R26 ;  /* 0x00000016181a722b */ /* 0x0084e4000000001a */
.L_x_912:
[----:B------:R-:W-:Y:S05]  /*8230*/  BSYNC.RECONVERGENT B2 ;  /* 0x0000000000027941 */ /* 0x000fea0003800200 */
.L_x_911:
[----:B------:R-:W-:Y:S05]  /*8240*/  @!P4 BRA `(.L_x_904) ;  /* 0x000000000048c947 */ /* 0x000fea0003800000 */
[----:B------:R-:W-:-:S05]  /*8250*/  IMAD.WIDE.U32 R20, R45, 0x8, R20 ;  /* 0x000000082d147825 */ /* 0x000fca00078e0014 */
[----:B0-2---:R-:W1:Y:S01]  /*8260*/  LDG.E.64 R22, desc[UR8][R20.64] ;  /* 0x0000000814167981 */ /* 0x005e62000c1e1b00 */
[----:B------:R-:W-:Y:S01]  /*8270*/  IMAD R45, R45, 0x8, R8 ;  /* 0x000000082d2d7824 */ /* 0x000fe200078e0208 */
[----:B------:R-:W-:-:S04]  /*8280*/  ISETP.NE.AND P4, PT, R10, 0x1, PT ;  /* 0x000000010a00780c */ /* 0x000fc80003f85270 */
[----:B------:R-:W1:Y:S02]  /*8290*/  LDS.64 R24, [R45] ;  /* 0x000000002d187984 */ /* 0x000e640000000a00 */
[----:B-1-3--:R0:W1:Y:S07]  /*82a0*/  DFMA R26, R24, R22, R26 ;  /* 0x00000016181a722b */ /* 0x00a06e000000001a */
[----:B01----:R-:W-:Y:S05]  /*82b0*/  @!P4 BRA `(.L_x_904) ;  /* 0x00000000002cc947 */ /* 0x003fea0003800000 */
[----:B------:R-:W2:Y:S01]  /*82c0*/  LDG.E.64 R22, desc[UR8][R20.64+0x8] ;  /* 0x0000080814167981 */ /* 0x000ea2000c1e1b00 */
[----:B------:R-:W-:-:S03]  /*82d0*/  ISETP.NE.AND P4, PT, R10, 0x2, PT ;  /* 0x000000020a00780c */ /* 0x000fc60003f85270 */
[----:B------:R-:W2:Y:S10]  /*82e0*/  LDS.64 R28, [R45+0x8] ;  /* 0x000008002d1c7984 */ /* 0x000eb40000000a00 */
[----:B------:R-:W3:Y:S01]  /*82f0*/  @P4 LDG.E.64 R24, desc[UR8][R20.64+0x10] ;  /* 0x0000100814184981 */ /* 0x000ee2000c1e1b00 */
[----:B--2---:R0:W3:Y:S03]  /*8300*/  DFMA R26, R28, R22, R26 ;  /* 0x000000161c1a722b */ /* 0x0040e6000000001a */
[----:B0-----:R-:W3:-:S15]  /*8310*/  @P4 LDS.64 R22, [R45+0x10] ;  /* 0x000010002d164984 */ /* 0x001ede0000000a00 */
[----:B------:R-:W-:-:S15]  /*8320*/  NOP ;  /* 0x0000000000007918 */ /* 0x000fde0000000000 */
[----:B------:R-:W-:-:S15]  /*8330*/  NOP ;  /* 0x0000000000007918 */ /* 0x000fde0000000000 */
[----:B------:R-:W-:-:S15]  /*8340*/  NOP ;  /* 0x0000000000007918 */ /* 0x000fde0000000000 */
[----:B------:R-:W-:-:S01]  /*8350*/  NOP ;  /* 0x0000000000007918 */ /* 0x000fc20000000000 */
[----:B---3--:R0:W1:Y:S02]  /*8360*/  @P4 DFMA R26, R22, R24, R26 ;  /* 0x00000018161a422b */ /* 0x008064000000001a */
.L_x_904:
[----:B------:R-:W-:Y:S05]  /*8370*/  BSYNC.RECONVERGENT B1 ;  /* 0x0000000000017941 */ /* 0x000fea0003800200 */
.L_x_903:
[C---:B------:R-:W-:Y:S02]  /*8380*/  IMAD R21, R41.reuse, 0x8, R7 ;  /* 0x0000000829157824 */ /* 0x040fe400078e0207 */
[----:B------:R-:W-:-:S03]  /*8390*/  VIADD R41, R41, 0x1 ;  /* 0x0000000129297836 */ /* 0x000fc60000000000 */
[----:B-1-3--:R3:W-:Y:S02]  /*83a0*/  STS.64 [R21], R26 ;  /* 0x0000001a15007388 */ /* 0x00a7e40000000a00 */
[----:B------:R-:W-:-:S13]  /*83b0*/  ISETP.NE.AND P4, PT, R41, R6, PT ;  /* 0x000000062900720c */ /* 0x000fda0003f85270 */
[----:B---3--:R-:W-:Y:S05]  /*83c0*/  @P4 BRA `(.L_x_913) ;  /* 0xfffffff000404947 */ /* 0x008fea000383ffff */
.L_x_902:
[----:B-1----:R-:W-:Y:S05]  /*83d0*/  BSYNC.RECONVERGENT B0 ;  /* 0x0000000000007941 */ /* 0x002fea0003800200 */
.L_x_901:
[----:B------:R-:W-:Y:S01]  /*83e0*/  LDS.64 R18, [R7] ;  /* 0x0000000007127984 */ /* 0x000fe20000000a00 */
[----:B------:R-:W-:Y:S01]  /*83f0*/  ISETP.GE.AND P4, PT, R6, 0x2, PT ;  /* 0x000000020600780c */ /* 0x000fe20003f86270 */
[----:B------:R-:W-:Y:S02]  /*8400*/  BSSY.RECONVERGENT B0, `(.L_x_914) ;  /* 0x00000d7000007945 */ /* 0x000fe40003800200 */
[----:B0-2---:R-:W0:Y:S02]  /*8410*/  LDS.64 R22, [R3] ;  /* 0x0000000003167984 */ /* 0x005e240000000a00 */
[----:B0-----:R0:W1:Y:S08]  /*8420*/  DMUL R22, R18, R22 ;  /* 0x0000001612167228 */ /* 0x0010700000000000 */
[----:B01----:R-:W-:Y:S05]  /*8430*/  @!P4 BRA `(.L_x_915) ;  /* 0x0000000c004cc947 */ /* 0x003fea0003800000 */
[----:B------:R-:W-:Y:S01]  /*8440*/  BSSY.RECONVERGENT B1, `(.L_x_916) ;  /* 0x0000069000017945 */ /* 0x000fe20003800200 */
[----:B------:R-:W-:-:S03]  /*8450*/  IMAD.MOV.U32 R24, RZ, RZ, 0x1 ;  /* 0x00000001ff187424 */ /* 0x000fc600078e00ff */
[----:B------:R-:W-:Y:S05]  /*8460*/  @!P1 BRA `(.L_x_917) ;  /* 0x0000000400989947 */ /* 0x000fea0003800000 */
[----:B------:R-:W-:Y:S01]  /*8470*/  BSSY.RECONVERGENT B2, `(.L_x_917) ;  /* 0x0000065000027945 */ /* 0x000fe20003800200 */
[----:B------:R-:W-:-:S07]  /*8480*/  IMAD.MOV.U32 R24, RZ, RZ, 0x1 ;  /* 0x00000001ff187424 */ /* 0x000fce00078e00ff */
.L_x_918:
[C---:B------:R-:W-:Y:S01]  /*8490*/  IMAD R25, R24.reuse, 0x8, R3 ;  /* 0x0000000818197824 */ /* 0x040fe200078e0203 */
[C---:B------:R-:W-:Y:S01]  /*84a0*/  LEA R26, R24.reuse, R7, 0x3 ;  /* 0x00000007181a7211 */ /* 0x040fe200078e18ff */
[C---:B------:R-:W-:Y:S02]  /*84b0*/  VIADD R27, R24.reuse, 0xf ;  /* 0x0000000f181b7836 */ /* 0x040fe40000000000 */
[----:B------:R-:W-:Y:S01]  /*84c0*/  VIADD R24, R24, 0x10 ;  /* 0x0000001018187836 */ /* 0x000fe20000000000 */
[----:B------:R-:W-:Y:S02]  /*84d0*/  LDS.64 R18, [R25] ;  /* 0x0000000019127984 */ /* 0x000fe40000000a00 */
[----:B------:R-:W-:Y:S02]  /*84e0*/  ISETP.NE.AND P4, PT, R27, R34, PT ;  /* 0x000000221b00720c */ /* 0x000fe40003f85270 */
[----:B------:R-:W0:Y:S02]  /*84f0*/  LDS.64 R20, [R26] ;  /* 0x000000001a147984 */ /* 0x000e240000000a00 */
[----:B0-----:R0:W1:Y:S02]  /*8500*/  DFMA R20, R18, R20, R22 ;  /* 0x000000141214722b */ /* 0x0010640000000016 */
[----:B0-----:R-:W-:Y:S04]  /*8510*/  LDS.64 R18, [R25+0x8] ;  /* 0x0000080019127984 */ /* 0x001fe80000000a00 */
[----:B------:R-:W1:-:S15]  /*8520*/  LDS.64 R22, [R26+0x8] ;  /* 0x000008001a167984 */ /* 0x000e5e0000000a00 */
[----:B------:R-:W-:-:S15]  /*8530*/  NOP ;  /* 0x0000000000007918 */ /* 0x000fde0000000000 */
[----:B------:R-:W-:-:S15]  /*8540*/  NOP ;  /* 0x0000000000007918 */ /* 0x000fde0000000000 */
[----:B------:R-:W-:-:S13]  /*8550*/  NOP ;  /* 0x0000000000007918 */ /* 0x000fda0000000000 */
[----:B-1----:R0:W1:Y:S02]  /*8560*/  DFMA R22, R18, R22, R20 ;  /* 0x000000161216722b */ /* 0x0020640000000014 */
        /* <DEDUP_REMOVED lines=84> */
[----:B01----:R-:W-:Y:S05]  /*8ab0*/  @P4 BRA `(.L_x_918) ;  /* 0xfffffff800744947 */ /* 0x003fea000383ffff */
[----:B------:R-:W-:Y:S05]  /*8ac0*/  BSYNC.RECONVERGENT B2 ;  /* 0x0000000000027941 */ /* 0x000fea0003800200 */
.L_x_917:
[----:B------:R-:W-:Y:S05]  /*8ad0*/  BSYNC.RECONVERGENT B1 ;  /* 0x0000000000017941 */ /* 0x000fea0003800200 */
.L_x_916:
[----:B------:R-:W-:-:S13]  /*8ae0*/  ISETP.NE.AND P4, PT, R32, RZ, PT ;  /* 0x000000ff2000720c */ /* 0x000fda0003f85270 */
[----:B------:R-:W-:Y:S05]  /*8af0*/  @!P4 BRA `(.L_x_915) ;  /* 0x00000004009cc947 */ /* 0x000fea0003800000 */
[----:B------:R-:W-:Y:S01]  /*8b00*/  VIADD R18, R32, 0xffffffff ;  /* 0xffffffff20127836 */ /* 0x000fe20000000000 */
[----:B------:R-:W-:Y:S01]  /*8b10*/  BSSY.RECONVERGENT B1, `(.L_x_919) ;  /* 0x0000034000017945 */ /* 0x000fe20003800200 */
[----:B------:R-:W-:-:S03]  /*8b20*/  ISETP.NE.AND P5, PT, R33, RZ, PT ;  /* 0x000000ff2100720c */ /* 0x000fc60003fa5270 */
[----:B------:R-:W-:-:S13]  /*8b30*/  ISETP.GE.U32.AND P4, PT, R18, 0x7, PT ;  /* 0x000000071200780c */ /* 0x000fda0003f86070 */
[----:B------:R-:W-:Y:S05]  /*8b40*/  @!P4 BRA `(.L_x_920) ;  /* 0x0000000000c0c947 */ /* 0x000fea0003800000 */
[C---:B------:R-:W-:Y:S02]  /*8b50*/  IMAD R25, R24.reuse, 0x8, R3 ;  /* 0x0000000818197824 */ /* 0x040fe400078e0203 */
[C---:B------:R-:W-:Y:S02]  /*8b60*/  IMAD R26, R24.reuse, 0x8, R7 ;  /* 0x00000008181a7824 */ /* 0x040fe400078e0207 */
[----:B------:R-:W-:Y:S01]  /*8b70*/  VIADD R24, R24, 0x8 ;  /* 0x0000000818187836 */ /* 0x000fe20000000000 */
[----:B------:R-:W-:Y:S04]  /*8b80*/  LDS.64 R18, [R25] ;  /* 0x0000000019127984 */ /* 0x000fe80000000a00 */
        /* <DEDUP_REMOVED lines=44> */
.L_x_920:
[----:B------:R-:W-:Y:S05]  /*8e50*/  BSYNC.RECONVERGENT B1 ;  /* 0x0000000000017941 */ /* 0x000fea0003800200 */
.L_x_919:
[----:B------:R-:W-:Y:S05]  /*8e60*/  @!P5 BRA `(.L_x_915) ;  /* 0x0000000000c0d947 */ /* 0x000fea0003800000 */
[----:B0-----:R-:W-:Y:S01]  /*8e70*/  VIADD R18, R33, 0xffffffff ;  /* 0xffffffff21127836 */ /* 0x001fe20000000000 */
[----:B------:R-:W-:Y:S01]  /*8e80*/  BSSY.RECONVERGENT B1, `(.L_x_921) ;  /* 0x000001c000017945 */ /* 0x000fe20003800200 */
[----:B------:R-:W-:-:S03]  /*8e90*/  ISETP.NE.AND P5, PT, R35, RZ, PT ;  /* 0x000000ff2300720c */ /* 0x000fc60003fa5270 */
[----:B------:R-:W-:-:S13]  /*8ea0*/  ISETP.GE.U32.AND P4, PT, R18, 0x3, PT ;  /* 0x000000031200780c */ /* 0x000fda0003f86070 */
[----:B------:R-:W-:Y:S05]  /*8eb0*/  @!P4 BRA `(.L_x_922) ;  /* 0x000000000060c947 */ /* 0x000fea0003800000 */
[C---:B------:R-:W-:Y:S01]  /*8ec0*/  LEA R25, R24.reuse, R3, 0x3 ;  /* 0x0000000318197211 */ /* 0x040fe200078e18ff */
[C---:B------:R-:W-:Y:S02]  /*8ed0*/  IMAD R26, R24.reuse, 0x8, R7 ;  /* 0x00000008181a7824 */ /* 0x040fe400078e0207 */
[----:B------:R-:W-:Y:S02]  /*8ee0*/  VIADD R24, R24, 0x4 ;  /* 0x0000000418187836 */ /* 0x000fe40000000000 */
[----:B------:R-:W-:Y:S04]  /*8ef0*/  LDS.64 R18, [R25] ;  /* 0x0000000019127984 */ /* 0x000fe80000000a00 */
[----:B------:R-:W1:Y:S02]  /*8f00*/  LDS.64 R20, [R26] ;  /* 0x000000001a147984 */ /* 0x000e640000000a00 */
        /* <DEDUP_REMOVED lines=18> */
[----:B-1----:R0:W2:Y:S02]  /*9030*/  DFMA R22, R18, R20, R22 ;  /* 0x000000141216722b */ /* 0x0020a40000000016 */
.L_x_922:
[----:B------:R-:W-:Y:S05]  /*9040*/  BSYNC.RECONVERGENT B1 ;  /* 0x0000000000017941 */ /* 0x000fea0003800200 */
.L_x_921:
[----:B------:R-:W-:Y:S05]  /*9050*/  @!P5 BRA `(.L_x_915) ;  /* 0x000000000044d947 */ /* 0x000fea0003800000 */
[C---:B------:R-:W-:Y:S01]  /*9060*/  IMAD R25, R24.reuse, 0x8, R3 ;  /* 0x0000000818197824 */ /* 0x040fe200078e0203 */
[----:B------:R-:W-:Y:S01]  /*9070*/  ISETP.NE.AND P4, PT, R35, 0x1, PT ;  /* 0x000000012300780c */ /* 0x000fe20003f85270 */
[----:B------:R-:W-:-:S03]  /*9080*/  IMAD R24, R24, 0x8, R7 ;  /* 0x0000000818187824 */ /* 0x000fc600078e0207 */
[----:B0-----:R-:W-:Y:S04]  /*9090*/  LDS.64 R20, [R25] ;  /* 0x0000000019147984 */ /* 0x001fe80000000a00 */
[----:B------:R-:W1:Y:S02]  /*90a0*/  LDS.64 R18, [R24] ;  /* 0x0000000018127984 */ /* 0x000e640000000a00 */
[----:B-12---:R3:W0:Y:S03]  /*90b0*/  DFMA R22, R20, R18, R22 ;  /* 0x000000121416722b */ /* 0x0066260000000016 */
[----:B0--3--:R-:W-:Y:S05]  /*90c0*/  @!P4 BRA `(.L_x_915) ;  /* 0x000000000028c947 */ /* 0x009fea0003800000 */
[----:B------:R-:W-:Y:S01]  /*90d0*/  LDS.64 R20, [R25+0x8] ;  /* 0x0000080019147984 */ /* 0x000fe20000000a00 */
[----:B------:R-:W-:-:S03]  /*90e0*/  ISETP.NE.AND P4, PT, R35, 0x2, PT ;  /* 0x000000022300780c */ /* 0x000fc60003f85270 */
[----:B------:R-:W0:Y:S02]  /*90f0*/  LDS.64 R18, [R24+0x8] ;  /* 0x0000080018127984 */ /* 0x000e240000000a00 */
[----:B0-----:R0:W1:Y:S08]  /*9100*/  DFMA R22, R20, R18, R22 ;  /* 0x000000121416722b */ /* 0x0010700000000016 */
[----:B0-----:R-:W-:Y:S04]  /*9110*/  @P4 LDS.64 R20, [R25+0x10] ;  /* 0x0000100019144984 */ /* 0x001fe80000000a00 */
[----:B------:R-:W1:-:S15]  /*9120*/  @P4 LDS.64 R18, [R24+0x10] ;  /* 0x0000100018124984 */ /* 0x000e5e0000000a00 */
[----:B------:R-:W-:-:S15]  /*9130*/  NOP ;  /* 0x0000000000007918 */ /* 0x000fde0000000000 */
[----:B------:R-:W-:-:S15]  /*9140*/  NOP ;  /* 0x0000000000007918 */ /* 0x000fde0000000000 */
[----:B------:R-:W-:-:S07]  /*9150*/  NOP ;  /* 0x0000000000007918 */ /* 0x000fce0000000000 */
[----:B-1----:R3:W0:Y:S02]  /*9160*/  @P4 DFMA R22, R20, R18, R22 ;  /* 0x000000121416422b */ /* 0x0026240000000016 */
.L_x_915:
[----:B------:R-:W-:Y:S05]  /*9170*/  BSYNC.RECONVERGENT B0 ;  /* 0x0000000000007941 */ /* 0x000fea0003800200 */
.L_x_914:
[----:B------:R-:W5:Y:S01]  /*9180*/  LDCU.128 UR4, c[0x0][0x400] ;  /* 0x00008000ff0477ac */ /* 0x000f620008000c00 */
[----:B0--3--:R-:W-:Y:S01]  /*9190*/  SHF.R.S32.HI R21, RZ, 0x1f, R38 ;  /* 0x0000001fff157819 */ /* 0x009fe20000011426 */
[----:B------:R-:W-:Y:S01]  /*91a0*/  IMAD.MOV.U32 R18, RZ, RZ, R14 ;  /* 0x000000ffff127224 */ /* 0x000fe200078e000e */
[----:B------:R-:W-:Y:S01]  /*91b0*/  SHF.R.S32.HI R25, RZ, 0x1f, R40 ;  /* 0x0000001fff197819 */ /* 0x000fe20000011428 */
[----:B------:R-:W-:Y:S01]  /*91c0*/  IMAD.MOV.U32 R19, RZ, RZ, R39 ;  /* 0x000000ffff137224 */ /* 0x000fe200078e0027 */
[----:B------:R-:W0:Y:S01]  /*91d0*/  LDCU.64 UR10, c[0x0][0x3d8] ;  /* 0x00007b00ff0a77ac */ /* 0x000e220008000a00 */
[----:B----4-:R-:W-:Y:S02]  /*91e0*/  IMAD.IADD R13, R2, 0x1, R13 ;  /* 0x00000001020d7824 */ /* 0x010fe400078e020d */
[----:B-----5:R-:W-:Y:S02]  /*91f0*/  IMAD R21, R21, UR4, RZ ;  /* 0x0000000415157c24 */ /* 0x020fe4000f8e02ff */
[----:B------:R-:W-:-:S04]  /*9200*/  IMAD.WIDE.U32 R18, R38, UR4, R18 ;  /* 0x0000000426127c25 */ /* 0x000fc8000f8e0012 */
[----:B------:R-:W-:Y:S02]  /*9210*/  IMAD R21, R38, UR5, R21 ;  /* 0x0000000526157c24 */ /* 0x000fe4000f8e0215 */
[----:B------:R-:W-:-:S03]  /*9220*/  IMAD R25, R25, UR6, RZ ;  /* 0x0000000619197c24 */ /* 0x000fc6000f8e02ff */
[----:B------:R-:W-:Y:S01]  /*9230*/  IADD3 R19, PT, PT, R19, R21, RZ ;  /* 0x0000001513137210 */ /* 0x000fe20007ffe0ff */
[C---:B------:R-:W-:Y:S02]  /*9240*/  IMAD R25, R40.reuse, UR7, R25 ;  /* 0x0000000728197c24 */ /* 0x040fe4000f8e0219 */
[----:B------:R-:W-:-:S04]  /*9250*/  IMAD.WIDE.U32 R40, R40, UR6, R18 ;  /* 0x0000000628287c25 */ /* 0x000fc8000f8e0012 */
[----:B------:R-:W-:Y:S01]  /*9260*/  IMAD.IADD R19, R41, 0x1, R25 ;  /* 0x0000000129137824 */ /* 0x000fe200078e0219 */
[----:B0-----:R-:W-:-:S04]  /*9270*/  LEA R18, P4, R40, UR10, 0x3 ;  /* 0x0000000a28127c11 */ /* 0x001fc8000f8818ff */
[----:B------:R-:W-:Y:S02]  /*9280*/  LEA.HI.X R19, R40, UR11, R19, 0x3, P4 ;  /* 0x0000000b28137c11 */ /* 0x000fe4000a0f1c13 */
[----:B------:R-:W-:-:S03]  /*9290*/  ISETP.GE.AND P4, PT, R13, R0, PT ;  /* 0x000000000d00720c */ /* 0x000fc60003f86270 */
[----:B-12---:R2:W-:Y:S10]  /*92a0*/  STG.E.64 desc[UR8][R18.64], R22 ;  /* 0x0000001612007986 */ /* 0x0065f4000c101b08 */
[----:B------:R-:W-:Y:S05]  /*92b0*/  @!P4 BRA `(.L_x_923) ;  /* 0xffffffdc00d0c947 */ /* 0x000fea000383ffff */
[----:B------:R-:W-:Y:S05]  /*92c0*/  EXIT ;  /* 0x000000000000794d */ /* 0x000fea0003800000 */
        .weak           $__internal_8_$__cuda_sm20_dblrcp_rn_slowpath_v3
        .type           $__internal_8_$__cuda_sm20_dblrcp_rn_slowpath_v3,@function
        .size           $__internal_8_$__cuda_sm20_dblrcp_rn_slowpath_v3,($__internal_9_$__cuda_sm20_div_rn_f64_full - $__internal_8_$__cuda_sm20_dblrcp_rn_slowpath_v3)
$__internal_8_$__cuda_sm20_dblrcp_rn_slowpath_v3:
        /* <DEDUP_REMOVED lines=11> */
[----:B------:R-:W-:Y:S01]  /*9380*/  VIADD R23, R21, 0xc0200000 ;  /* 0xc020000015177836 */ /* 0x000fe20000000000 */
[----:B------:R-:W-:Y:S01]  /*9390*/  MOV R24, R27 ;  /* 0x0000001b00187202 */ /* 0x000fe20000000f00 */
        /* <DEDUP_REMOVED lines=44> */
.L_x_927:
        /* <DEDUP_REMOVED lines=34> */
.L_x_925:
[----:B------:R-:W-:Y:S01]  /*9880*/  LOP3.LUT R25, R21, 0x80000, RZ, 0xfc, !PT ;  /* 0x0008000015197812 */ /* 0x000fe200078efcff */
[----:B------:R-:W-:-:S07]  /*9890*/  IMAD.MOV.U32 R24, RZ, RZ, R20 ;  /* 0x000000ffff187224 */ /* 0x000fce00078e0014 */
.L_x_926:
[----:B------:R-:W-:Y:S05]  /*98a0*/  BSYNC.RECONVERGENT B1 ;  /* 0x0000000000017941 */ /* 0x000fea0003800200 */
.L_x_924:
[----:B------:R-:W-:Y:S02]  /*98b0*/  IMAD.MOV.U32 R20, RZ, RZ, R0 ;  /* 0x000000ffff147224 */ /* 0x000fe400078e0000 */
[----:B------:R-:W-:-:S04]  /*98c0*/  IMAD.MOV.U32 R21, RZ, RZ, 0x0 ;  /* 0x00000000ff157424 */ /* 0x000fc800078e00ff */
[----:B------:R-:W-:Y:S05]  /*98d0*/  RET.REL.NODEC R20 `(_ZN2at6native54_GLOBAL__N__aa9a477a_21_UpSampleBilinear2d_cu_607db5e327upsample_gen2d_aa_out_frameIddNS0_18upsample_antialias20BicubicFilterFunctorEEEvT0_S5_NS_27GenericPackedTensorAccessorIKT_Lm4ENS_16DefaultPtrTraitsElEENS6_IS7_Lm4ES9_lEERKT1_) ;  /* 0xffffff6414c87950 */ /* 0x000fea0003c3ffff */
        .weak           $__internal_9_$__cuda_sm20_div_rn_f64_full
        .type           $__internal_9_$__cuda_sm20_div_rn_f64_full,@function
        .size           $__internal_9_$__cuda_sm20_div_rn_f64_full,(.L_x_1960 - $__internal_9_$__cuda_sm20_div_rn_f64_full)
$__internal_9_$__cuda_sm20_div_rn_f64_full:
[C---:B------:R-:W-:Y:S01]  /*98e0*/  FSETP.GEU.AND P4, PT, |R23|.reuse, 1.469367938527859385e-39, PT ;  /* 0x001000001700780b */ /* 0x040fe20003f8e200 */
[----:B------:R-:W-:Y:S01]  /*98f0*/  IMAD.MOV.U32 R37, RZ, RZ, 0x1ca00000 ;  /* 0x1ca00000ff257424 */ /* 0x000fe200078e00ff */
[----:B------:R-:W-:Y:S01]  /*9900*/  LOP3.LUT R35, R23, 0x7ff00000, RZ, 0xc0, !PT ;  /* 0x7ff0000017237812 */ /* 0x000fe200078ec0ff */
[----:B------:R-:W-:Y:S01]  /*9910*/  BSSY.RECONVERGENT B1, `(.L_x_928) ;  /* 0x000007a000017945 */ /* 0x000fe20003800200 */
[C---:B------:R-:W-:Y:S02]  /*9920*/  LOP3.LUT R40, R21.reuse, 0x7ff00000, RZ, 0xc0, !PT ;  /* 0x7ff0000015287812 */ /* 0x040fe400078ec0ff */
[----:B------:R-:W-:Y:S01]  /*9930*/  FSETP.GEU.AND P0, PT, |R21|, 1.469367938527859385e-39, PT ;  /* 0x001000001500780b */ /* 0x000fe20003f0e200 */
[----:B------:R-:W-:Y:S01]  /*9940*/  IMAD.MOV.U32 R39, RZ, RZ, R35 ;  /* 0x000000ffff277224 */ /* 0x000fe200078e0023 */
[----:B------:R-:W-:Y:S02]  /*9950*/  ISETP.GE.U32.AND P3, PT, R35, R40, PT ;  /* 0x000000282300720c */ /* 0x000fe40003f66070 */
[----:B------:R-:W-:-:S02]  /*9960*/  LOP3.LUT R18, R21, 0x800fffff, RZ, 0xc0, !PT ;  /* 0x800fffff15127812 */ /* 0x000fc400078ec0ff */
[----:B------:R-:W-:Y:S01]  /*9970*/  SEL R25, R37, 0x63400000, !P3 ;  /* 0x6340000025197807 */ /* 0x000fe20005800000 */
[----:B------:R-:W-:Y:S01]  /*9980*/  @!P4 IMAD.MOV.U32 R26, RZ, RZ, RZ ;  /* 0x000000ffff1ac224 */ /* 0x000fe200078e00ff */
[----:B------:R-:W-:Y:S02]  /*9990*/  @!P4 LOP3.LUT R24, R21, 0x7ff00000, RZ, 0xc0, !PT ;  /* 0x7ff000001518c812 */ /* 0x000fe400078ec0ff */
[----:B------:R-:W-:Y:S02]  /*99a0*/  LOP3.LUT R25, R25, 0x800fffff, R23, 0xf8, !PT ;  /* 0x800fffff19197812 */ /* 0x000fe400078ef817 */
[----:B------:R-:W-:Y:S02]  /*99b0*/  @!P4 ISETP.GE.U32.AND P5, PT, R35, R24, PT ;  /* 0x000000182300c20c */ /* 0x000fe40003fa6070 */
[----:B------:R-:W-:Y:S01]  /*99c0*/  LOP3.LUT R19, R18, 0x3ff00000, RZ, 0xfc, !PT ;  /* 0x3ff0000012137812 */ /* 0x000fe200078efcff */
[----:B------:R-:W-:Y:S01]  /*99d0*/  IMAD.MOV.U32 R18, RZ, RZ, R20 ;  /* 0x000000ffff127224 */ /* 0x000fe200078e0014 */
[----:B------:R-:W-:-:S04]  /*99e0*/  @!P4 SEL R27, R37, 0x63400000, !P5 ;  /* 0x63400000251bc807 */ /* 0x000fc80006800000 */
[----:B------:R-:W-:Y:S01]  /*99f0*/  @!P4 LOP3.LUT R24, R27, 0x80000000, R23, 0xf8, !PT ;  /* 0x800000001b18c812 */ /* 0x000fe200078ef817 */
[----:B------:R-:W0:Y:S02]  /*9a00*/  @!P0 DMUL R18, R20, 8.98846567431157953865e+307 ;  /* 0x7fe0000014128828 */ /* 0x000e240000000000 */
[----:B0-----:R-:W-:Y:S02]  /*9a10*/  @!P0 LOP3.LUT R40, R19, 0x7ff00000, RZ, 0xc0, !PT ;  /* 0x7ff0000013288812 */ /* 0x001fe400078ec0ff */
[----:B------:R-:W-:Y:S02]  /*9a20*/  @!P4 LOP3.LUT R27, R24, 0x100000, RZ, 0xfc, !PT ;  /* 0x00100000181bc812 */ /* 0x000fe400078efcff */
[----:B------:R-:W-:-:S15]  /*9a30*/  MOV R24, R22 ;  /* 0x0000001600187202 */ /* 0x000fde0000000f00 */
[----:B------:R-:W-:-:S15]  /*9a40*/  NOP ;  /* 0x0000000000007918 */ /* 0x000fde0000000000 */
[----:B------:R-:W-:-:S15]  /*9a50*/  NOP ;  /* 0x0000000000007918 */ /* 0x000fde0000000000 */
[----:B------:R-:W-:-:S13]  /*9a60*/  NOP ;  /* 0x0000000000007918 */ /* 0x000fda0000000000 */
[----:B------:R-:W0:Y:S02]  /*9a70*/  @!P4 DFMA R24, R24, 2, -R26 ;  /* 0x400000001818c82b */ /* 0x000e24000000081a */
[----:B0-----:R-:W-:Y:S01]  /*9a80*/  @!P4 LOP3.LUT R39, R25, 0x7ff00000, RZ, 0xc0, !PT ;  /* 0x7ff000001927c812 */ /* 0x001fe200078ec0ff */
[----:B------:R-:W0:Y:S01]  /*9a90*/  MUFU.RCP64H R27, R19 ;  /* 0x00000013001b7308 */ /* 0x000e220000001800 */
[----:B------:R-:W-:-:S03]  /*9aa0*/  IMAD.MOV.U32 R26, RZ, RZ, 0x1 ;  /* 0x00000001ff1a7424 */ /* 0x000fc600078e00ff */
        /* <DEDUP_REMOVED lines=44> */
[----:B------:R-:W-:Y:S01]  /*9d70*/  LOP3.LUT R22, R21, 0x7ff00000, RZ, 0xc0, !PT ;  /* 0x7ff0000015167812 */ /* 0x000fe200078ec0ff */
[----:B------:R-:W-:-:S03]  /*9d80*/  IMAD.MOV.U32 R28, RZ, RZ, RZ ;  /* 0x000000ffff1c7224 */ /* 0x000fc600078e00ff */
[CC--:B------:R-:W-:Y:S02]  /*9d90*/  VIADDMNMX R23, R35.reuse, -R22.reuse, 0xb9600000, !PT ;  /* 0xb960000023177446 */ /* 0x0c0fe40007800916 */
[----:B------:R-:W-:Y:S02]  /*9da0*/  ISETP.GE.U32.AND P0, PT, R35, R22, PT ;  /* 0x000000162300720c */ /* 0x000fe40003f06070 */
[----:B------:R-:W-:Y:S02]  /*9db0*/  VIMNMX R22, PT, PT, R23, 0x46a00000, PT ;  /* 0x46a0000017167848 */ /* 0x000fe40003fe0100 */
[----:B------:R-:W-:-:S05]  /*9dc0*/  SEL R37, R37, 0x63400000, !P0 ;  /* 0x6340000025257807 */ /* 0x000fca0004000000 */
[----:B------:R-:W-:-:S05]  /*9dd0*/  IMAD.IADD R22, R22, 0x1, -R37 ;  /* 0x0000000116167824 */ /* 0x000fca00078e0a25 */
[----:B------:R-:W-:-:S06]  /*9de0*/  IADD3 R29, PT, PT, R22, 0x7fe00000, RZ ;  /* 0x7fe00000161d7810 */ /* 0x000fcc0007ffe0ff */
        /* <DEDUP_REMOVED lines=23> */
.L_x_929:
        /* <DEDUP_REMOVED lines=11> */
[----:B------:R-:W-:Y:S02]  /*a010*/  @P0 LOP3.LUT R18, R27, 0x7ff00000, RZ, 0xfc, !PT ;  /* 0x7ff000001b120812 */ /* 0x000fe400078efcff */
[----:B------:R-:W-:Y:S01]  /*a020*/  @!P0 MOV R26, RZ ;  /* 0x000000ff001a8202 */ /* 0x000fe20000000f00 */
[----:B------:R-:W-:Y:S02]  /*a030*/  @P0 IMAD.MOV.U32 R26, RZ, RZ, RZ ;  /* 0x000000ffff1a0224 */ /* 0x000fe400078e00ff */
[----:B------:R-:W-:Y:S01]  /*a040*/  @P0 IMAD.MOV.U32 R27, RZ, RZ, R18 ;  /* 0x000000ffff1b0224 */ /* 0x000fe200078e0012 */
[----:B------:R-:W-:Y:S06]  /*a050*/  BRA `(.L_x_930) ;  /* 0x0000000000147947 */ /* 0x000fec0003800000 */
.L_x_932:
[----:B------:R-:W-:Y:S01]  /*a060*/  LOP3.LUT R27, R21, 0x80000, RZ, 0xfc, !PT ;  /* 0x00080000151b7812 */ /* 0x000fe200078efcff */
[----:B------:R-:W-:Y:S01]  /*a070*/  IMAD.MOV.U32 R26, RZ, RZ, R20 ;  /* 0x000000ffff1a7224 */ /* 0x000fe200078e0014 */
[----:B------:R-:W-:Y:S06]  /*a080*/  BRA `(.L_x_930) ;  /* 0x0000000000087947 */ /* 0x000fec0003800000 */
.L_x_931:
[----:B------:R-:W-:Y:S01]  /*a090*/  LOP3.LUT R27, R23, 0x80000, RZ, 0xfc, !PT ;  /* 0x00080000171b7812 */ /* 0x000fe200078efcff */
[----:B------:R-:W-:-:S07]  /*a0a0*/  IMAD.MOV.U32 R26, RZ, RZ, R22 ;  /* 0x000000ffff1a7224 */ /* 0x000fce00078e0016 */
.L_x_930:
[----:B------:R-:W-:Y:S05]  /*a0b0*/  BSYNC.RECONVERGENT B1 ;  /* 0x0000000000017941 */ /* 0x000fea0003800200 */
.L_x_928:
[----:B------:R-:W-:-:S04]  /*a0c0*/  IMAD.MOV.U32 R39, RZ, RZ, 0x0 ;  /* 0x00000000ff277424 */ /* 0x000fc800078e00ff */
[----:B------:R-:W-:Y:S05]  /*a0d0*/  RET.REL.NODEC R38 `(_ZN2at6native54_GLOBAL__N__aa9a477a_21_UpSampleBilinear2d_cu_607db5e327upsample_gen2d_aa_out_frameIddNS0_18upsample_antialias20BicubicFilterFunctorEEEvT0_S5_NS_27GenericPackedTensorAccessorIKT_Lm4ENS_16DefaultPtrTraitsElEENS6_IS7_Lm4ES9_lEERKT1_) ;  /* 0xffffff5c26c87950 */ /* 0x000fea0003c3ffff */
.L_x_933:
        /* <DEDUP_REMOVED lines=10> */
.L_x_1960:


//--------------------- .text._ZN2at6native54_GLOBAL__N__aa9a477a_21_UpSampleBilinear2d_cu_607db5e336upsample_gen2d_aa_backward_out_frameIN3c108BFloat16EfNS0_18upsample_antialias21BilinearFilterFunctorEEEvT0_S7_NS_27GenericPackedTensorAccessorIT_Lm4ENS_16DefaultPtrTraitsElEENS8_IKS9_Lm4ESA_lEERKT1_ --------------------------
	.section	.text._ZN2at6native54_GLOBAL__N__aa9a477a_21_UpSampleBilinear2d_cu_607db5e336upsample_gen2d_aa_backward_out_frameIN3c108BFloat16EfNS0_18upsample_antialias21BilinearFilterFunctorEEEvT0_S7_NS_27GenericPackedTensorAccessorIT_Lm4ENS_16DefaultPtrTraitsElEENS8_IKS9_Lm4ESA_lEERKT1_,"ax",@progbits
	.align	128
.text._ZN2at6native54_GLOBAL__N__aa9a477a_21_UpSampleBilinear2d_cu_607db5e336upsample_gen2d_aa_backward_out_frameIN3c108BFloat16EfNS0_18upsample_antialias21BilinearFilterFunctorEEEvT0_S7_NS_27GenericPackedTensorAccessorIT_Lm4ENS_16DefaultPtrTraitsElEENS8_IKS9_Lm4ESA_lEERKT1_:
        .type           _ZN2at6native54_GLOBAL__N__aa9a477a_21_UpSampleBilinear2d_cu_607db5e336upsample_gen2d_aa_backward_out_frameIN3c108BFloat16EfNS0_18upsample_antialias21BilinearFilterFunctorEEEvT0_S7_NS_27GenericPackedTensorAccessorIT_Lm4ENS_16DefaultPtrTraitsElEENS8_IKS9_Lm4ESA_lEERKT1_,@function
        .size           _ZN2at6native54_GLOBAL__N__aa9a477a_21_UpSampleBilinear2d_cu_607db5e336upsample_gen2d_aa_backward_out_frameIN3c108BFloat16EfNS0_18upsample_antialias21BilinearFilterFunctorEEEvT0_S7_NS_27GenericPackedTensorAccessorIT_Lm4ENS_16DefaultPtrTraitsElEENS8_IKS9_Lm4ESA_lEERKT1_,(.L_x_1963 - _ZN2at6native54_GLOBAL__N__aa9a477a_21_UpSampleBilinear2d_cu_607db5e336upsample_gen2d_aa_backward_out_frameIN3c108BFloat16EfNS0_18upsample_antialias21BilinearFilterFunctorEEEvT0_S7_NS_27GenericPackedTensorAccessorIT_Lm4ENS_16DefaultPtrTraitsElEENS8_IKS9_Lm4ESA_lEERKT1_)
        .other          _ZN2at6native54_GLOBAL__N__aa9a477a_21_UpSampleBilinear2d_cu_607db5e336upsample_gen2d_aa_backward_out_frameIN3c108BFloat16EfNS0_18upsample_antialias21BilinearFilterFunctorEEEvT0_S7_NS_27GenericPackedTensorAccessorIT_Lm4ENS_16DefaultPtrTraitsElEENS8_IKS9_Lm4ESA_lEERKT1_,@"STO_CUDA_ENTRY STV_DEFAULT"
_ZN2at6native54_GLOBAL__N__aa9a477a_21_UpSampleBilinear2d_cu_607db5e336upsample_gen2d_aa_backward_out_frameIN3c108BFloat16EfNS0_18upsample_antialias21BilinearFilterFunctorEEEvT0_S7_NS_27GenericPackedTensorAccessorIT_Lm4ENS_16DefaultPtrTraitsElEENS8_IKS9_Lm4ESA_lEERKT1_:
        /* <DEDUP_REMOVED lines=47> */
[----:B------:R-:W-:Y:S02]  /*02f0*/  IMAD R3, R8, UR7, R3 ;  /* 0x0000000708037c24 */ /* 0x000fe4000f8e0203 */
[----:B------:R-:W-:Y:S02]  /*0300*/  HFMA2 R8, -RZ, RZ, 0, 0 ;  /* 0x00000000ff087431 */ /* 0x000fe400000001ff */
[C---:B------:R-:W-:Y:S01]  /*0310*/  IMAD R17, R18.reuse, UR15, R7 ;  /* 0x0000000f12117c24 */ /* 0x040fe2000f8e0207 */
[----:B------:R-:W3:Y:S01]  /*0320*/  F2I.FTZ.U32.TRUNC.NTZ R9, R9 ;  /* 0x0000000900097305 */ /* 0x000ee2000021f000 */
[C---:B------:R-:W-:Y:S01]  /*0330*/  IMAD R15, R18.reuse, UR11, R13 ;  /* 0x0000000b120f7c24 */ /* 0x040fe2000f8e020d */
[----:B------:R-:W0:Y:S01]  /*0340*/  LDCU.64 UR6, c[0x0][0x3f8] ;  /* 0x00007f00ff0677ac */ /* 0x000e220008000a00 */
[----:B------:R-:W-:-:S04]  /*0350*/  IMAD.WIDE.U32 R2, R18, UR10, R2 ;  /* 0x0000000a12027c25 */ /* 0x000fc8000f8e0002 */
[----:B------:R-:W-:Y:S02]  /*0360*/  IMAD.U32 R13, RZ, RZ, UR4 ;  /* 0x00000004ff0d7e24 */ /* 0x000fe4000f8e00ff */
[----:B---3--:R-:W-:-:S04]  /*0370*/  IMAD.MOV R19, RZ, RZ, -R9 ;  /* 0x000000ffff137224 */ /* 0x008fc800078e0a09 */
[----:B------:R-:W-:Y:S02]  /*0380*/  IMAD R7, R19, R4, RZ ;  /* 0x0000000413077224 */ /* 0x000fe400078e02ff */
[----:B------:R-:W-:-:S04]  /*0390*/  IMAD.WIDE.U32 R18, R18, UR14, R10 ;  /* 0x0000000e12127c25 */ /* 0x000fc8000f8e000a */
[----:B------:R-:W-:Y:S01]  /*03a0*/  IMAD.HI.U32 R7, R9, R7, R8 ;  /* 0x0000000709077227 */ /* 0x000fe200078e0008 */
[----:B------:R-:W-:-:S03]  /*03b0*/  LOP3.LUT R8, RZ, R12, RZ, 0x33, !PT ;  /* 0x0000000cff087212 */ /* 0x000fc600078e33ff */
[----:B------:R-:W-:Y:S02]  /*03c0*/  IMAD.IADD R11, R3, 0x1, R15 ;  /* 0x00000001030b7824 */ /* 0x000fe400078e020f */
[----:B0-2-4-:R-:W-:-:S07]  /*03d0*/  IMAD.IADD R9, R19, 0x1, R17 ;  /* 0x0000000113097824 */ /* 0x015fce00078e0211 */
.L_x_935:
[----:B------:R-:W-:Y:S02]  /*03e0*/  IABS R12, R13 ;  /* 0x0000000d000c7213 */ /* 0x000fe40000000000 */
[----:B------:R-:W-:-:S03]  /*03f0*/  IABS R14, R6 ;  /* 0x00000006000e7213 */ /* 0x000fc60000000000 */
[----:B------:R-:W-:-:S05]  /*0400*/  IMAD.HI.U32 R10, R7, R12, RZ ;  /* 0x0000000c070a7227 */ /* 0x000fca00078e00ff */
[----:B------:R-:W-:-:S05]  /*0410*/  IADD3 R15, PT, PT, -R10, RZ, RZ ;  /* 0x000000ff0a0f7210 */ /* 0x000fca0007ffe1ff */
[----:B------:R-:W-:Y:S01]  /*0420*/  IMAD R15, R14, R15, R12 ;  /* 0x0000000f0e0f7224 */ /* 0x000fe200078e020c */
[----:B------:R-:W-:-:S04]  /*0430*/  LOP3.LUT R12, R13, R6, RZ, 0x3c, !PT ;  /* 0x000000060d0c7212 */ /* 0x000fc800078e3cff */
[----:B------:R-:W-:Y:S02]  /*0440*/  ISETP.GT.U32.AND P2, PT, R4, R15, PT ;  /* 0x0000000f0400720c */ /* 0x000fe40003f44070 */
[----:B------:R-:W-:-:S11]  /*0450*/  ISETP.GE.AND P3, PT, R12, RZ, PT ;  /* 0x000000ff0c00720c */ /* 0x000fd60003f66270 */
[----:B------:R-:W-:Y:S02]  /*0460*/  @!P2 IMAD.IADD R15, R15, 0x1, -R14 ;  /* 0x000000010f0fa824 */ /* 0x000fe400078e0a0e */
[----:B------:R-:W-:Y:S02]  /*0470*/  @!P2 VIADD R10, R10, 0x1 ;  /* 0x000000010a0aa836 */ /* 0x000fe40000000000 */
[----:B------:R-:W-:Y:S01]  /*0480*/  IMAD.MOV.U32 R14, RZ, RZ, R2 ;  /* 0x000000ffff0e7224 */ /* 0x000fe200078e0002 */
[----:B------:R-:W-:Y:S01]  /*0490*/  ISETP.GE.U32.AND P1, PT, R15, R4, PT ;  /* 0x000000040f00720c */ /* 0x000fe20003f26070 */
[----:B------:R-:W-:-:S12]  /*04a0*/  IMAD.MOV.U32 R15, RZ, RZ, R11 ;  /* 0x000000ffff0f7224 */ /* 0x000fd800078e000b */
[----:B------:R-:W-:-:S05]  /*04b0*/  @P1 VIADD R10, R10, 0x1 ;  /* 0x000000010a0a1836 */ /* 0x000fca0000000000 */
[----:B------:R-:W-:-:S04]  /*04c0*/  @!P3 IADD3 R10, PT, PT, -R10, RZ, RZ ;  /* 0x000000ff0a0ab210 */ /* 0x000fc80007ffe1ff */
[----:B------:R-:W-:-:S04]  /*04d0*/  SEL R12, R8, R10, !P0 ;  /* 0x0000000a080c7207 */ /* 0x000fc80004000000 */
[--C-:B0-----:R-:W-:Y:S01]  /*04e0*/  SHF.R.S32.HI R17, RZ, 0x1f, R12.reuse ;  /* 0x0000001fff117819 */ /* 0x101fe2000001140c */
[----:B------:R-:W-:Y:S02]  /*04f0*/  IMAD.MOV R10, RZ, RZ, -R12 ;  /* 0x000000ffff0a7224 */ /* 0x000fe400078e0a0c */
[----:B------:R-:W-:-:S04]  /*0500*/  IMAD.WIDE.U32 R14, R12, UR6, R14 ;  /* 0x000000060c0e7c25 */ /* 0x000fc8000f8e000e */
[----:B------:R-:W-:Y:S02]  /*0510*/  IMAD R21, R17, UR6, RZ ;  /* 0x0000000611157c24 */ /* 0x000fe4000f8e02ff */
        /* <DEDUP_REMOVED lines=9> */
[----:B------:R-:W-:-:S06]  /*05b0*/  LEA.HI.X R21, R14, UR17, R15, 0x1, P1 ;  /* 0x000000110e157c11 */ /* 0x000fcc00088f0c0f */
[----:B------:R-:W2:Y:S01]  /*05c0*/  LDG.E.U16 R21, desc[UR8][R20.64] ;  /* 0x0000000814157981 */ /* 0x000ea2000c1e1500 */
[----:B------:R-:W-:Y:S02]  /*05d0*/  IMAD R17, R17, UR20, RZ ;  /* 0x0000001411117c24 */ /* 0x000fe4000f8e02ff */
[----:B------:R-:W-:Y:S02]  /*05e0*/  IMAD.MOV.U32 R14, RZ, RZ, R18 ;  /* 0x000000ffff0e7224 */ /* 0x000fe400078e0012 */
[----:B------:R-:W-:Y:S02]  /*05f0*/  IMAD.MOV.U32 R15, RZ, RZ, R9 ;  /* 0x000000ffff0f7224 */ /* 0x000fe400078e0009 */
[C---:B------:R-:W-:Y:S02]  /*0600*/  IMAD R17, R12.reuse, UR21, R17 ;  /* 0x000000150c117c24 */ /* 0x040fe4000f8e0211 */
[----:B------:R-:W-:-:S04]  /*0610*/  IMAD.WIDE.U32 R14, R12, UR20, R14 ;  /* 0x000000140c0e7c25 */ /* 0x000fc8000f8e000e */
[----:B-1----:R-:W-:Y:S01]  /*0620*/  IMAD.IADD R13, R5, 0x1, R13 ;  /* 0x00000001050d7824 */ /* 0x002fe200078e020d */
[----:B------:R-:W-:Y:S01]  /*0630*/  IADD3 R15, PT, PT, R15, R17, RZ ;  /* 0x000000110f0f7210 */ /* 0x000fe20007ffe0ff */
[----:B------:R-:W-:-:S04]  /*0640*/  IMAD R17, R16, UR22, RZ ;  /* 0x0000001610117c24 */ /* 0x000fc8000f8e02ff */
[C---:B------:R-:W-:Y:S02]  /*0650*/  IMAD R17, R10.reuse, UR23, R17 ;  /* 0x000000170a117c24 */ /* 0x040fe4000f8e0211 */
[----:B------:R-:W-:-:S04]  /*0660*/  IMAD.WIDE.U32 R14, R10, UR22, R14 ;  /* 0x000000160a0e7c25 */ /* 0x000fc8000f8e000e */
[----:B------:R-:W-:Y:S01]  /*0670*/  IMAD.IADD R15, R15, 0x1, R17 ;  /* 0x000000010f0f7824 */ /* 0x000fe200078e0211 */
[----:B------:R-:W-:-:S04]  /*0680*/  LEA R16, P1, R14, UR18, 0x1 ;  /* 0x000000120e107c11 */ /* 0x000fc8000f8208ff */
[----:B------:R-:W-:Y:S02]  /*0690*/  LEA.HI.X R17, R14, UR19, R15, 0x1, P1 ;  /* 0x000000130e117c11 */ /* 0x000fe400088f0c0f */
[----:B------:R-:W-:-:S03]  /*06a0*/  ISETP.GE.AND P1, PT, R13, R0, PT ;  /* 0x000000000d00720c */ /* 0x000fc60003f26270 */
[----:B--2---:R0:W-:Y:S10]  /*06b0*/  STG.E.U16 desc[UR8][R16.64], R21 ;  /* 0x0000001510007986 */ /* 0x0041f4000c101508 */
[----:B------:R-:W-:Y:S05]  /*06c0*/  @!P1 BRA `(.L_x_935) ;  /* 0xfffffffc00449947 */ /* 0x000fea000383ffff */
[----:B------:R-:W-:Y:S05]  /*06d0*/  EXIT ;  /* 0x000000000000794d */ /* 0x000fea0003800000 */
.L_x_934:
[----:B------:R-:W0:Y:S01]  /*06e0*/  LDC.64 R14, c[0x0][0x380] ;  /* 0x0000e000ff0e7b82 */ /* 0x000e220000000a00 */
[----:B------:R-:W-:Y:S01]  /*06f0*/  I2FP.F32.U32 R7, R8 ;  /* 0x0000000800077245 */ /* 0x000fe20000201000 */
[----:B------:R-:W-:Y:S01]  /*0700*/  UMOV UR4, 0x400 ;  /* 0x0000040000047882 */ /* 0x000fe20000000000 */
[----:B------:R-:W-:Y:S01]  /*0710*/  I2FP.F32.S32 R24, R18 ;  /* 0x0000001200187245 */ /* 0x000fe20000201400 */
[----:B------:R-:W-:Y:S01]  /*0720*/  BSSY.RECONVERGENT B0, `(.L_x_936) ;  /* 0x0000177000007945 */ /* 0x000fe20003800200 */
[----:B------:R-:W-:Y:S01]  /*0730*/  ISETP.NE.AND P0, PT, R16, RZ, PT ;  /* 0x000000ff1000720c */ /* 0x000fe20003f05270 */
[----:B------:R-:W-:Y:S02]  /*0740*/  FADD.FTZ R7, R7, 0.5 ;  /* 0x3f00000007077421 */ /* 0x000fe40000010000 */
[----:B------:R-:W-:Y:S01]  /*0750*/  FADD.FTZ R24, R24, 0.5 ;  /* 0x3f00000018187421 */ /* 0x000fe20000010000 */
[----:B------:R-:W1:Y:S01]  /*0760*/  S2UR UR5, SR_CgaCtaId ;  /* 0x00000000000579c3 */ /* 0x000e620000008800 */
[----:B0-----:R-:W-:-:S02]  /*0770*/  FMNMX.FTZ R0, R14, 1, !PT ;  /* 0x3f8000000e007809 */ /* 0x001fc40007810000 */
[----:B------:R-:W-:Y:S02]  /*0780*/  FMNMX.FTZ R3, R15, 1, !PT ;  /* 0x3f8000000f037809 */ /* 0x000fe40007810000 */
[----:B------:R0:W2:Y:S01]  /*0790*/  F2I.FTZ.CEIL.NTZ R11, R0 ;  /* 0x00000000000b7305 */ /* 0x0000a2000021b100 */
[----:B------:R-:W-:-:S04]  /*07a0*/  FFMA.FTZ R2, R7, R14, -R0 ;  /* 0x0000000e07027223 */ /* 0x000fc80000010800 */
[----:B------:R-:W-:Y:S01]  /*07b0*/  FADD.FTZ R5, R2, 0.5 ;  /* 0x3f00000002057421 */ /* 0x000fe20000010000 */
[----:B------:R-:W-:Y:S01]  /*07c0*/  FFMA.FTZ R2, R24, R15, -R3 ;  /* 0x0000000f18027223 */ /* 0x000fe20000010803 */
[----:B-1----:R-:W-:Y:S01]  /*07d0*/  ULEA UR4, UR5, UR4, 0x18 ;  /* 0x0000000405047291 */ /* 0x002fe2000f8ec0ff */
        /* <DEDUP_REMOVED lines=21> */
[----:B-1----:R-:W-:-:S05]  /*0930*/  VIMNMX R13, PT, PT, R10, UR11, PT ;  /* 0x0000000b0a0d7c48 */ /* 0x002fca000bfe0100 */
[----:B------:R-:W-:Y:S01]  /*0940*/  IMAD.IADD R5, R13, 0x1, -R0 ;  /* 0x000000010d057824 */ /* 0x000fe200078e0a00 */
[----:B------:R-:W-:Y:S06]  /*0950*/  @P0 BRA `(.L_x_937) ;  /* 0x00000014004c0947 */ /* 0x000fec0003800000 */
[----:B------:R-:W-:Y:S02]  /*0960*/  FSETP.GE.FTZ.AND P0, PT, R15, 1, PT ;  /* 0x3f8000000f00780b */ /* 0x000fe40003f16000 */
[----:B------:R-:W-:Y:S02]  /*0970*/  I2FP.F32.U32 R17, R2 ;  /* 0x0000000200117245 */ /* 0x000fe40000201000 */
[----:B------:R-:W-:-:S03]  /*0980*/  MOV R10, 0x3f800000 ;  /* 0x3f800000000a7802 */ /* 0x000fc60000000f00 */
[----:B------:R-:W-:-:S06]  /*0990*/  FFMA.FTZ R24, -R24, R15, R17 ;  /* 0x0000000f18187223 */ /* 0x000fcc0000010111 */
[----:B------:R-:W-:Y:S05]  /*09a0*/  @!P0 BRA `(.L_x_938) ;  /* 0x0000000000bc8947 */ /* 0x000fea0003800000 */
        /* <DEDUP_REMOVED lines=31> */
[----:B------:R-:W-:Y:S02]  /*0ba0*/  IMAD.MOV.U32 R15, RZ, RZ, R23 ;  /* 0x000000ffff0f7224 */ /* 0x000fe400078e0017 */
[----:B------:R-:W-:Y:S01]  /*0bb0*/  IMAD.MOV.U32 R14, RZ, RZ, R22 ;  /* 0x000000ffff0e7224 */ /* 0x000fe200078e0016 */
[----:B------:R-:W-:Y:S02]  /*0bc0*/  IADD3 R23, PT, PT, R10, -0x100000, RZ ;  /* 0xfff000000a177810 */ /* 0x000fe40007ffe0ff */
[----:B------:R-:W-:-:S07]  /*0bd0*/  MOV R10, 0xbf0 ;  /* 0x00000bf0000a7802 */ /* 0x000fce0000000f00 */
[----:B------:R-:W-:Y:S05]  /*0be0*/  CALL.REL.NOINC `($__internal_10_$__cuda_sm20_dblrcp_rn_slowpath_v3) ;  /* 0x0000004c00547944 */ /* 0x000fea0003c00000 */
[----:B------:R-:W-:Y:S02]  /*0bf0*/  IMAD.MOV.U32 R16, RZ, RZ, R20 ;  /* 0x000000ffff107224 */ /* 0x000fe400078e0014 */
[----:B------:R-:W-:-:S07]  /*0c00*/  IMAD.MOV.U32 R17, RZ, RZ, R21 ;  /* 0x000000ffff117224 */ /* 0x000fce00078e0015 */
.L_x_939:
        /* <DEDUP_REMOVED lines=9> */
.L_x_938:
[----:B------:R-:W-:Y:S01]  /*0ca0*/  ISETP.GE.AND P0, PT, R4, 0x1, PT ;  /* 0x000000010400780c */ /* 0x000fe20003f06270 */
[----:B------:R-:W-:Y:S01]  /*0cb0*/  BSSY.RECONVERGENT B1, `(.L_x_940) ;  /* 0x0000077000017945 */ /* 0x000fe20003800200 */
[----:B------:R-:W-:-:S11]  /*0cc0*/  IMAD.MOV.U32 R14, RZ, RZ, RZ ;  /* 0x000000ffff0e7224 */ /* 0x000fd600078e00ff */
[----:B------:R-:W-:Y:S05]  /*0cd0*/  @!P0 BRA `(.L_x_941) ;  /* 0x0000000400d08947 */ /* 0x000fea0003800000 */
[----:B------:R-:W-:Y:S01]  /*0ce0*/  IADD3 R14, PT, PT, R2, -R9, RZ ;  /* 0x80000009020e7210 */ /* 0x000fe20007ffe0ff */
[----:B------:R-:W-:Y:S01]  /*0cf0*/  BSSY.RECONVERGENT B2, `(.L_x_942) ;  /* 0x0000041000027945 */ /* 0x000fe20003800200 */
[----:B------:R-:W-:Y:S02]  /*0d00*/  LOP3.LUT R22, R4, 0x3, RZ, 0xc0, !PT ;  /* 0x0000000304167812 */ /* 0x000fe400078ec0ff */
[----:B------:R-:W-:Y:S02]  /*0d10*/  ISETP.GT.U32.AND P1, PT, R14, -0x4, PT ;  /* 0xfffffffc0e00780c */ /* 0x000fe40003f24070 */
[----:B------:R-:W-:-:S11]  /*0d20*/  CS2R R14, SRZ ;  /* 0x00000000000e7805 */ /* 0x000fd6000001ff00 */
[----:B------:R-:W-:Y:S05]  /*0d30*/  @P1 BRA `(.L_x_943) ;  /* 0x0000000000f01947 */ /* 0x000fea0003800000 */
[----:B------:R-:W-:Y:S01]  /*0d40*/  BSSY.RECONVERGENT B3, `(.L_x_943) ;  /* 0x000003b000037945 */ /* 0x000fe20003800200 */
[----:B------:R-:W-:Y:S01]  /*0d50*/  IMAD.MOV.U32 R14, RZ, RZ, RZ ;  /* 0x000000ffff0e7224 */ /* 0x000fe200078e00ff */
[----:B------:R-:W-:Y:S01]  /*0d60*/  LOP3.LUT R15, R4, 0x7ffffffc, RZ, 0xc0, !PT ;  /* 0x7ffffffc040f7812 */ /* 0x000fe200078ec0ff */
[----:B------:R-:W-:-:S07]  /*0d70*/  IMAD.MOV.U32 R16, RZ, RZ, RZ ;  /* 0x000000ffff107224 */ /* 0x000fce00078e00ff */
.L_x_944:
[C---:B0-----:R-:W-:Y:S01]  /*0d80*/  VIADD R20, R16.reuse, 0x1 ;  /* 0x0000000110147836 */ /* 0x041fe20000000000 */
[C---:B------:R-:W-:Y:S01]  /*0d90*/  IADD3 R23, PT, PT, R16.reuse, 0x2, RZ ;  /* 0x0000000210177810 */ /* 0x040fe20007ffe0ff */
[----:B------:R-:W-:Y:S01]  /*0da0*/  VIADD R25, R16, 0x3 ;  /* 0x0000000310197836 */ /* 0x000fe20000000000 */
[----:B------:R-:W-:Y:S02]  /*0db0*/  I2FP.F32.U32 R17, R16 ;  /* 0x0000001000117245 */ /* 0x000fe40000201000 */
[----:B------:R-:W-:Y:S02]  /*0dc0*/  I2FP.F32.U32 R21, R20 ;  /* 0x0000001400157245 */ /* 0x000fe40000201000 */
[----:B------:R-:W-:Y:S01]  /*0dd0*/  I2FP.F32.U32 R23, R23 ;  /* 0x0000001700177245 */ /* 0x000fe20000201000 */
[C---:B------:R-:W-:Y:S01]  /*0de0*/  FADD.FTZ R17, R24.reuse, R17 ;  /* 0x0000001118117221 */ /* 0x040fe20000010000 */
[----:B------:R-:W-:Y:S01]  /*0df0*/  I2FP.F32.U32 R25, R25 ;  /* 0x0000001900197245 */ /* 0x000fe20000201000 */
[----:B------:R-:W-:-:S02]  /*0e00*/  FADD.FTZ R21, R24, R21 ;  /* 0x0000001518157221 */ /* 0x000fc40000010000 */
[C---:B------:R-:W-:Y:S01]  /*0e10*/  FADD.FTZ R23, R24.reuse, R23 ;  /* 0x0000001718177221 */ /* 0x040fe20000010000 */
[----:B------:R-:W-:Y:S01]  /*0e20*/  FADD.FTZ R17, R17, 0.5 ;  /* 0x3f00000011117421 */ /* 0x000fe20000010000 */
[----:B------:R-:W-:Y:S01]  /*0e30*/  FADD.FTZ R25, R24, R25 ;  /* 0x0000001918197221 */ /* 0x000fe20000010000 */
[----:B------:R-:W-:Y:S01]  /*0e40*/  FADD.FTZ R21, R21, 0.5 ;  /* 0x3f00000015157421 */ /* 0x000fe20000010000 */
[----:B------:R-:W-:Y:S01]  /*0e50*/  FADD.FTZ R23, R23, 0.5 ;  /* 0x3f00000017177421 */ /* 0x000fe20000010000 */
[-C--:B------:R-:W-:Y:S01]  /*0e60*/  FMUL.FTZ R17, R17, R10.reuse ;  /* 0x0000000a11117220 */ /* 0x080fe20000410000 */
[----:B------:R-:W-:Y:S01]  /*0e70*/  FADD.FTZ R25, R25, 0.5 ;  /* 0x3f00000019197421 */ /* 0x000fe20000010000 */
[-C--:B------:R-:W-:Y:S01]  /*0e80*/  FMUL.FTZ R21, R21, R10.reuse ;  /* 0x0000000a15157220 */ /* 0x080fe20000410000 */
[-C--:B------:R-:W-:Y:S02]  /*0e90*/  FMUL.FTZ R23, R23, R10.reuse ;  /* 0x0000000a17177220 */ /* 0x080fe40000410000 */
[----:B------:R-:W-:Y:S01]  /*0ea0*/  FMUL.FTZ R25, R25, R10 ;  /* 0x0000000a19197220 */ /* 0x000fe20000410000 */
[----:B------:R-:W-:-:S02]  /*0eb0*/  FSETP.GEU.FTZ.AND P1, PT, R17, RZ, PT ;  /* 0x000000ff1100720b */ /* 0x000fc40003f3e000 */
[----:B------:R-:W-:Y:S02]  /*0ec0*/  FSETP.GEU.FTZ.AND P2, PT, R21, RZ, PT ;  /* 0x000000ff1500720b */ /* 0x000fe40003f5e000 */
[----:B------:R-:W-:Y:S02]  /*0ed0*/  FSETP.GEU.FTZ.AND P3, PT, R23, RZ, PT ;  /* 0x000000ff1700720b */ /* 0x000fe40003f7e000 */
[----:B------:R-:W-:-:S07]  /*0ee0*/  FSETP.GEU.FTZ.AND P4, PT, R25, RZ, PT ;  /* 0x000000ff1900720b */ /* 0x000fce0003f9e000 */
[----:B------:R-:W-:Y:S02]  /*0ef0*/  @!P1 FADD.FTZ R17, -R17, -RZ ;  /* 0x800000ff11119221 */ /* 0x000fe40000010100 */
[----:B------:R-:W-:Y:S02]  /*0f00*/  @!P2 FADD.FTZ R21, -R21, -RZ ;  /* 0x800000ff1515a221 */ /* 0x000fe40000010100 */
[----:B------:R-:W-:Y:S01]  /*0f10*/  @!P3 FADD.FTZ R23, -R23, -RZ ;  /* 0x800000ff1717b221 */ /* 0x000fe20000010100 */
[----:B------:R-:W-:Y:S01]  /*0f20*/  FSETP.GEU.FTZ.AND P1, PT, R17, 1, PT ;  /* 0x3f8000001100780b */ /* 0x000fe20003f3e000 */
[----:B------:R-:W-:Y:S01]  /*0f30*/  @!P4 FADD.FTZ R25, -R25, -RZ ;  /* 0x800000ff1919c221 */ /* 0x000fe20000010100 */
[----:B------:R-:W-:Y:S01]  /*0f40*/  FSETP.GEU.FTZ.AND P2, PT, R21, 1, PT ;  /* 0x3f8000001500780b */ /* 0x000fe20003f5e000 */
[----:B------:R-:W-:Y:S01]  /*0f50*/  FADD.FTZ R17, -R17, 1 ;  /* 0x3f80000011117421 */ /* 0x000fe20000010100 */
[----:B------:R-:W-:Y:S01]  /*0f60*/  FADD.FTZ R21, -R21, 1 ;  /* 0x3f80000015157421 */ /* 0x000fe20000010100 */
[----:B------:R-:W-:Y:S01]  /*0f70*/  FADD.FTZ R20, -R23, 1 ;  /* 0x3f80000017147421 */ /* 0x000fe20000010100 */
[----:B------:R-:W-:Y:S01]  /*0f80*/  FADD.FTZ R26, -R25, 1 ;  /* 0x3f800000191a7421 */ /* 0x000fe20000010100 */
[----:B------:R-:W-:-:S02]  /*0f90*/  FSETP.GEU.FTZ.AND P3, PT, R23, 1, PT ;  /* 0x3f8000001700780b */ /* 0x000fc40003f7e000 */
[----:B------:R-:W-:Y:S02]  /*0fa0*/  FSETP.GEU.FTZ.AND P4, PT, R25, 1, PT ;  /* 0x3f8000001900780b */ /* 0x000fe40003f9e000 */
[----:B------:R-:W-:Y:S02]  /*0fb0*/  FSEL R17, R17, RZ, !P1 ;  /* 0x000000ff11117208 */ /* 0x000fe40004800000 */
[----:B------:R-:W-:Y:S01]  /*0fc0*/  FSEL R23, R21, RZ, !P2 ;  /* 0x000000ff15177208 */ /* 0x000fe20005000000 */
[----:B------:R-:W-:Y:S01]  /*0fd0*/  IMAD R21, R16, 0x2, R3 ;  /* 0x0000000210157824 */ /* 0x000fe200078e0203 */
[----:B------:R-:W-:Y:S01]  /*0fe0*/  FSEL R27, R20, RZ, !P3 ;  /* 0x000000ff141b7208 */ /* 0x000fe20005800000 */
[----:B------:R-:W-:Y:S01]  /*0ff0*/  VIADD R16, R16, 0x4 ;  /* 0x0000000410107836 */ /* 0x000fe20000000000 */
[----:B------:R-:W-:Y:S01]  /*1000*/  FSEL R29, R26, RZ, !P4 ;  /* 0x000000ff1a1d7208 */ /* 0x000fe20006000000 */
[----:B------:R-:W-:Y:S01]  /*1010*/  FADD.FTZ R14, R17, R14 ;  /* 0x0000000e110e7221 */ /* 0x000fe20000010000 */
[----:B------:R-:W-:-:S02]  /*1020*/  F2FP.BF16.F32.PACK_AB R20, RZ, R17 ;  /* 0x00000011ff14723e */ /* 0x000fc400000010ff */
[----:B------:R-:W-:Y:S01]  /*1030*/  F2FP.BF16.F32.PACK_AB R25, RZ, R23 ;  /* 0x00000017ff19723e */ /* 0x000fe200000010ff */
[----:B------:R-:W-:Y:S01]  /*1040*/  FADD.FTZ R14, R14, R23 ;  /* 0x000000170e0e7221 */ /* 0x000fe20000010000 */
[----:B------:R-:W-:Y:S01]  /*1050*/  F2FP.BF16.F32.PACK_AB R26, RZ, R27 ;  /* 0x0000001bff1a723e */ /* 0x000fe200000010ff */
[----:B------:R0:W-:Y:S01]  /*1060*/  STS.U16 [R21], R20 ;  /* 0x0000001415007388 */ /* 0x0001e20000000400 */
[----:B------:R-:W-:Y:S01]  /*1070*/  F2FP.BF16.F32.PACK_AB R28, RZ, R29 ;  /* 0x0000001dff1c723e */ /* 0x000fe200000010ff */
[----:B------:R-:W-:Y:S01]  /*1080*/  FADD.FTZ R14, R14, R27 ;  /* 0x0000001b0e0e7221 */ /* 0x000fe20000010000 */
[----:B------:R-:W-:Y:S01]  /*1090*/  ISETP.NE.AND P1, PT, R16, R15, PT ;  /* 0x0000000f1000720c */ /* 0x000fe20003f25270 */
[----:B------:R0:W-:Y:S02]  /*10a0*/  STS.U16 [R21+0x2], R25 ;  /* 0x0000021915007388 */ /* 0x0001e40000000400 */
[----:B------:R-:W-:Y:S02]  /*10b0*/  FADD.FTZ R14, R14, R29 ;  /* 0x0000001d0e0e7221 */ /* 0x000fe40000010000 */
[----:B------:R0:W-:Y:S04]  /*10c0*/  STS.U16 [R21+0x4], R26 ;  /* 0x0000041a15007388 */ /* 0x0001e80000000400 */
[----:B------:R0:W-:Y:S04]  /*10d0*/  STS.U16 [R21+0x6], R28 ;  /* 0x0000061c15007388 */ /* 0x0001e80000000400 */
[----:B------:R-:W-:Y:S05]  /*10e0*/  @P1 BRA `(.L_x_944) ;  /* 0xfffffffc00241947 */ /* 0x000fea000383ffff */
[----:B------:R-:W-:Y:S05]  /*10f0*/  BSYNC.RECONVERGENT B3 ;  /* 0x0000000000037941 */ /* 0x000fea0003800200 */
.L_x_943:
[----:B------:R-:W-:Y:S05]  /*1100*/  BSYNC.RECONVERGENT B2 ;  /* 0x0000000000027941 */ /* 0x000fea0003800200 */
.L_x_942:
[----:B------:R-:W-:-:S13]  /*1110*/  ISETP.NE.AND P1, PT, R22, RZ, PT ;  /* 0x000000ff1600720c */ /* 0x000fda0003f25270 */
[----:B------:R-:W-:Y:S05]  /*1120*/  @!P1 BRA `(.L_x_941) ;  /* 0x0000000000bc9947 */ /* 0x000fea0003800000 */
[----:B------:R-:W-:Y:S01]  /*1130*/  ISETP.NE.AND P2, PT, R22, 0x1, PT ;  /* 0x000000011600780c */ /* 0x000fe20003f45270 */
[----:B------:R-:W-:Y:S01]  /*1140*/  BSSY.RECONVERGENT B2, `(.L_x_945) ;  /* 0x000001f000027945 */ /* 0x000fe20003800200 */
[----:B------:R-:W-:-:S04]  /*1150*/  LOP3.LUT R16, R4, 0x1, RZ, 0xc0, !PT ;  /* 0x0000000104107812 */ /* 0x000fc800078ec0ff */
[----:B------:R-:W-:-:S07]  /*1160*/  ISETP.NE.U32.AND P1, PT, R16, 0x1, PT ;  /* 0x000000011000780c */ /* 0x000fce0003f25070 */
[----:B------:R-:W-:Y:S06]  /*1170*/  @!P2 BRA `(.L_x_946) ;  /* 0x00000000006ca947 */ /* 0x000fec0003800000 */
[C---:B------:R-:W-:Y:S01]  /*1180*/  IADD3 R16, PT, PT, R15.reuse, 0x1, RZ ;  /* 0x000000010f107810 */ /* 0x040fe20007ffe0ff */
[C---:B0-----:R-:W-:Y:S01]  /*1190*/  IMAD R20, R15.reuse, 0x2, R3 ;  /* 0x000000020f147824 */ /* 0x041fe200078e0203 */
[----:B------:R-:W-:Y:S01]  /*11a0*/  I2FP.F32.U32 R17, R15 ;  /* 0x0000000f00117245 */ /* 0x000fe20000201000 */
[----:B------:R-:W-:Y:S01]  /*11b0*/  VIADD R15, R15, 0x2 ;  /* 0x000000020f0f7836 */ /* 0x000fe20000000000 */
[----:B------:R-:W-:-:S03]  /*11c0*/  I2FP.F32.U32 R21, R16 ;  /* 0x0000001000157245 */ /* 0x000fc60000201000 */
[C---:B------:R-:W-:Y:S02]  /*11d0*/  FADD.FTZ R17, R24.reuse, R17 ;  /* 0x0000001118117221 */ /* 0x040fe40000010000 */
[----:B------:R-:W-:Y:S02]  /*11e0*/  FADD.FTZ R21, R24, R21 ;  /* 0x0000001518157221 */ /* 0x000fe40000010000 */
[----:B------:R-:W-:Y:S02]  /*11f0*/  FADD.FTZ R17, R17, 0.5 ;  /* 0x3f00000011117421 */ /* 0x000fe40000010000 */
[----:B------:R-:W-:Y:S02]  /*1200*/  FADD.FTZ R21, R21, 0.5 ;  /* 0x3f00000015157421 */ /* 0x000fe40000010000 */
[-C--:B------:R-:W-:Y:S02]  /*1210*/  FMUL.FTZ R17, R17, R10.reuse ;  /* 0x0000000a11117220 */ /* 0x080fe40000410000 */
[----:B------:R-:W-:-:S03]  /*1220*/  FMUL.FTZ R21, R21, R10 ;  /* 0x0000000a15157220 */ /* 0x000fc60000410000 */
[----:B------:R-:W-:Y:S02]  /*1230*/  FSETP.GEU.FTZ.AND P2, PT, R17, RZ, PT ;  /* 0x000000ff1100720b */ /* 0x000fe40003f5e000 */
[----:B------:R-:W-:-:S11]  /*1240*/  FSETP.GEU.FTZ.AND P3, PT, R21, RZ, PT ;  /* 0x000000ff1500720b */ /* 0x000fd60003f7e000 */
[----:B------:R-:W-:Y:S02]  /*1250*/  @!P2 FADD.FTZ R17, -R17, -RZ ;  /* 0x800000ff1111a221 */ /* 0x000fe40000010100 */
[----:B------:R-:W-:-:S03]  /*1260*/  @!P3 FADD.FTZ R21, -R21, -RZ ;  /* 0x800000ff1515b221 */ /* 0x000fc60000010100 */
[C---:B------:R-:W-:Y:S01]  /*1270*/  FSETP.GEU.FTZ.AND P2, PT, R17.reuse, 1, PT ;  /* 0x3f8000001100780b */ /* 0x040fe20003f5e000 */
[----:B------:R-:W-:Y:S01]  /*1280*/  FADD.FTZ R17, -R17, 1 ;  /* 0x3f80000011117421 */ /* 0x000fe20000010100 */
[C---:B------:R-:W-:Y:S01]  /*1290*/  FADD.FTZ R16, -R21.reuse, 1 ;  /* 0x3f80000015107421 */ /* 0x040fe20000010100 */
[----:B------:R-:W-:-:S03]  /*12a0*/  FSETP.GEU.FTZ.AND P3, PT, R21, 1, PT ;  /* 0x3f8000001500780b */ /* 0x000fc60003f7e000 */
[----:B------:R-:W-:Y:S02]  /*12b0*/  FSEL R17, R17, RZ, !P2 ;  /* 0x000000ff11117208 */ /* 0x000fe40005000000 */
[----:B------:R-:W-:Y:S02]  /*12c0*/  FSEL R21, R16, RZ, !P3 ;  /* 0x000000ff10157208 */ /* 0x000fe40005800000 */
[----:B------:R-:W-:Y:S01]  /*12d0*/  F2FP.BF16.F32.PACK_AB R16, RZ, R17 ;  /* 0x00000011ff10723e */ /* 0x000fe200000010ff */
[----:B------:R-:W-:Y:S01]  /*12e0*/  FADD.FTZ R14, R14, R17 ;  /* 0x000000110e0e7221 */ /* 0x000fe20000010000 */
[----:B------:R-:W-:-:S03]  /*12f0*/  F2FP.BF16.F32.PACK_AB R22, RZ, R21 ;  /* 0x00000015ff16723e */ /* 0x000fc600000010ff */
[----:B------:R1:W-:Y:S01]  /*1300*/  STS.U16 [R20], R16 ;  /* 0x0000001014007388 */ /* 0x0003e20000000400 */
[----:B------:R-:W-:-:S03]  /*1310*/  FADD.FTZ R14, R14, R21 ;  /* 0x000000150e0e7221 */ /* 0x000fc60000010000 */
[----:B------:R1:W-:Y:S04]  /*1320*/  STS.U16 [R20+0x2], R22 ;  /* 0x0000021614007388 */ /* 0x0003e80000000400 */
.L_x_946:
[----:B------:R-:W-:Y:S05]  /*1330*/  BSYNC.RECONVERGENT B2 ;  /* 0x0000000000027941 */ /* 0x000fea0003800200 */
.L_x_945:
[----:B------:R-:W-:Y:S05]  /*1340*/  @P1 BRA `(.L_x_941) ;  /* 0x0000000000341947 */ /* 0x000fea0003800000 */
[----:B------:R-:W-:Y:S01]  /*1350*/  I2FP.F32.U32 R17, R15 ;  /* 0x0000000f00117245 */ /* 0x000fe20000201000 */
[----:B------:R-:W-:-:S04]  /*1360*/  IMAD R15, R15, 0x2, R3 ;  /* 0x000000020f0f7824 */ /* 0x000fc800078e0203 */
[----:B------:R-:W-:-:S04]  /*1370*/  FADD.FTZ R17, R24, R17 ;  /* 0x0000001118117221 */ /* 0x000fc80000010000 */
[----:B------:R-:W-:-:S04]  /*1380*/  FADD.FTZ R17, R17, 0.5 ;  /* 0x3f00000011117421 */ /* 0x000fc80000010000 */
[----:B------:R-:W-:-:S05]  /*1390*/  FMUL.FTZ R10, R17, R10 ;  /* 0x0000000a110a7220 */ /* 0x000fca0000410000 */
[----:B------:R-:W-:-:S13]  /*13a0*/  FSETP.GEU.FTZ.AND P1, PT, R10, RZ, PT ;  /* 0x000000ff0a00720b */ /* 0x000fda0003f3e000 */
[----:B------:R-:W-:-:S04]  /*13b0*/  @!P1 FADD.FTZ R10, -R10, -RZ ;  /* 0x800000ff0a0a9221 */ /* 0x000fc80000010100 */
[C---:B-1----:R-:W-:Y:S01]  /*13c0*/  FADD.FTZ R16, -R10.reuse, 1 ;  /* 0x3f8000000a107421 */ /* 0x042fe20000010100 */
[----:B------:R-:W-:-:S04]  /*13d0*/  FSETP.GEU.FTZ.AND P1, PT, R10, 1, PT ;  /* 0x3f8000000a00780b */ /* 0x000fc80003f3e000 */
[----:B------:R-:W-:-:S04]  /*13e0*/  FSEL R17, R16, RZ, !P1 ;  /* 0x000000ff10117208 */ /* 0x000fc80004800000 */
[----:B------:R-:W-:Y:S01]  /*13f0*/  F2FP.BF16.F32.PACK_AB R10, RZ, R17 ;  /* 0x00000011ff0a723e */ /* 0x000fe200000010ff */
[----:B------:R-:W-:-:S04]  /*1400*/  FADD.FTZ R14, R14, R17 ;  /* 0x000000110e0e7221 */ /* 0x000fc80000010000 */
[----:B------:R2:W-:Y:S03]  /*1410*/  STS.U16 [R15], R10 ;  /* 0x0000000a0f007388 */ /* 0x0005e60000000400 */
.L_x_941:
[----:B------:R-:W-:Y:S05]  /*1420*/  BSYNC.RECONVERGENT B1 ;  /* 0x0000000000017941 */ /* 0x000fea0003800200 */
.L_x_940:
[----:B------:R-:W-:Y:S01]  /*1430*/  BSSY.RECONVERGENT B2, `(.L_x_947) ;  /* 0x000005d000027945 */ /* 0x000fe20003800200 */
[----:B--2---:R-:W-:-:S03]  /*1440*/  MOV R15, RZ ;  /* 0x000000ff000f7202 */ /* 0x004fc60000000f00 */
[----:B------:R-:W-:Y:S05]  /*1450*/  @!P0 BRA `(.L_x_948) ;  /* 0x0000000400688947 */ /* 0x000fea0003800000 */
[----:B------:R-:W-:Y:S01]  /*1460*/  IMAD.IADD R10, R2, 0x1, -R9 ;  /* 0x00000001020a7824 */ /* 0x000fe200078e0a09 */
[----:B------:R-:W-:Y:S01]  /*1470*/  BSSY.RECONVERGENT B1, `(.L_x_949) ;  /* 0x0000044000017945 */ /* 0x000fe20003800200 */
[----:B------:R-:W-:-:S03]  /*1480*/  IMAD.MOV.U32 R15, RZ, RZ, RZ ;  /* 0x000000ffff0f7224 */ /* 0x000fc600078e00ff */
[----:B------:R-:W-:Y:S02]  /*1490*/  ISETP.GT.U32.AND P0, PT, R10, -0x4, PT ;  /* 0xfffffffc0a00780c */ /* 0x000fe40003f04070 */
[----:B------:R-:W-:-:S11]  /*14a0*/  LOP3.LUT R10, R4, 0x3, RZ, 0xc0, !PT ;  /* 0x00000003040a7812 */ /* 0x000fd600078ec0ff */
[----:B------:R-:W-:Y:S05]  /*14b0*/  @P0 BRA `(.L_x_950) ;  /* 0x0000000000fc0947 */ /* 0x000fea0003800000 */
[----:B------:R-:W-:Y:S01]  /*14c0*/  FSETP.NEU.FTZ.AND P0, PT, R14, RZ, PT ;  /* 0x000000ff0e00720b */ /* 0x000fe20003f1d000 */
[----:B------:R-:W-:Y:S01]  /*14d0*/  BSSY.RECONVERGENT B3, `(.L_x_951) ;  /* 0x000001b000037945 */ /* 0x000fe20003800200 */
[----:B------:R-:W-:-:S04]  /*14e0*/  LOP3.LUT R15, R4, 0x7ffffffc, RZ, 0xc0, !PT ;  /* 0x7ffffffc040f7812 */ /* 0x000fc800078ec0ff */
[----:B------:R-:W-:-:S07]  /*14f0*/  ISETP.NE.AND P1, PT, R15, 0x4, PT ;  /* 0x000000040f00780c */ /* 0x000fce0003f25270 */
[----:B------:R-:W-:Y:S06]  /*1500*/  @!P0 BRA `(.L_x_952) ;  /* 0x00000000005c8947 */ /* 0x000fec0003800000 */
[----:B------:R-:W2:Y:S01]  /*1510*/  LDS.U16 R17, [R3] ;  /* 0x0000000003117984 */ /* 0x000ea20000000400 */
[----:B-1----:R-:W1:Y:S03]  /*1520*/  F2F.BF16.F32 R16, R14 ;  /* 0x0000000e00107304 */ /* 0x002e660000202000 */
[----:B0-----:R-:W0:Y:S04]  /*1530*/  LDS.U16 R20, [R3+0x2] ;  /* 0x0000020003147984 */ /* 0x001e280000000400 */
[----:B------:R-:W3:Y:S04]  /*1540*/  LDS.U16 R21, [R3+0x4] ;  /* 0x0000040003157984 */ /* 0x000ee80000000400 */
[----:B------:R-:W4:Y:S01]  /*1550*/  LDS.U16 R22, [R3+0x6] ;  /* 0x0000060003167984 */ /* 0x000f220000000400 */
[----:B-1----:R-:W-:-:S06]  /*1560*/  IMAD.U32 R16, R16, 0x10000, RZ ;  /* 0x0001000010107824 */ /* 0x002fcc00078e00ff */
[----:B------:R-:W1:Y:S01]  /*1570*/  MUFU.RCP R16, R16 ;  /* 0x0000001000107308 */ /* 0x000e620000001000 */
[----:B--2---:R-:W-:Y:S01]  /*1580*/  SHF.L.U32 R17, R17, 0x10, RZ ;  /* 0x0000001011117819 */ /* 0x004fe200000006ff */
[----:B0-----:R-:W-:-:S04]  /*1590*/  IMAD.U32 R20, R20, 0x10000, RZ ;  /* 0x0001000014147824 */ /* 0x001fc800078e00ff */
[-C--:B-1----:R-:W-:Y:S01]  /*15a0*/  FMUL.FTZ R17, R17, R16.reuse ;  /* 0x0000001011117220 */ /* 0x082fe20000410000 */
[----:B---3--:R-:W-:Y:S02]  /*15b0*/  IMAD.U32 R21, R21, 0x10000, RZ ;  /* 0x0001000015157824 */ /* 0x008fe400078e00ff */
[-C--:B------:R-:W-:Y:S02]  /*15c0*/  FMUL.FTZ R20, R20, R16.reuse ;  /* 0x0000001014147220 */ /* 0x080fe40000410000 */
[----:B------:R-:W-:Y:S01]  /*15d0*/  F2FP.BF16.F32.PACK_AB R17, RZ, R17 ;  /* 0x00000011ff11723e */ /* 0x000fe200000010ff */
[----:B----4-:R-:W-:Y:S02]  /*15e0*/  IMAD.U32 R22, R22, 0x10000, RZ ;  /* 0x0001000016167824 */ /* 0x010fe400078e00ff */
        /* <DEDUP_REMOVED lines=9> */
.L_x_952:
[----:B------:R-:W-:Y:S05]  /*1680*/  BSYNC.RECONVERGENT B3 ;  /* 0x0000000000037941 */ /* 0x000fea0003800200 */
.L_x_951:
[----:B------:R-:W-:Y:S05]  /*1690*/  @!P1 BRA `(.L_x_950) ;  /* 0x0000000000849947 */ /* 0x000fea0003800000 */
[----:B-1----:R-:W-:Y:S01]  /*16a0*/  HFMA2 R16, -RZ, RZ, 0, 2.384185791015625e-07 ;  /* 0x00000004ff107431 */ /* 0x002fe200000001ff */
[----:B------:R-:W-:Y:S06]  /*16b0*/  BSSY.RECONVERGENT B3, `(.L_x_950) ;  /* 0x000001f000037945 */ /* 0x000fec0003800200 */
.L_x_955:
[----:B------:R-:W-:Y:S04]  /*16c0*/  BSSY.RECONVERGENT B4, `(.L_x_953) ;  /* 0x000001a000047945 */ /* 0x000fe80003800200 */
[----:B-1----:R-:W-:Y:S05]  /*16d0*/  @!P0 BRA `(.L_x_954) ;  /* 0x0000000000608947 */ /* 0x002fea0003800000 */
[----:B--2---:R-:W-:Y:S01]  /*16e0*/  IMAD R17, R16, 0x2, R3 ;  /* 0x0000000210117824 */ /* 0x004fe200078e0203 */
[----:B------:R-:W1:Y:S04]  /*16f0*/  F2F.BF16.F32 R24, R14 ;  /* 0x0000000e00187304 */ /* 0x000e680000202000 */
[----:B0-----:R-:W0:Y:S04]  /*1700*/  LDS.U16 R21, [R17+0x2] ;  /* 0x0000020011157984 */ /* 0x001e280000000400 */
[----:B------:R-:W2:Y:S04]  /*1710*/  LDS.U16 R20, [R17] ;  /* 0x0000000011147984 */ /* 0x000ea80000000400 */
[----:B------:R-:W3:Y:S01]  /*1720*/  LDS.U16 R22, [R17+0x4] ;  /* 0x0000040011167984 */ /* 0x000ee20000000400 */
[----:B-1----:R-:W-:-:S03]  /*1730*/  IMAD.U32 R24, R24, 0x10000, RZ ;  /* 0x0001000018187824 */ /* 0x002fc600078e00ff */
[----:B------:R-:W1:Y:S03]  /*1740*/  LDS.U16 R23, [R17+0x6] ;  /* 0x0000060011177984 */ /* 0x000e660000000400 */
[----:B------:R-:W4:Y:S01]  /*1750*/  MUFU.RCP R24, R24 ;  /* 0x0000001800187308 */ /* 0x000f220000001000 */
[----:B0-----:R-:W-:Y:S01]  /*1760*/  SHF.L.U32 R21, R21, 0x10, RZ ;  /* 0x0000001015157819 */ /* 0x001fe200000006ff */
[----:B--2---:R-:W-:-:S04]  /*1770*/  IMAD.U32 R20, R20, 0x10000, RZ ;  /* 0x0001000014147824 */ /* 0x004fc800078e00ff */
[----:B----4-:R-:W-:Y:S01]  /*1780*/  FMUL.FTZ R21, R24, R21 ;  /* 0x0000001518157220 */ /* 0x010fe20000410000 */
[----:B---3--:R-:W-:Y:S02]  /*1790*/  IMAD.U32 R22, R22, 0x10000, RZ ;  /* 0x0001000016167824 */ /* 0x008fe400078e00ff */
[C---:B------:R-:W-:Y:S02]  /*17a0*/  FMUL.FTZ R20, R24.reuse, R20 ;  /* 0x0000001418147220 */ /* 0x040fe40000410000 */
[----:B------:R-:W-:Y:S01]  /*17b0*/  F2FP.BF16.F32.PACK_AB R21, RZ, R21 ;  /* 0x00000015ff15723e */ /* 0x000fe200000010ff */
[----:B-1----:R-:W-:Y:S02]  /*17c0*/  IMAD.U32 R23, R23, 0x10000, RZ ;  /* 0x0001000017177824 */ /* 0x002fe400078e00ff */
[C---:B------:R-:W-:Y:S01]  /*17d0*/  FMUL.FTZ R22, R24.reuse, R22 ;  /* 0x0000001618167220 */ /* 0x040fe20000410000 */
        /* <DEDUP_REMOVED lines=8> */
.L_x_954:
[----:B------:R-:W-:Y:S05]  /*1860*/  BSYNC.RECONVERGENT B4 ;  /* 0x0000000000047941 */ /* 0x000fea0003800200 */
.L_x_953:
[----:B------:R-:W-:-:S05]  /*1870*/  VIADD R16, R16, 0x4 ;  /* 0x0000000410107836 */ /* 0x000fca0000000000 */
[----:B------:R-:W-:-:S13]  /*1880*/  ISETP.NE.AND P1, PT, R16, R15, PT ;  /* 0x0000000f1000720c */ /* 0x000fda0003f25270 */
[----:B------:R-:W-:Y:S05]  /*1890*/  @P1 BRA `(.L_x_955) ;  /* 0xfffffffc00881947 */ /* 0x000fea000383ffff */
[----:B------:R-:W-:Y:S05]  /*18a0*/  BSYNC.RECONVERGENT B3 ;  /* 0x0000000000037941 */ /* 0x000fea0003800200 */
.L_x_950:
[----:B------:R-:W-:Y:S05]  /*18b0*/  BSYNC.RECONVERGENT B1 ;  /* 0x0000000000017941 */ /* 0x000fea0003800200 */
.L_x_949:
[----:B------:R-:W-:-:S13]  /*18c0*/  ISETP.NE.AND P0, PT, R10, RZ, PT ;  /* 0x000000ff0a00720c */ /* 0x000fda0003f05270 */
[----:B------:R-:W-:Y:S05]  /*18d0*/  @!P0 BRA `(.L_x_948) ;  /* 0x0000000000488947 */ /* 0x000fea0003800000 */
[----:B------:R-:W-:Y:S02]  /*18e0*/  FSETP.NEU.FTZ.AND P1, PT, R14, RZ, PT ;  /* 0x000000ff0e00720b */ /* 0x000fe40003f3d000 */
[----:B-12---:R-:W-:-:S11]  /*18f0*/  MOV R17, RZ ;  /* 0x000000ff00117202 */ /* 0x006fd60000000f00 */
.L_x_958:
[----:B------:R-:W-:Y:S01]  /*1900*/  VIADD R17, R17, 0x1 ;  /* 0x0000000111117836 */ /* 0x000fe20000000000 */
[----:B------:R-:W-:Y:S04]  /*1910*/  BSSY.RECONVERGENT B1, `(.L_x_956) ;  /* 0x000000c000017945 */ /* 0x000fe80003800200 */
[----:B------:R-:W-:Y:S01]  /*1920*/  ISETP.NE.AND P0, PT, R17, R10, PT ;  /* 0x0000000a1100720c */ /* 0x000fe20003f05270 */
[----:B-1----:R-:W-:-:S12]  /*1930*/  @!P1 BRA `(.L_x_957) ;  /* 0x0000000000249947 */ /* 0x002fd80003800000 */
[----:B------:R-:W-:Y:S01]  /*1940*/  IMAD R16, R15, 0x2, R3 ;  /* 0x000000020f107824 */ /* 0x000fe200078e0203 */
[----:B0-----:R-:W0:Y:S04]  /*1950*/  F2F.BF16.F32 R21, R14 ;  /* 0x0000000e00157304 */ /* 0x001e280000202000 */
[----:B------:R-:W1:Y:S01]  /*1960*/  LDS.U16 R20, [R16] ;  /* 0x0000000010147984 */ /* 0x000e620000000400 */
[----:B0-----:R-:W-:-:S06]  /*1970*/  IMAD.U32 R21, R21, 0x10000, RZ ;  /* 0x0001000015157824 */ /* 0x001fcc00078e00ff */
[----:B------:R-:W0:Y:S01]  /*1980*/  MUFU.RCP R21, R21 ;  /* 0x0000001500157308 */ /* 0x000e220000001000 */
[----:B-1----:R-:W-:-:S05]  /*1990*/  SHF.L.U32 R20, R20, 0x10, RZ ;  /* 0x0000001014147819 */ /* 0x002fca00000006ff */
[----:B0-----:R-:W-:-:S05]  /*19a0*/  FMUL.FTZ R20, R20, R21 ;  /* 0x0000001514147220 */ /* 0x001fca0000410000 */
[----:B------:R-:W-:-:S05]  /*19b0*/  F2FP.BF16.F32.PACK_AB R20, RZ, R20 ;  /* 0x00000014ff14723e */ /* 0x000fca00000010ff */
[----:B------:R1:W-:Y:S02]  /*19c0*/  STS.U16 [R16], R20 ;  /* 0x0000001410007388 */ /* 0x0003e40000000400 */
.L_x_957:
[----:B------:R-:W-:Y:S05]  /*19d0*/  BSYNC.RECONVERGENT B1 ;  /* 0x0000000000017941 */ /* 0x000fea0003800200 */
.L_x_956:
[----:B------:R-:W-:Y:S01]  /*19e0*/  VIADD R15, R15, 0x1 ;  /* 0x000000010f0f7836 */ /* 0x000fe20000000000 */
[----:B------:R-:W-:Y:S06]  /*19f0*/  @P0 BRA `(.L_x_958) ;  /* 0xfffffffc00c00947 */ /* 0x000fec000383ffff */
.L_x_948:
[----:B------:R-:W-:Y:S05]  /*1a00*/  BSYNC.RECONVERGENT B2 ;  /* 0x0000000000027941 */ /* 0x000fea0003800200 */
.L_x_947:
[----:B------:R-:W-:-:S13]  /*1a10*/  ISETP.GE.AND P0, PT, R19, R15, PT ;  /* 0x0000000f1300720c */ /* 0x000fda0003f06270 */
[----:B------:R-:W-:Y:S05]  /*1a20*/  @!P0 BRA `(.L_x_937) ;  /* 0x0000000400188947 */ /* 0x000fea0003800000 */
[----:B------:R-:W3:Y:S01]  /*1a30*/  LDC R10, c[0x0][0x384] ;  /* 0x0000e100ff0a7b82 */ /* 0x000ee20000000800 */
[----:B------:R-:W-:Y:S01]  /*1a40*/  IMAD.IADD R19, R19, 0x1, -R15 ;  /* 0x0000000113137824 */ /* 0x000fe200078e0a0f */
[----:B------:R-:W-:Y:S04]  /*1a50*/  BSSY.RECONVERGENT B1, `(.L_x_959) ;  /* 0x0000020000017945 */ /* 0x000fe80003800200 */
[----:B------:R-:W-:Y:S02]  /*1a60*/  ISETP.GE.U32.AND P0, PT, R19, 0xf, PT ;  /* 0x0000000f1300780c */ /* 0x000fe40003f06070 */
[----:B---3--:R-:W-:-:S04]  /*1a70*/  FMNMX.FTZ R14, R10, 1, !PT ;  /* 0x3f8000000a0e7809 */ /* 0x008fc80007810000 */
[----:B------:R-:W3:Y:S02]  /*1a80*/  F2I.FTZ.CEIL.NTZ R10, R14 ;  /* 0x0000000e000a7305 */ /* 0x000ee4000021b100 */
[----:B---3--:R-:W-:-:S05]  /*1a90*/  LEA R10, R10, 0x1, 0x1 ;  /* 0x000000010a0a7811 */ /* 0x008fca00078e08ff */
[----:B-1----:R-:W-:-:S05]  /*1aa0*/  IMAD.IADD R16, R10, 0x1, -R15 ;  /* 0x000000010a107824 */ /* 0x002fca00078e0a0f */
[----:B--2---:R-:W-:-:S04]  /*1ab0*/  LOP3.LUT R17, R16, 0xf, RZ, 0xc0, !PT ;  /* 0x0000000f10117812 */ /* 0x004fc800078ec0ff */
[----:B------:R-:W-:Y:S01]  /*1ac0*/  ISETP.NE.AND P1, PT, R17, RZ, PT ;  /* 0x000000ff1100720c */ /* 0x000fe20003f25270 */
[----:B------:R-:W-:-:S12]  /*1ad0*/  @!P0 BRA `(.L_x_960) ;  /* 0x00000000005c8947 */ /* 0x000fd80003800000 */
[----:B------:R-:W-:Y:S01]  /*1ae0*/  HFMA2 R10, -RZ, RZ, 0, 0 ;  /* 0x00000000ff0a7431 */ /* 0x000fe200000001ff */
[----:B------:R-:W-:-:S07]  /*1af0*/  LOP3.LUT R19, R16, 0xfffffff0, RZ, 0xc0, !PT ;  /* 0xfffffff010137812 */ /* 0x000fce00078ec0ff */
.L_x_961:
[C---:B-1----:R-:W-:Y:S02]  /*1b00*/  IMAD R14, R15.reuse, 0x2, R3 ;  /* 0x000000020f0e7824 */ /* 0x042fe400078e0203 */
[----:B------:R-:W-:Y:S02]  /*1b10*/  VIADD R10, R10, 0x10 ;  /* 0x000000100a0a7836 */ /* 0x000fe40000000000 */
[----:B------:R-:W-:Y:S01]  /*1b20*/  VIADD R15, R15, 0x10 ;  /* 0x000000100f0f7836 */ /* 0x000fe20000000000 */
        /* <DEDUP_REMOVED lines=18> */
.L_x_960:
[----:B------:R-:W-:Y:S05]  /*1c50*/  BSYNC.RECONVERGENT B1 ;  /* 0x0000000000017941 */ /* 0x000fea0003800200 */
.L_x_959:
[----:B------:R-:W-:Y:S05]  /*1c60*/  @!P1 BRA `(.L_x_937) ;  /* 0x0000000000889947 */ /* 0x000fea0003800000 */
[----:B------:R-:W-:Y:S01]  /*1c70*/  ISETP.GE.U32.AND P0, PT, R17, 0x8, PT ;  /* 0x000000081100780c */ /* 0x000fe20003f06070 */
[----:B------:R-:W-:Y:S01]  /*1c80*/  BSSY.RECONVERGENT B1, `(.L_x_962) ;  /* 0x000000e000017945 */ /* 0x000fe20003800200 */
[----:B-1----:R-:W-:-:S04]  /*1c90*/  LOP3.LUT R14, R16, 0x7, RZ, 0xc0, !PT ;  /* 0x00000007100e7812 */ /* 0x002fc800078ec0ff */
        /* <DEDUP_REMOVED lines=12> */
.L_x_963:
[----:B------:R-:W-:Y:S05]  /*1d60*/  BSYNC.RECONVERGENT B1 ;  /* 0x0000000000017941 */ /* 0x000fea0003800200 */
.L_x_962:
[----:B------:R-:W-:Y:S05]  /*1d70*/  @!P1 BRA `(.L_x_937) ;  /* 0x0000000000449947 */ /* 0x000fea0003800000 */
[----:B------:R-:W-:Y:S02]  /*1d80*/  ISETP.GE.U32.AND P0, PT, R14, 0x4, PT ;  /* 0x000000040e00780c */ /* 0x000fe40003f06070 */
[----:B------:R-:W-:-:S04]  /*1d90*/  LOP3.LUT R17, R16, 0x3, RZ, 0xc0, !PT ;  /* 0x0000000310117812 */ /* 0x000fc800078ec0ff */
[----:B------:R-:W-:-:S07]  /*1da0*/  ISETP.NE.AND P1, PT, R17, RZ, PT ;  /* 0x000000ff1100720c */ /* 0x000fce0003f25270 */
[C---:B-1----:R-:W-:Y:S02]  /*1db0*/  @P0 IMAD R10, R15.reuse, 0x2, R3 ;  /* 0x000000020f0a0824 */ /* 0x042fe400078e0203 */
[----:B------:R-:W-:-:S03]  /*1dc0*/  @P0 VIADD R15, R15, 0x4 ;  /* 0x000000040f0f0836 */ /* 0x000fc60000000000 */
[----:B------:R3:W-:Y:S04]  /*1dd0*/  @P0 STS.U16 [R10], RZ ;  /* 0x000000ff0a000388 */ /* 0x0007e80000000400 */
[----:B------:R3:W-:Y:S04]  /*1de0*/  @P0 STS.U16 [R10+0x2], RZ ;  /* 0x000002ff0a000388 */ /* 0x0007e80000000400 */
[----:B------:R3:W-:Y:S04]  /*1df0*/  @P0 STS.U16 [R10+0x4], RZ ;  /* 0x000004ff0a000388 */ /* 0x0007e80000000400 */
[----:B------:R3:W-:Y:S01]  /*1e00*/  @P0 STS.U16 [R10+0x6], RZ ;  /* 0x000006ff0a000388 */ /* 0x0007e20000000400 */
[----:B------:R-:W-:Y:S05]  /*1e10*/  @!P1 BRA `(.L_x_937) ;  /* 0x00000000001c9947 */ /* 0x000fea0003800000 */
[----:B---3--:R-:W-:-:S07]  /*1e20*/  MOV R10, RZ ;  /* 0x000000ff000a7202 */ /* 0x008fce0000000f00 */
.L_x_964:
[C---:B------:R-:W-:Y:S02]  /*1e30*/  IMAD R14, R15.reuse, 0x2, R3 ;  /* 0x000000020f0e7824 */ /* 0x040fe400078e0203 */
[----:B------:R-:W-:Y:S02]  /*1e40*/  VIADD R10, R10, 0x1 ;  /* 0x000000010a0a7836 */ /* 0x000fe40000000000 */
[----:B------:R-:W-:Y:S01]  /*1e50*/  VIADD R15, R15, 0x1 ;  /* 0x000000010f0f7836 */ /* 0x000fe20000000000 */
[----:B------:R4:W-:Y:S02]  /*1e60*/  STS.U16 [R14], RZ ;  /* 0x000000ff0e007388 */ /* 0x0009e40000000400 */
[----:B------:R-:W-:-:S13]  /*1e70*/  ISETP.NE.AND P0, PT, R10, R17, PT ;  /* 0x000000110a00720c */ /* 0x000fda0003f05270 */
[----:B----4-:R-:W-:Y:S05]  /*1e80*/  @P0 BRA `(.L_x_964) ;  /* 0xfffffffc00e80947 */ /* 0x010fea000383ffff */
.L_x_937:
[----:B------:R-:W-:Y:S05]  /*1e90*/  BSYNC.RECONVERGENT B0 ;  /* 0x0000000000007941 */ /* 0x000fea0003800200 */
.L_x_936:
[----:B------:R-:W4:Y:S01]  /*1ea0*/  S2UR UR5, SR_CgaCtaId ;  /* 0x00000000000579c3 */ /* 0x000f220000008800 */
[----:B------:R-:W-:Y:S01]  /*1eb0*/  ISETP.NE.AND P0, PT, R6, RZ, PT ;  /* 0x000000ff0600720c */ /* 0x000fe20003f05270 */
[----:B------:R-:W-:Y:S01]  /*1ec0*/  UMOV UR4, 0x400 ;  /* 0x0000040000047882 */ /* 0x000fe20000000000 */
[----:B------:R-:W-:Y:S01]  /*1ed0*/  BSSY.RECONVERGENT B0, `(.L_x_965) ;  /* 0x0000151000007945 */ /* 0x000fe20003800200 */
[----:B----4-:R-:W-:-:S06]  /*1ee0*/  ULEA UR4, UR5, UR4, 0x18 ;  /* 0x0000000405047291 */ /* 0x010fcc000f8ec0ff */
[----:B------:R-:W-:-:S04]  /*1ef0*/  LEA R6, R12, UR4, 0x1 ;  /* 0x000000040c067c11 */ /* 0x000fc8000f8e08ff */
[----:B------:R-:W-:Y:S05]  /*1f00*/  @P0 BRA `(.L_x_966) ;  /* 0x0000001400340947 */ /* 0x000fea0003800000 */
[----:B-1----:R-:W1:Y:S01]  /*1f10*/  LDC R14, c[0x0][0x380] ;  /* 0x0000e000ff0e7b82 */ /* 0x002e620000000800 */
[----:B------:R-:W-:Y:S01]  /*1f20*/  I2FP.F32.U32 R12, R0 ;  /* 0x00000000000c7245 */ /* 0x000fe20000201000 */
[----:B---3--:R-:W-:Y:S01]  /*1f30*/  HFMA2 R10, -RZ, RZ, 1.875, 0 ;  /* 0x3f800000ff0a7431 */ /* 0x008fe200000001ff */
[----:B-1----:R-:W-:-:S03]  /*1f40*/  FSETP.GE.FTZ.AND P0, PT, R14, 1, PT ;  /* 0x3f8000000e00780b */ /* 0x002fc60003f16000 */
[----:B------:R-:W-:-:S10]  /*1f50*/  FFMA.FTZ R7, -R7, R14, R12 ;  /* 0x0000000e07077223 */ /* 0x000fd4000001010c */
[----:B------:R-:W-:Y:S05]  /*1f60*/  @!P0 BRA `(.L_x_967) ;  /* 0x0000000000ac8947 */ /* 0x000fea0003800000 */
[----:B------:R-:W-:-:S06]  /*1f70*/  FMUL.FTZ R14, R14, 1 ;  /* 0x3f8000000e0e7820 */ /* 0x000fcc0000410000 */
[----:B------:R-:W1:Y:S02]  /*1f80*/  F2F.F64.F32 R14, R14 ;  /* 0x0000000e000e7310 */ /* 0x000e640000201800 */
[----:B-1----:R-:W-:-:S05]  /*1f90*/  VIADD R16, R15, 0x300402 ;  /* 0x003004020f107836 */ /* 0x002fca0000000000 */
[----:B------:R-:W-:Y:S01]  /*1fa0*/  FSETP.GEU.AND P0, PT, |R16|, 5.8789094863358348022e-39, PT ;  /* 0x004004021000780b */ /* 0x000fe20003f0e200 */
[----:B--2---:R-:W0:-:S15]  /*1fb0*/  MUFU.RCP64H R17, R15 ;  /* 0x0000000f00117308 */ /* 0x004e1e0000001800 */
        /* <DEDUP_REMOVED lines=28> */
[----:B------:R-:W-:Y:S05]  /*2180*/  CALL.REL.NOINC `($__internal_10_$__cuda_sm20_dblrcp_rn_slowpath_v3) ;  /* 0x0000003400ec7944 */ /* 0x000fea0003c00000 */
.L_x_968:
        /* <DEDUP_REMOVED lines=9> */
.L_x_967:
        /* <DEDUP_REMOVED lines=9> */
[----:B------:R-:W-:Y:S01]  /*22b0*/  IMAD.MOV.U32 R12, RZ, RZ, RZ ;  /* 0x000000ffff0c7224 */ /* 0x000fe200078e00ff */
[----:B------:R-:W-:-:S11]  /*22c0*/  ISETP.NE.AND P1, PT, R23, RZ, PT ;  /* 0x000000ff1700720c */ /* 0x000fd60003f25270 */
[----:B------:R-:W-:Y:S05]  /*22d0*/  @P2 BRA `(.L_x_972) ;  /* 0x0000000000e82947 */ /* 0x000fea0003800000 */
[----:B------:R-:W-:Y:S01]  /*22e0*/  LOP3.LUT R15, R5, 0x7ffffffc, RZ, 0xc0, !PT ;  /* 0x7ffffffc050f7812 */ /* 0x000fe200078ec0ff */
[----:B------:R-:W-:Y:S01]  /*22f0*/  IMAD.MOV.U32 R12, RZ, RZ, RZ ;  /* 0x000000ffff0c7224 */ /* 0x000fe200078e00ff */
[----:B------:R-:W-:-:S07]  /*2300*/  MOV R14, RZ ;  /* 0x000000ff000e7202 */ /* 0x000fce0000000f00 */
.L_x_973:
[C---:B--2---:R-:W-:Y:S01]  /*2310*/  VIADD R17, R14.reuse, 0x1 ;  /* 0x000000010e117836 */ /* 0x044fe20000000000 */
[----:B-1----:R-:W-:Y:S01]  /*2320*/  I2FP.F32.U32 R16, R14 ;  /* 0x0000000e00107245 */ /* 0x002fe20000201000 */
[C---:B------:R-:W-:Y:S02]  /*2330*/  VIADD R19, R14.reuse, 0x2 ;  /* 0x000000020e137836 */ /* 0x040fe40000000000 */
[----:B0-----:R-:W-:Y:S01]  /*2340*/  VIADD R21, R14, 0x3 ;  /* 0x000000030e157836 */ /* 0x001fe20000000000 */
[----:B------:R-:W-:Y:S01]  /*2350*/  I2FP.F32.U32 R20, R17 ;  /* 0x0000001100147245 */ /* 0x000fe20000201000 */
[C---:B------:R-:W-:Y:S01]  /*2360*/  FADD.FTZ R16, R7.reuse, R16 ;  /* 0x0000001007107221 */ /* 0x040fe20000010000 */
[----:B------:R-:W-:Y:S02]  /*2370*/  I2FP.F32.U32 R22, R19 ;  /* 0x0000001300167245 */ /* 0x000fe40000201000 */
[----:B------:R-:W-:Y:S01]  /*2380*/  I2FP.F32.U32 R24, R21 ;  /* 0x0000001500187245 */ /* 0x000fe20000201000 */
[C---:B------:R-:W-:Y:S01]  /*2390*/  FADD.FTZ R20, R7.reuse, R20 ;  /* 0x0000001407147221 */ /* 0x040fe20000010000 */
[----:B------:R-:W-:Y:S01]  /*23a0*/  FADD.FTZ R17, R16, 0.5 ;  /* 0x3f00000010117421 */ /* 0x000fe20000010000 */
[----:B------:R-:W-:-:S02]  /*23b0*/  FADD.FTZ R22, R7, R22 ;  /* 0x0000001607167221 */ /* 0x000fc40000010000 */
        /* <DEDUP_REMOVED lines=8> */
[----:B------:R-:W-:Y:S02]  /*2440*/  FSETP.GEU.FTZ.AND P4, PT, R17, RZ, PT ;  /* 0x000000ff1100720b */ /* 0x000fe40003f9e000 */
[----:B------:R-:W-:-:S02]  /*2450*/  FSETP.GEU.FTZ.AND P5, PT, R19, RZ, PT ;  /* 0x000000ff1300720b */ /* 0x000fc40003fbe000 */
        /* <DEDUP_REMOVED lines=15> */
[----:B------:R-:W-:Y:S02]  /*2550*/  FSEL R21, R19, RZ, !P2 ;  /* 0x000000ff13157208 */ /* 0x000fe40005000000 */
[----:B------:R-:W-:Y:S01]  /*2560*/  FSEL R25, R16, RZ, !P3 ;  /* 0x000000ff10197208 */ /* 0x000fe20005800000 */
[----:B------:R-:W-:Y:S01]  /*2570*/  FADD.FTZ R12, R17, R12 ;  /* 0x0000000c110c7221 */ /* 0x000fe20000010000 */
[----:B------:R-:W-:Y:S02]  /*2580*/  FSEL R27, R20, RZ, !P5 ;  /* 0x000000ff141b7208 */ /* 0x000fe40006800000 */
[----:B------:R-:W-:Y:S01]  /*2590*/  F2FP.BF16.F32.PACK_AB R16, RZ, R17 ;  /* 0x00000011ff10723e */ /* 0x000fe200000010ff */
[----:B------:R-:W-:Y:S01]  /*25a0*/  FADD.FTZ R12, R12, R21 ;  /* 0x000000150c0c7221 */ /* 0x000fe20000010000 */
[----:B------:R-:W-:-:S02]  /*25b0*/  F2FP.BF16.F32.PACK_AB R20, RZ, R21 ;  /* 0x00000015ff14723e */ /* 0x000fc400000010ff */
[----:B------:R-:W-:Y:S01]  /*25c0*/  F2FP.BF16.F32.PACK_AB R22, RZ, R25 ;  /* 0x00000019ff16723e */ /* 0x000fe200000010ff */
[----:B------:R-:W-:Y:S01]  /*25d0*/  FADD.FTZ R12, R12, R25 ;  /* 0x000000190c0c7221 */ /* 0x000fe20000010000 */
[----:B------:R-:W-:Y:S02]  /*25e0*/  F2FP.BF16.F32.PACK_AB R24, RZ, R27 ;  /* 0x0000001bff18723e */ /* 0x000fe400000010ff */
[C---:B------:R-:W-:Y:S01]  /*25f0*/  LEA R19, R14.reuse, R6, 0x1 ;  /* 0x000000060e137211 */ /* 0x040fe200078e08ff */
[----:B------:R-:W-:Y:S02]  /*2600*/  VIADD R14, R14, 0x4 ;  /* 0x000000040e0e7836 */ /* 0x000fe40000000000 */
[----:B------:R-:W-:Y:S02]  /*2610*/  FADD.FTZ R12, R12, R27 ;  /* 0x0000001b0c0c7221 */ /* 0x000fe40000010000 */
[----:B------:R1:W-:Y:S01]  /*2620*/  STS.U16 [R19], R16 ;  /* 0x0000001013007388 */ /* 0x0003e20000000400 */
[----:B------:R-:W-:-:S03]  /*2630*/  ISETP.NE.AND P2, PT, R14, R15, PT ;  /* 0x0000000f0e00720c */ /* 0x000fc60003f45270 */
[----:B------:R1:W-:Y:S04]  /*2640*/  STS.U16 [R19+0x2], R20 ;  /* 0x0000021413007388 */ /* 0x0003e80000000400 */
[----:B------:R1:W-:Y:S04]  /*2650*/  STS.U16 [R19+0x4], R22 ;  /* 0x0000041613007388 */ /* 0x0003e80000000400 */
[----:B------:R1:W-:Y:S02]  /*2660*/  STS.U16 [R19+0x6], R24 ;  /* 0x0000061813007388 */ /* 0x0003e40000000400 */
[----:B------:R-:W-:Y:S05]  /*2670*/  @P2 BRA `(.L_x_973) ;  /* 0xfffffffc00242947 */ /* 0x000fea000383ffff */
.L_x_972:
[----:B------:R-:W-:Y:S05]  /*2680*/  BSYNC.RECONVERGENT B2 ;  /* 0x0000000000027941 */ /* 0x000fea0003800200 */
.L_x_971:
[----:B------:R-:W-:Y:S05]  /*2690*/  @!P1 BRA `(.L_x_970) ;  /* 0x0000000000bc9947 */ /* 0x000fea0003800000 */
[----:B------:R-:W-:Y:S01]  /*26a0*/  ISETP.NE.AND P2, PT, R23, 0x1, PT ;  /* 0x000000011700780c */ /* 0x000fe20003f45270 */
[----:B------:R-:W-:Y:S01]  /*26b0*/  BSSY.RECONVERGENT B2, `(.L_x_974) ;  /* 0x000001f000027945 */ /* 0x000fe20003800200 */
[----:B------:R-:W-:-:S04]  /*26c0*/  LOP3.LUT R14, R5, 0x1, RZ, 0xc0, !PT ;  /* 0x00000001050e7812 */ /* 0x000fc800078ec0ff */
[----:B------:R-:W-:-:S07]  /*26d0*/  ISETP.NE.U32.AND P1, PT, R14, 0x1, PT ;  /* 0x000000010e00780c */ /* 0x000fce0003f25070 */
[----:B------:R-:W-:Y:S06]  /*26e0*/  @!P2 BRA `(.L_x_975) ;  /* 0x00000000006ca947 */ /* 0x000fec0003800000 */
[----:B-1----:R-:W-:Y:S01]  /*26f0*/  VIADD R16, R15, 0x1 ;  /* 0x000000010f107836 */ /* 0x002fe20000000000 */
[----:B------:R-:W-:-:S04]  /*2700*/  I2FP.F32.U32 R14, R15 ;  /* 0x0000000f000e7245 */ /* 0x000fc80000201000 */
[----:B------:R-:W-:Y:S01]  /*2710*/  I2FP.F32.U32 R16, R16 ;  /* 0x0000001000107245 */ /* 0x000fe20000201000 */
[----:B------:R-:W-:-:S04]  /*2720*/  FADD.FTZ R14, R7, R14 ;  /* 0x0000000e070e7221 */ /* 0x000fc80000010000 */
[----:B------:R-:W-:Y:S01]  /*2730*/  FADD.FTZ R16, R7, R16 ;  /* 0x0000001007107221 */ /* 0x000fe20000010000 */
[----:B--2---:R-:W-:-:S03]  /*2740*/  FADD.FTZ R17, R14, 0.5 ;  /* 0x3f0000000e117421 */ /* 0x004fc60000010000 */
[----:B------:R-:W-:Y:S01]  /*2750*/  FADD.FTZ R19, R16, 0.5 ;  /* 0x3f00000010137421 */ /* 0x000fe20000010000 */
[-C--:B------:R-:W-:Y:S01]  /*2760*/  FMUL.FTZ R17, R17, R10.reuse ;  /* 0x0000000a11117220 */ /* 0x080fe20000410000 */
[C---:B------:R-:W-:Y:S01]  /*2770*/  IMAD R16, R15.reuse, 0x2, R6 ;  /* 0x000000020f107824 */ /* 0x040fe200078e0206 */
[----:B------:R-:W-:Y:S01]  /*2780*/  IADD3 R15, PT, PT, R15, 0x2, RZ ;  /* 0x000000020f0f7810 */ /* 0x000fe20007ffe0ff */
[----:B------:R-:W-:Y:S02]  /*2790*/  FMUL.FTZ R19, R19, R10 ;  /* 0x0000000a13137220 */ /* 0x000fe40000410000 */
[----:B------:R-:W-:-:S03]  /*27a0*/  FSETP.GEU.FTZ.AND P2, PT, R17, RZ, PT ;  /* 0x000000ff1100720b */ /* 0x000fc60003f5e000 */
[----:B------:R-:W-:-:S10]  /*27b0*/  FSETP.GEU.FTZ.AND P3, PT, R19, RZ, PT ;  /* 0x000000ff1300720b */ /* 0x000fd40003f7e000 */
[----:B------:R-:W-:-:S03]  /*27c0*/  @!P2 FADD.FTZ R17, -R17, -RZ ;  /* 0x800000ff1111a221 */ /* 0x000fc60000010100 */
[----:B------:R-:W-:Y:S02]  /*27d0*/  @!P3 FADD.FTZ R19, -R19, -RZ ;  /* 0x800000ff1313b221 */ /* 0x000fe40000010100 */
        /* <DEDUP_REMOVED lines=8> */
[----:B0-----:R-:W-:-:S03]  /*2860*/  F2FP.BF16.F32.PACK_AB R20, RZ, R19 ;  /* 0x00000013ff14723e */ /* 0x001fc600000010ff */
[----:B------:R3:W-:Y:S01]  /*2870*/  STS.U16 [R16], R14 ;  /* 0x0000000e10007388 */ /* 0x0007e20000000400 */
[----:B------:R-:W-:-:S03]  /*2880*/  FADD.FTZ R12, R12, R19 ;  /* 0x000000130c0c7221 */ /* 0x000fc60000010000 */
[----:B------:R3:W-:Y:S04]  /*2890*/  STS.U16 [R16+0x2], R20 ;  /* 0x0000021410007388 */ /* 0x0007e80000000400 */
.L_x_975:
[----:B------:R-:W-:Y:S05]  /*28a0*/  BSYNC.RECONVERGENT B2 ;  /* 0x0000000000027941 */ /* 0x000fea0003800200 */
.L_x_974:
[----:B------:R-:W-:Y:S05]  /*28b0*/  @P1 BRA `(.L_x_970) ;  /* 0x0000000000341947 */ /* 0x000fea0003800000 */
[----:B---3--:R-:W-:Y:S01]  /*28c0*/  I2FP.F32.U32 R14, R15 ;  /* 0x0000000f000e7245 */ /* 0x008fe20000201000 */
[----:B------:R-:W-:-:S04]  /*28d0*/  IMAD R15, R15, 0x2, R6 ;  /* 0x000000020f0f7824 */ /* 0x000fc800078e0206 */
[----:B------:R-:W-:-:S04]  /*28e0*/  FADD.FTZ R14, R7, R14 ;  /* 0x0000000e070e7221 */ /* 0x000fc80000010000 */
[----:B------:R-:W-:-:S04]  /*28f0*/  FADD.FTZ R7, R14, 0.5 ;  /* 0x3f0000000e077421 */ /* 0x000fc80000010000 */
[----:B------:R-:W-:-:S05]  /*2900*/  FMUL.FTZ R7, R7, R10 ;  /* 0x0000000a07077220 */ /* 0x000fca0000410000 */
[----:B------:R-:W-:-:S13]  /*2910*/  FSETP.GEU.FTZ.AND P1, PT, R7, RZ, PT ;  /* 0x000000ff0700720b */ /* 0x000fda0003f3e000 */
[----:B------:R-:W-:-:S04]  /*2920*/  @!P1 FADD.FTZ R7, -R7, -RZ ;  /* 0x800000ff07079221 */ /* 0x000fc80000010100 */
[C---:B------:R-:W-:Y:S01]  /*2930*/  FADD.FTZ R10, -R7.reuse, 1 ;  /* 0x3f800000070a7421 */ /* 0x040fe20000010100 */
[----:B------:R-:W-:-:S04]  /*2940*/  FSETP.GEU.FTZ.AND P1, PT, R7, 1, PT ;  /* 0x3f8000000700780b */ /* 0x000fc80003f3e000 */
[----:B------:R-:W-:-:S04]  /*2950*/  FSEL R7, R10, RZ, !P1 ;  /* 0x000000ff0a077208 */ /* 0x000fc80004800000 */
[----:B------:R-:W-:Y:S01]  /*2960*/  F2FP.BF16.F32.PACK_AB R10, RZ, R7 ;  /* 0x00000007ff0a723e */ /* 0x000fe200000010ff */
[----:B------:R-:W-:-:S04]  /*2970*/  FADD.FTZ R12, R12, R7 ;  /* 0x000000070c0c7221 */ /* 0x000fc80000010000 */
[----:B------:R4:W-:Y:S03]  /*2980*/  STS.U16 [R15], R10 ;  /* 0x0000000a0f007388 */ /* 0x0009e60000000400 */
.L_x_970:
[----:B------:R-:W-:Y:S05]  /*2990*/  BSYNC.RECONVERGENT B1 ;  /* 0x0000000000017941 */ /* 0x000fea0003800200 */
.L_x_969:
[----:B------:R-:W-:Y:S01]  /*29a0*/  BSSY.RECONVERGENT B1, `(.L_x_976) ;  /* 0x000005b000017945 */ /* 0x000fe20003800200 */
[----:B------:R-:W-:-:S03]  /*29b0*/  IMAD.MOV.U32 R7, RZ, RZ, RZ ;  /* 0x000000ffff077224 */ /* 0x000fc600078e00ff */
[----:B------:R-:W-:Y:S05]  /*29c0*/  @!P0 BRA `(.L_x_977) ;  /* 0x0000000400608947 */ /* 0x000fea0003800000 */
[----:B------:R-:W-:Y:S01]  /*29d0*/  IMAD.IADD R13, R0, 0x1, -R13 ;  /* 0x00000001000d7824 */ /* 0x000fe200078e0a0d */
[----:B------:R-:W-:Y:S01]  /*29e0*/  BSSY.RECONVERGENT B2, `(.L_x_978) ;  /* 0x0000042000027945 */ /* 0x000fe20003800200 */
[----:B------:R-:W-:Y:S01]  /*29f0*/  HFMA2 R7, -RZ, RZ, 0, 0 ;  /* 0x00000000ff077431 */ /* 0x000fe200000001ff */
[----:B----4-:R-:W-:Y:S02]  /*2a00*/  LOP3.LUT R10, R5, 0x3, RZ, 0xc0, !PT ;  /* 0x00000003050a7812 */ /* 0x010fe400078ec0ff */
[----:B------:R-:W-:-:S13]  /*2a10*/  ISETP.GT.U32.AND P0, PT, R13, -0x4, PT ;  /* 0xfffffffc0d00780c */ /* 0x000fda0003f04070 */
[----:B------:R-:W-:Y:S05]  /*2a20*/  @P0 BRA `(.L_x_979) ;  /* 0x0000000000f40947 */ /* 0x000fea0003800000 */
[----:B------:R-:W-:Y:S01]  /*2a30*/  FSETP.NEU.FTZ.AND P0, PT, R12, RZ, PT ;  /* 0x000000ff0c00720b */ /* 0x000fe20003f1d000 */
[----:B------:R-:W-:Y:S01]  /*2a40*/  BSSY.RECONVERGENT B3, `(.L_x_980) ;  /* 0x000001b000037945 */ /* 0x000fe20003800200 */
[----:B------:R-:W-:-:S04]  /*2a50*/  LOP3.LUT R7, R5, 0x7ffffffc, RZ, 0xc0, !PT ;  /* 0x7ffffffc05077812 */ /* 0x000fc800078ec0ff */
[----:B------:R-:W-:-:S07]  /*2a60*/  ISETP.NE.AND P1, PT, R7, 0x4, PT ;  /* 0x000000040700780c */ /* 0x000fce0003f25270 */
[----:B------:R-:W-:Y:S06]  /*2a70*/  @!P0 BRA `(.L_x_981) ;  /* 0x00000000005c8947 */ /* 0x000fec0003800000 */
[----:B-1-3--:R-:W1:Y:S01]  /*2a80*/  LDS.U16 R16, [R6+0x4] ;  /* 0x0000040006107984 */ /* 0x00ae620000000400 */
[----:B------:R-:W3:Y:S03]  /*2a90*/  F2F.BF16.F32 R13, R12 ;  /* 0x0000000c000d7304 */ /* 0x000ee60000202000 */
[----:B------:R-:W4:Y:S04]  /*2aa0*/  LDS.U16 R14, [R6] ;  /* 0x00000000060e7984 */ /* 0x000f280000000400 */
[----:B------:R-:W5:Y:S04]  /*2ab0*/  LDS.U16 R15, [R6+0x2] ;  /* 0x00000200060f7984 */ /* 0x000f680000000400 */
[----:B--2---:R-:W2:Y:S01]  /*2ac0*/  LDS.U16 R17, [R6+0x6] ;  /* 0x0000060006117984 */ /* 0x004ea20000000400 */
[----:B---3--:R-:W-:-:S06]  /*2ad0*/  IMAD.U32 R13, R13, 0x10000, RZ ;  /* 0x000100000d0d7824 */ /* 0x008fcc00078e00ff */
[----:B------:R-:W3:Y:S01]  /*2ae0*/  MUFU.RCP R13, R13 ;  /* 0x0000000d000d7308 */ /* 0x000ee20000001000 */
[----:B-1----:R-:W-:Y:S01]  /*2af0*/  SHF.L.U32 R16, R16, 0x10, RZ ;  /* 0x0000001010107819 */ /* 0x002fe200000006ff */
[----:B----4-:R-:W-:-:S04]  /*2b00*/  IMAD.U32 R14, R14, 0x10000, RZ ;  /* 0x000100000e0e7824 */ /* 0x010fc800078e00ff */
[-C--:B---3--:R-:W-:Y:S01]  /*2b10*/  FMUL.FTZ R16, R16, R13.reuse ;  /* 0x0000000d10107220 */ /* 0x088fe20000410000 */
[----:B-----5:R-:W-:Y:S02]  /*2b20*/  IMAD.U32 R15, R15, 0x10000, RZ ;  /* 0x000100000f0f7824 */ /* 0x020fe400078e00ff */
[-C--:B------:R-:W-:Y:S02]  /*2b30*/  FMUL.FTZ R14, R14, R13.reuse ;  /* 0x0000000d0e0e7220 */ /* 0x080fe40000410000 */
[----:B------:R-:W-:Y:S01]  /*2b40*/  F2FP.BF16.F32.PACK_AB R16, RZ, R16 ;  /* 0x00000010ff10723e */ /* 0x000fe200000010ff */
[----:B--2---:R-:W-:Y:S02]  /*2b50*/  IMAD.U32 R17, R17, 0x10000, RZ ;  /* 0x0001000011117824 */ /* 0x004fe400078e00ff */
        /* <DEDUP_REMOVED lines=9> */
.L_x_981:
[----:B------:R-:W-:Y:S05]  /*2bf0*/  BSYNC.RECONVERGENT B3 ;  /* 0x0000000000037941 */ /* 0x000fea0003800200 */
.L_x_980:
[----:B------:R-:W-:Y:S05]  /*2c00*/  @!P1 BRA `(.L_x_979) ;  /* 0x00000000007c9947 */ /* 0x000fea0003800000 */
[----:B------:R-:W-:-:S07]  /*2c10*/  IMAD.MOV.U32 R13, RZ, RZ, 0x4 ;  /* 0x00000004ff0d7424 */ /* 0x000fce00078e00ff */
.L_x_984:
[----:B------:R-:W-:Y:S04]  /*2c20*/  BSSY.RECONVERGENT B3, `(.L_x_982) ;  /* 0x000001a000037945 */ /* 0x000fe80003800200 */
[----:B0-----:R-:W-:Y:S05]  /*2c30*/  @!P0 BRA `(.L_x_983) ;  /* 0x0000000000608947 */ /* 0x001fea0003800000 */
[----:B---34-:R-:W-:Y:S01]  /*2c40*/  IMAD R14, R13, 0x2, R6 ;  /* 0x000000020d0e7824 */ /* 0x018fe200078e0206 */
[----:B012---:R-:W0:Y:S04]  /*2c50*/  F2F.BF16.F32 R20, R12 ;  /* 0x0000000c00147304 */ /* 0x007e280000202000 */
[----:B------:R-:W1:Y:S04]  /*2c60*/  LDS.U16 R19, [R14+0x6] ;  /* 0x000006000e137984 */ /* 0x000e680000000400 */
[----:B------:R-:W2:Y:S04]  /*2c70*/  LDS.U16 R15, [R14] ;  /* 0x000000000e0f7984 */ /* 0x000ea80000000400 */
[----:B------:R-:W3:Y:S01]  /*2c80*/  LDS.U16 R16, [R14+0x2] ;  /* 0x000002000e107984 */ /* 0x000ee20000000400 */
[----:B0-----:R-:W-:-:S03]  /*2c90*/  SHF.L.U32 R20, R20, 0x10, RZ ;  /* 0x0000001014147819 */ /* 0x001fc600000006ff */
[----:B------:R-:W0:Y:S03]  /*2ca0*/  LDS.U16 R17, [R14+0x4] ;  /* 0x000004000e117984 */ /* 0x000e260000000400 */
[----:B------:R-:W4:Y:S01]  /*2cb0*/  MUFU.RCP R20, R20 ;  /* 0x0000001400147308 */ /* 0x000f220000001000 */
[----:B-1----:R-:W-:Y:S01]  /*2cc0*/  SHF.L.U32 R19, R19, 0x10, RZ ;  /* 0x0000001013137819 */ /* 0x002fe200000006ff */
[----:B--2---:R-:W-:-:S04]  /*2cd0*/  IMAD.U32 R15, R15, 0x10000, RZ ;  /* 0x000100000f0f7824 */ /* 0x004fc800078e00ff */
[----:B----4-:R-:W-:Y:S01]  /*2ce0*/  FMUL.FTZ R19, R20, R19 ;  /* 0x0000001314137220 */ /* 0x010fe20000410000 */
[----:B---3--:R-:W-:Y:S02]  /*2cf0*/  IMAD.U32 R16, R16, 0x10000, RZ ;  /* 0x0001000010107824 */ /* 0x008fe400078e00ff */
[C---:B------:R-:W-:Y:S02]  /*2d00*/  FMUL.FTZ R15, R20.reuse, R15 ;  /* 0x0000000f140f7220 */ /* 0x040fe40000410000 */
[----:B------:R-:W-:Y:S01]  /*2d10*/  F2FP.BF16.F32.PACK_AB R19, RZ, R19 ;  /* 0x00000013ff13723e */ /* 0x000fe200000010ff */
[----:B0-----:R-:W-:Y:S02]  /*2d20*/  IMAD.U32 R17, R17, 0x10000, RZ ;  /* 0x0001000011117824 */ /* 0x001fe400078e00ff */
        /* <DEDUP_REMOVED lines=9> */
.L_x_983:
[----:B------:R-:W-:Y:S05]  /*2dc0*/  BSYNC.RECONVERGENT B3 ;  /* 0x0000000000037941 */ /* 0x000fea0003800200 */
.L_x_982:
[----:B------:R-:W-:-:S05]  /*2dd0*/  VIADD R13, R13, 0x4 ;  /* 0x000000040d0d7836 */ /* 0x000fca0000000000 */
[----:B------:R-:W-:-:S13]  /*2de0*/  ISETP.NE.AND P1, PT, R13, R7, PT ;  /* 0x000000070d00720c */ /* 0x000fda0003f25270 */
[----:B------:R-:W-:Y:S05]  /*2df0*/  @P1 BRA `(.L_x_984) ;  /* 0xfffffffc00881947 */ /* 0x000fea000383ffff */
.L_x_979:
[----:B------:R-:W-:Y:S05]  /*2e00*/  BSYNC.RECONVERGENT B2 ;  /* 0x0000000000027941 */ /* 0x000fea0003800200 */
.L_x_978:
[----:B------:R-:W-:-:S13]  /*2e10*/  ISETP.NE.AND P0, PT, R10, RZ, PT ;  /* 0x000000ff0a00720c */ /* 0x000fda0003f05270 */
[----:B------:R-:W-:Y:S05]  /*2e20*/  @!P0 BRA `(.L_x_977) ;  /* 0x0000000000488947 */ /* 0x000fea0003800000 */
[----:B------:R-:W-:Y:S01]  /*2e30*/  FSETP.NEU.FTZ.AND P1, PT, R12, RZ, PT ;  /* 0x000000ff0c00720b */ /* 0x000fe20003f3d000 */
[----:B------:R-:W-:-:S12]  /*2e40*/  IMAD.MOV.U32 R13, RZ, RZ, RZ ;  /* 0x000000ffff0d7224 */ /* 0x000fd800078e00ff */
.L_x_987:
[----:B------:R-:W-:Y:S01]  /*2e50*/  VIADD R13, R13, 0x1 ;  /* 0x000000010d0d7836 */ /* 0x000fe20000000000 */
[----:B------:R-:W-:Y:S04]  /*2e60*/  BSSY.RECONVERGENT B2, `(.L_x_985) ;  /* 0x000000c000027945 */ /* 0x000fe80003800200 */
[----:B------:R-:W-:Y:S01]  /*2e70*/  ISETP.NE.AND P0, PT, R13, R10, PT ;  /* 0x0000000a0d00720c */ /* 0x000fe20003f05270 */
[----:B------:R-:W-:-:S12]  /*2e80*/  @!P1 BRA `(.L_x_986) ;  /* 0x0000000000249947 */ /* 0x000fd80003800000 */
[----:B0--34-:R-:W-:Y:S01]  /*2e90*/  LEA R14, R7, R6, 0x1 ;  /* 0x00000006070e7211 */ /* 0x019fe200078e08ff */
[----:B-1----:R-:W0:Y:S04]  /*2ea0*/  F2F.BF16.F32 R16, R12 ;  /* 0x0000000c00107304 */ /* 0x002e280000202000 */
[----:B------:R-:W1:Y:S01]  /*2eb0*/  LDS.U16 R15, [R14] ;  /* 0x000000000e0f7984 */ /* 0x000e620000000400 */
[----:B0-----:R-:W-:-:S06]  /*2ec0*/  IMAD.U32 R16, R16, 0x10000, RZ ;  /* 0x0001000010107824 */ /* 0x001fcc00078e00ff */
[----:B------:R-:W0:Y:S01]  /*2ed0*/  MUFU.RCP R16, R16 ;  /* 0x0000001000107308 */ /* 0x000e220000001000 */
[----:B-1----:R-:W-:-:S04]  /*2ee0*/  IMAD.U32 R15, R15, 0x10000, RZ ;  /* 0x000100000f0f7824 */ /* 0x002fc800078e00ff */
[----:B0-----:R-:W-:-:S05]  /*2ef0*/  FMUL.FTZ R15, R15, R16 ;  /* 0x000000100f0f7220 */ /* 0x001fca0000410000 */
[----:B------:R-:W-:-:S05]  /*2f00*/  F2FP.BF16.F32.PACK_AB R15, RZ, R15 ;  /* 0x0000000fff0f723e */ /* 0x000fca00000010ff */
[----:B------:R0:W-:Y:S02]  /*2f10*/  STS.U16 [R14], R15 ;  /* 0x0000000f0e007388 */ /* 0x0001e40000000400 */
.L_x_986:
[----:B------:R-:W-:Y:S05]  /*2f20*/  BSYNC.RECONVERGENT B2 ;  /* 0x0000000000027941 */ /* 0x000fea0003800200 */
.L_x_985:
[----:B------:R-:W-:Y:S01]  /*2f30*/  VIADD R7, R7, 0x1 ;  /* 0x0000000107077836 */ /* 0x000fe20000000000 */
[----:B------:R-:W-:Y:S06]  /*2f40*/  @P0 BRA `(.L_x_987) ;  /* 0xfffffffc00c00947 */ /* 0x000fec000383ffff */
.L_x_977:
[----:B------:R-:W-:Y:S05]  /*2f50*/  BSYNC.RECONVERGENT B1 ;  /* 0x0000000000017941 */ /* 0x000fea0003800200 */
.L_x_976:
[----:B------:R-:W-:-:S13]  /*2f60*/  ISETP.GE.AND P0, PT, R11, R7, PT ;  /* 0x000000070b00720c */ /* 0x000fda0003f06270 */
[----:B------:R-:W-:Y:S05]  /*2f70*/  @!P0 BRA `(.L_x_966) ;  /* 0x0000000400188947 */ /* 0x000fea0003800000 */
[----:B----4-:R-:W0:Y:S01]  /*2f80*/  LDC R10, c[0x0][0x380] ;  /* 0x0000e000ff0a7b82 */ /* 0x010e220000000800 */
[----:B------:R-:W-:Y:S01]  /*2f90*/  IMAD.IADD R11, R11, 0x1, -R7 ;  /* 0x000000010b0b7824 */ /* 0x000fe200078e0a07 */
[----:B------:R-:W-:Y:S04]  /*2fa0*/  BSSY.RECONVERGENT B1, `(.L_x_988) ;  /* 0x0000020000017945 */ /* 0x000fe80003800200 */
[----:B------:R-:W-:Y:S02]  /*2fb0*/  ISETP.GE.U32.AND P0, PT, R11, 0xf, PT ;  /* 0x0000000f0b00780c */ /* 0x000fe40003f06070 */
[----:B0--3--:R-:W-:-:S04]  /*2fc0*/  FMNMX.FTZ R14, R10, 1, !PT ;  /* 0x3f8000000a0e7809 */ /* 0x009fc80007810000 */
[----:B------:R-:W0:Y:S02]  /*2fd0*/  F2I.FTZ.CEIL.NTZ R10, R14 ;  /* 0x0000000e000a7305 */ /* 0x000e24000021b100 */
[----:B0-----:R-:W-:-:S04]  /*2fe0*/  LEA R10, R10, 0x1, 0x1 ;  /* 0x000000010a0a7811 */ /* 0x001fc800078e08ff */
[----:B------:R-:W-:-:S04]  /*2ff0*/  IADD3 R12, PT, PT, -R7, R10, RZ ;  /* 0x0000000a070c7210 */ /* 0x000fc80007ffe1ff */
[----:B------:R-:W-:-:S04]  /*3000*/  LOP3.LUT R13, R12, 0xf, RZ, 0xc0, !PT ;  /* 0x0000000f0c0d7812 */ /* 0x000fc800078ec0ff */
[----:B------:R-:W-:Y:S01]  /*3010*/  ISETP.NE.AND P1, PT, R13, RZ, PT ;  /* 0x000000ff0d00720c */ /* 0x000fe20003f25270 */
[----:B------:R-:W-:-:S12]  /*3020*/  @!P0 BRA `(.L_x_989) ;  /* 0x00000000005c8947 */ /* 0x000fd80003800000 */
[----:B------:R-:W-:Y:S01]  /*3030*/  LOP3.LUT R15, R12, 0xfffffff0, RZ, 0xc0, !PT ;  /* 0xfffffff00c0f7812 */ /* 0x000fe200078ec0ff */
[----:B------:R-:W-:-:S07]  /*3040*/  IMAD.MOV.U32 R10, RZ, RZ, RZ ;  /* 0x000000ffff0a7224 */ /* 0x000fce00078e00ff */
.L_x_990:
[C---:B0-----:R-:W-:Y:S01]  /*3050*/  IMAD R11, R7.reuse, 0x2, R6 ;  /* 0x00000002070b7824 */ /* 0x041fe200078e0206 */
        /* <DEDUP_REMOVED lines=20> */
.L_x_989:
[----:B------:R-:W-:Y:S05]  /*31a0*/  BSYNC.RECONVERGENT B1 ;  /* 0x0000000000017941 */ /* 0x000fea0003800200 */
.L_x_988:
        /* <DEDUP_REMOVED lines=16> */
.L_x_992:
[----:B------:R-:W-:Y:S05]  /*32b0*/  BSYNC.RECONVERGENT B1 ;  /* 0x0000000000017941 */ /* 0x000fea0003800200 */
.L_x_991:
        /* <DEDUP_REMOVED lines=11> */
[----:B0-----:R-:W-:-:S07]  /*3370*/  IMAD.MOV.U32 R10, RZ, RZ, RZ ;  /* 0x000000ffff0a7224 */ /* 0x001fce00078e00ff */
.L_x_993:
[C---:B------:R-:W-:Y:S01]  /*3380*/  IMAD R12, R7.reuse, 0x2, R6 ;  /* 0x00000002070c7824 */ /* 0x040fe200078e0206 */
[----:B------:R-:W-:Y:S01]  /*3390*/  IADD3 R10, PT, PT, R10, 0x1, RZ ;  /* 0x000000010a0a7810 */ /* 0x000fe20007ffe0ff */
[----:B------:R-:W-:-:S03]  /*33a0*/  VIADD R7, R7, 0x1 ;  /* 0x0000000107077836 */ /* 0x000fc60000000000 */
[----:B------:R0:W-:Y:S01]  /*33b0*/  STS.U16 [R12], RZ ;  /* 0x000000ff0c007388 */ /* 0x0001e20000000400 */
[----:B------:R-:W-:-:S13]  /*33c0*/  ISETP.NE.AND P0, PT, R10, R11, PT ;  /* 0x0000000b0a00720c */ /* 0x000fda0003f05270 */
[----:B0-----:R-:W-:Y:S05]  /*33d0*/  @P0 BRA `(.L_x_993) ;  /* 0xfffffffc00e80947 */ /* 0x001fea000383ffff */
.L_x_966:
[----:B------:R-:W-:Y:S05]  /*33e0*/  BSYNC.RECONVERGENT B0 ;  /* 0x0000000000007941 */ /* 0x000fea0003800200 */
.L_x_965:
[----:B------:R-:W5:Y:S01]  /*33f0*/  S2UR UR4, SR_CTAID.Z ;  /* 0x00000000000479c3 */ /* 0x000f620000002700 */
[----:B------:R-:W0:Y:S01]  /*3400*/  LDCU UR5, c[0x0][0x390] ;  /* 0x00007200ff0577ac */ /* 0x000e220008000800 */
[----:B------:R-:W0:Y:S02]  /*3410*/  LDCU UR6, c[0x0][0x398] ;  /* 0x00007300ff0677ac */ /* 0x000e240008000800 */
[----:B0-----:R-:W-:-:S04]  /*3420*/  UIMAD UR6, UR5, UR6, URZ ;  /* 0x00000006050672a4 */ /* 0x001fc8000f8e02ff */
[----:B-----5:R-:W-:Y:S01]  /*3430*/  UISETP.GE.AND UP0, UPT, UR4, UR6, UPT ;  /* 0x000000060400728c */ /* 0x020fe2000bf06270 */
[----:B------:R-:W-:Y:S05]  /*3440*/  BAR.SYNC.DEFER_BLOCKING 0x0 ;  /* 0x0000000000007b1d */ /* 0x000fea0000010000 */
[----:B------:R-:W-:-:S13]  /*3450*/  PLOP3.LUT P0, PT, PT, PT, UP0, 0x80, 0x8 ;  /* 0x000000000008781c */ /* 0x000fda0003f0f008 */
[----:B------:R-:W-:Y:S05]  /*3460*/  @P0 EXIT ;  /* 0x000000000000094d */ /* 0x000fea0003800000 */
[----:B------:R-:W0:Y:S01]  /*3470*/  LDCU.64 UR10, c[0x0][0x408] ;  /* 0x00008100ff0a77ac */ /* 0x000e220008000a00 */
[----:B-1-34-:R-:W1:Y:S01]  /*3480*/  LDC R14, c[0x0][0x3a8] ;  /* 0x0000ea00ff0e7b82 */ /* 0x01ae620000000800 */
[----:B------:R-:W-:Y:S01]  /*3490*/  LOP3.LUT R7, R4, 0x7, RZ, 0xc0, !PT ;  /* 0x0000000704077812 */ /* 0x000fe200078ec0ff */
[----:B------:R-:W3:Y:S01]  /*34a0*/  LDCU.64 UR12, c[0x0][0x410] ;  /* 0x00008200ff0c77ac */ /* 0x000ee20008000a00 */
[----:B------:R-:W-:-:S03]  /*34b0*/  SHF.R.S32.HI R12, RZ, 0x1f, R18 ;  /* 0x0000001fff0c7819 */ /* 0x000fc60000011412 */
[----:B------:R-:W-:Y:S01]  /*34c0*/  VIADD R13, R7, 0xffffffff ;  /* 0xffffffff070d7836 */ /* 0x000fe20000000000 */
[----:B------:R-:W4:Y:S04]  /*34d0*/  LDCU UR5, c[0x0][0x3a0] ;  /* 0x00007400ff0577ac */ /* 0x000f280008000800 */
[----:B------:R-:W-:Y:S01]  /*34e0*/  ISETP.GE.U32.AND P1, PT, R13, 0x3, PT ;  /* 0x000000030d00780c */ /* 0x000fe20003f26070 */
[----:B------:R-:W1:Y:S01]  /*34f0*/  LDCU UR7, c[0x0][0x378] ;  /* 0x00006f00ff0777ac */ /* 0x000e620008000800 */
[----:B0-----:R-:W-:-:S04]  /*3500*/  IMAD.WIDE.U32 R10, R8, UR10, RZ ;  /* 0x0000000a080a7c25 */ /* 0x001fc8000f8e00ff */
[----:B------:R-:W-:Y:S02]  /*3510*/  IMAD R11, R8, UR11, R11 ;  /* 0x0000000b080b7c24 */ /* 0x000fe4000f8e020b */
[----:B------:R-:W-:Y:S02]  /*3520*/  IMAD.IADD R8, R2, 0x1, -R9 ;  /* 0x0000000102087824 */ /* 0x000fe400078e0a09 */
[----:B---3--:R-:W-:Y:S01]  /*3530*/  IMAD R9, R12, UR12, RZ ;  /* 0x0000000c0c097c24 */ /* 0x008fe2000f8e02ff */
[----:B----4-:R-:W-:Y:S02]  /*3540*/  UIADD3 UR5, UPT, UPT, UR5, -0x1, URZ ;  /* 0xffffffff05057890 */ /* 0x010fe4000fffe0ff */
[----:B------:R-:W-:Y:S01]  /*3550*/  ISETP.GT.U32.AND P0, PT, R8, -0x8, PT ;  /* 0xfffffff80800780c */ /* 0x000fe20003f04070 */
[----:B------:R-:W-:Y:S01]  /*3560*/  IMAD R13, R18, UR13, R9 ;  /* 0x0000000d120d7c24 */ /* 0x000fe2000f8e0209 */
[----:B------:R-:W-:Y:S01]  /*3570*/  LOP3.LUT R8, R4, 0x3, RZ, 0xc0, !PT ;  /* 0x0000000304087812 */ /* 0x000fe200078ec0ff */
[----:B------:R-:W-:Y:S01]  /*3580*/  IMAD.WIDE.U32 R18, R18, UR12, R10 ;  /* 0x0000000c12127c25 */ /* 0x000fe2000f8e000a */
[----:B------:R-:W-:-:S02]  /*3590*/  LOP3.LUT R9, R4, 0x7ffffff8, RZ, 0xc0, !PT ;  /* 0x7ffffff804097812 */ /* 0x000fc400078ec0ff */
[----:B-1----:R-:W-:Y:S01]  /*35a0*/  IADD3 R11, PT, PT, R14, -0x1, RZ ;  /* 0xffffffff0e0b7810 */ /* 0x002fe20007ffe0ff */
[----:B------:R-:W-:-:S07]  /*35b0*/  IMAD.IADD R13, R19, 0x1, R13 ;  /* 0x00000001130d7824 */ /* 0x000fce00078e020d */
.L_x_1036:
[----:B------:R-:W-:Y:S01]  /*35c0*/  ISETP.GE.AND P2, PT, R5, 0x1, PT ;  /* 0x000000010500780c */ /* 0x000fe20003f46270 */
[----:B------:R-:W-:-:S12]  /*35d0*/  BSSY.RECONVERGENT B1, `(.L_x_994) ;  /* 0x0000232000017945 */ /* 0x000fd80003800200 */
[----:B------:R-:W-:Y:S05]  /*35e0*/  @!P2 BRA `(.L_x_995) ;  /* 0x0000002000c0a947 */ /* 0x000fea0003800000 */
[----:B--2---:R-:W0:Y:S01]  /*35f0*/  LDC R20, c[0x0][0x398] ;  /* 0x0000e600ff147b82 */ /* 0x004e220000000800 */
        /* <DEDUP_REMOVED lines=20> */
[----:B------:R-:W-:-:S04]  /*3740*/  LOP3.LUT R12, R20, UR4, RZ, 0x3c, !PT ;  /* 0x00000004140c7c12 */ /* 0x000fc8000f8e3cff */
[----:B------:R-:W-:Y:S01]  /*3750*/  ISETP.GE.AND P4, PT, R12, RZ, PT ;  /* 0x000000ff0c00720c */ /* 0x000fe20003f86270 */
[----:B------:R-:W-:-:S06]  /*3760*/  IMAD.MOV.U32 R12, RZ, RZ, R18 ;  /* 0x000000ffff0c7224 */ /* 0x000fcc00078e0012 */
[----:B------:R-:W-:-:S06]  /*3770*/  @P2 IADD3 R10, PT, PT, R10, 0x1, RZ ;  /* 0x000000010a0a2810 */ /* 0x000fcc0007ffe0ff */
[----:B------:R-:W-:Y:S01]  /*3780*/  @!P4 IMAD.MOV R10, RZ, RZ, -R10 ;  /* 0x000000ffff0ac224 */ /* 0x000fe200078e0a0a */
        /* <DEDUP_REMOVED lines=8> */
[----:B------:R-:W-:Y:S02]  /*3810*/  SHF.R.S32.HI R12, RZ, 0x1f, R17 ;  /* 0x0000001fff0c7819 */ /* 0x000fe40000011411 */
[----:B------:R-:W-:-:S03]  /*3820*/  IADD3 R15, PT, PT, R15, R21, RZ ;  /* 0x000000150f0f7210 */ /* 0x000fc60007ffe0ff */
[----:B--2---:R-:W-:Y:S02]  /*3830*/  IMAD R20, R12, UR12, RZ ;  /* 0x0000000c0c147c24 */ /* 0x004fe4000f8e02ff */
[----:B------:R-:W-:-:S04]  /*3840*/  IMAD.WIDE.U32 R14, R17, UR12, R14 ;  /* 0x0000000c110e7c25 */ /* 0x000fc8000f8e000e */
[----:B------:R-:W-:Y:S01]  /*3850*/  IMAD R21, R17, UR13, R20 ;  /* 0x0000000d11157c24 */ /* 0x000fe2000f8e0214 */
[----:B------:R-:W1:Y:S03]  /*3860*/  LDCU.128 UR12, c[0x0][0x3b0] ;  /* 0x00007600ff0c77ac */ /* 0x000e660008000c00 */
[----:B------:R-:W-:Y:S01]  /*3870*/  IMAD.IADD R15, R15, 0x1, R21 ;  /* 0x000000010f0f7824 */ /* 0x000fe200078e0215 */
        /* <DEDUP_REMOVED lines=13> */
.L_x_1035:
[----:B------:R-:W-:Y:S01]  /*3950*/  ISETP.GE.AND P2, PT, R4, 0x1, PT ;  /* 0x000000010400780c */ /* 0x000fe20003f46270 */
[----:B------:R-:W-:-:S12]  /*3960*/  BSSY.RECONVERGENT B0, `(.L_x_996) ;  /* 0x00001f5000007945 */ /* 0x000fd80003800200 */
[----:B------:R-:W-:Y:S05]  /*3970*/  @!P2 BRA `(.L_x_997) ;  /* 0x0000001c00cca947 */ /* 0x000fea0003800000 */
[----:B------:R-:W0:Y:S01]  /*3980*/  LDCU.64 UR10, c[0x0][0x3c0] ;  /* 0x00007800ff0a77ac */ /* 0x000e220008000a00 */
[C---:B------:R-:W-:Y:S01]  /*3990*/  VIADDMNMX.RELU R27, R15.reuse, R0, UR5, PT ;  /* 0x000000050f1b7e46 */ /* 0x040fe2000b801100 */
[----:B------:R-:W-:Y:S01]  /*39a0*/  IMAD.MOV.U32 R28, RZ, RZ, R16 ;  /* 0x000000ffff1c7224 */ /* 0x000fe200078e0010 */
[----:B------:R-:W-:Y:S01]  /*39b0*/  BSSY.RECONVERGENT B3, `(.L_x_998) ;  /* 0x0000102000037945 */ /* 0x000fe20003800200 */
[----:B------:R-:W-:Y:S02]  /*39c0*/  HFMA2 R14, -RZ, RZ, 0, 0 ;  /* 0x00000000ff0e7431 */ /* 0x000fe400000001ff */
[----:B------:R-:W-:Y:S02]  /*39d0*/  IMAD R12, R15, 0x2, R6 ;  /* 0x000000020f0c7824 */ /* 0x000fe400078e0206 */
[----:B0-----:R-:W-:-:S04]  /*39e0*/  IMAD.WIDE.U32 R20, R27, UR10, R28 ;  /* 0x0000000a1b147c25 */ /* 0x001fc8000f8e001c */
[----:B------:R-:W-:Y:S01]  /*39f0*/  IMAD R27, R27, UR11, R21 ;  /* 0x0000000b1b1b7c24 */ /* 0x000fe2000f8e0215 */
[----:B------:R-:W-:Y:S06]  /*3a00*/  @P0 BRA `(.L_x_999) ;  /* 0x0000000c00f00947 */ /* 0x000fec0003800000 */
[----:B------:R-:W-:Y:S01]  /*3a10*/  BSSY.RECONVERGENT B2, `(.L_x_1000) ;  /* 0x00000fa000027945 */ /* 0x000fe20003800200 */
[----:B------:R-:W-:-:S07]  /*3a20*/  IMAD.MOV.U32 R14, RZ, RZ, RZ ;  /* 0x000000ffff0e7224 */ /* 0x000fce00078e00ff */
.L_x_1017:
[----:B------:R-:W0:Y:S01]  /*3a30*/  LDC.64 R22, c[0x0][0x3c8] ;  /* 0x0000f200ff167b82 */ /* 0x000e220000000a00 */
[----:B------:R-:W-:Y:S01]  /*3a40*/  IMAD.IADD R28, R2, 0x1, R14 ;  /* 0x00000001021c7824 */ /* 0x000fe200078e020e */
[----:B------:R-:W-:Y:S01]  /*3a50*/  LEA R30, R14, R3, 0x1 ;  /* 0x000000030e1e7211 */ /* 0x000fe200078e08ff */
[----:B------:R-:W-:Y:S01]  /*3a60*/  IMAD.MOV.U32 R26, RZ, RZ, R20 ;  /* 0x000000ffff1a7224 */ /* 0x000fe200078e0014 */
[----:B------:R-:W-:Y:S02]  /*3a70*/  BSSY.RECONVERGENT B4, `(.L_x_1001) ;  /* 0x000001e000047945 */ /* 0x000fe40003800200 */
[----:B------:R-:W-:Y:S02]  /*3a80*/  VIMNMX.RELU R31, PT, PT, R28, R11, PT ;  /* 0x0000000b1c1f7248 */ /* 0x000fe40003fe1100 */
[----:B------:R-:W1:Y:S03]  /*3a90*/  LDC.64 R24, c[0x0][0x388] ;  /* 0x0000e200ff187b82 */ /* 0x000e660000000a00 */
        /* <DEDUP_REMOVED lines=10> */
[----:B0-----:R-:W-:Y:S02]  /*3b40*/  IMAD.U32 R31, R31, 0x10000, RZ ;  /* 0x000100001f1f7824 */ /* 0x001fe400078e00ff */
        /* <DEDUP_REMOVED lines=10> */
.L_x_1002:
[----:B-----5:R-:W-:-:S05]  /*3bf0*/  HADD2.BF16_V2 R36, R37, R34.H0_H0 ;  /* 0x2000002225247230 */ /* 0x020fca0000200000 */
[----:B------:R-:W-:-:S06]  /*3c00*/  PRMT R36, R37, R26, R36 ;  /* 0x0000001a25247216 */ /* 0x000fcc0000000024 */
[----:B------:R-:W2:Y:S02]  /*3c10*/  ATOM.E.CAS.STRONG.GPU PT, R36, [R32], R37, R36 ;  /* 0x000000252024738b */ /* 0x000ea400001ee124 */
[----:B--2---:R-:W-:Y:S01]  /*3c20*/  ISETP.NE.U32.AND P2, PT, R36, R37, PT ;  /* 0x000000252400720c */ /* 0x004fe20003f45070 */
[----:B------:R-:W-:-:S12]  /*3c30*/  IMAD.MOV.U32 R37, RZ, RZ, R36 ;  /* 0x000000ffff257224 */ /* 0x000fd800078e0024 */
[----:B------:R-:W-:Y:S05]  /*3c40*/  @P2 BRA `(.L_x_1002) ;  /* 0xfffffffc00e82947 */ /* 0x000fea000383ffff */
[----:B------:R-:W-:Y:S05]  /*3c50*/  BSYNC.RECONVERGENT B4 ;  /* 0x0000000000047941 */ /* 0x000fea0003800200 */
.L_x_1001:
        /* <DEDUP_REMOVED lines=20> */
[----:B-1----:R-:W-:Y:S01]  /*3da0*/  IMAD.U32 R34, R26, 0x10000, RZ ;  /* 0x000100001a227824 */ /* 0x002fe200078e00ff */
[----:B------:R-:W-:-:S04]  /*3db0*/  SEL R26, R31, 0x7610, P2 ;  /* 0x000076101f1a7807 */ /* 0x000fc80001000000 */
[----:B0-----:R-:W-:-:S07]  /*3dc0*/  F2FP.BF16.F32.PACK_AB R34, RZ, R34 ;  /* 0x00000022ff22723e */ /* 0x001fce00000010ff */
.L_x_1004:
[----:B-----5:R-:W-:-:S05]  /*3dd0*/  HADD2.BF16_V2 R36, R37, R34.H0_H0 ;  /* 0x2000002225247230 */ /* 0x020fca0000200000 */
[----:B------:R-:W-:-:S06]  /*3de0*/  PRMT R36, R37, R26, R36 ;  /* 0x0000001a25247216 */ /* 0x000fcc0000000024 */
[----:B------:R-:W2:Y:S02]  /*3df0*/  ATOM.E.CAS.STRONG.GPU PT, R36, [R32], R37, R36 ;  /* 0x000000252024738b */ /* 0x000ea400001ee124 */
[----:B--2---:R-:W-:Y:S02]  /*3e00*/  ISETP.NE.U32.AND P2, PT, R36, R37, PT ;  /* 0x000000252400720c */ /* 0x004fe40003f45070 */
[----:B------:R-:W-:-:S11]  /*3e10*/  MOV R37, R36 ;  /* 0x0000002400257202 */ /* 0x000fd60000000f00 */
[----:B------:R-:W-:Y:S05]  /*3e20*/  @P2 BRA `(.L_x_1004) ;  /* 0xfffffffc00e82947 */ /* 0x000fea000383ffff */
[----:B------:R-:W-:Y:S05]  /*3e30*/  BSYNC.RECONVERGENT B4 ;  /* 0x0000000000047941 */ /* 0x000fea0003800200 */
.L_x_1003:
        /* <DEDUP_REMOVED lines=23> */
.L_x_1006:
[----:B-----5:R-:W-:-:S05]  /*3fb0*/  HADD2.BF16_V2 R36, R37, R34.H0_H0 ;  /* 0x2000002225247230 */ /* 0x020fca0000200000 */
[----:B------:R-:W-:-:S06]  /*3fc0*/  PRMT R36, R37, R26, R36 ;  /* 0x0000001a25247216 */ /* 0x000fcc0000000024 */
[----:B------:R-:W2:Y:S02]  /*3fd0*/  ATOM.E.CAS.STRONG.GPU PT, R36, [R32], R37, R36 ;  /* 0x000000252024738b */ /* 0x000ea400001ee124 */
[----:B--2---:R-:W-:Y:S01]  /*3fe0*/  ISETP.NE.U32.AND P2, PT, R36, R37, PT ;  /* 0x000000252400720c */ /* 0x004fe20003f45070 */
[----:B------:R-:W-:-:S12]  /*3ff0*/  IMAD.MOV.U32 R37, RZ, RZ, R36 ;  /* 0x000000ffff257224 */ /* 0x000fd800078e0024 */
[----:B------:R-:W-:Y:S05]  /*4000*/  @P2 BRA `(.L_x_1006) ;  /* 0xfffffffc00e82947 */ /* 0x000fea000383ffff */
[----:B------:R-:W-:Y:S05]  /*4010*/  BSYNC.RECONVERGENT B4 ;  /* 0x0000000000047941 */ /* 0x000fea0003800200 */
.L_x_1005:
        /* <DEDUP_REMOVED lines=23> */
.L_x_1008:
[----:B-----5:R-:W-:-:S05]  /*4190*/  HADD2.BF16_V2 R36, R37, R34.H0_H0 ;  /* 0x2000002225247230 */ /* 0x020fca0000200000 */
[----:B------:R-:W-:-:S06]  /*41a0*/  PRMT R36, R37, R26, R36 ;  /* 0x0000001a25247216 */ /* 0x000fcc0000000024 */
[----:B------:R-:W2:Y:S02]  /*41b0*/  ATOM.E.CAS.STRONG.GPU PT, R36, [R32], R37, R36 ;  /* 0x000000252024738b */ /* 0x000ea400001ee124 */
[----:B--2---:R-:W-:Y:S02]  /*41c0*/  ISETP.NE.U32.AND P2, PT, R36, R37, PT ;  /* 0x000000252400720c */ /* 0x004fe40003f45070 */
[----:B------:R-:W-:-:S11]  /*41d0*/  MOV R37, R36 ;  /* 0x0000002400257202 */ /* 0x000fd60000000f00 */
[----:B------:R-:W-:Y:S05]  /*41e0*/  @P2 BRA `(.L_x_1008) ;  /* 0xfffffffc00e82947 */ /* 0x000fea000383ffff */
[----:B------:R-:W-:Y:S05]  /*41f0*/  BSYNC.RECONVERGENT B4 ;  /* 0x0000000000047941 */ /* 0x000fea0003800200 */
.L_x_1007:
        /* <DEDUP_REMOVED lines=23> */
.L_x_1010:
[----:B-----5:R-:W-:-:S05]  /*4370*/  HADD2.BF16_V2 R36, R37, R34.H0_H0 ;  /* 0x2000002225247230 */ /* 0x020fca0000200000 */
[----:B------:R-:W-:-:S06]  /*4380*/  PRMT R36, R37, R26, R36 ;  /* 0x0000001a25247216 */ /* 0x000fcc0000000024 */
[----:B------:R-:W2:Y:S02]  /*4390*/  ATOM.E.CAS.STRONG.GPU PT, R36, [R32], R37, R36 ;  /* 0x000000252024738b */ /* 0x000ea400001ee124 */
[----:B--2---:R-:W-:Y:S01]  /*43a0*/  ISETP.NE.U32.AND P2, PT, R36, R37, PT ;  /* 0x000000252400720c */ /* 0x004fe20003f45070 */
[----:B------:R-:W-:-:S12]  /*43b0*/  IMAD.MOV.U32 R37, RZ, RZ, R36 ;  /* 0x000000ffff257224 */ /* 0x000fd800078e0024 */
[----:B------:R-:W-:Y:S05]  /*43c0*/  @P2 BRA `(.L_x_1010) ;  /* 0xfffffffc00e82947 */ /* 0x000fea000383ffff */
[----:B------:R-:W-:Y:S05]  /*43d0*/  BSYNC.RECONVERGENT B4 ;  /* 0x0000000000047941 */ /* 0x000fea0003800200 */
.L_x_1009:
        /* <DEDUP_REMOVED lines=23> */
.L_x_1012:
[----:B-----5:R-:W-:-:S05]  /*4550*/  HADD2.BF16_V2 R36, R37, R34.H0_H0 ;  /* 0x2000002225247230 */ /* 0x020fca0000200000 */
[----:B------:R-:W-:-:S06]  /*4560*/  PRMT R36, R37, R26, R36 ;  /* 0x0000001a25247216 */ /* 0x000fcc0000000024 */
[----:B------:R-:W2:Y:S02]  /*4570*/  ATOM.E.CAS.STRONG.GPU PT, R36, [R32], R37, R36 ;  /* 0x000000252024738b */ /* 0x000ea400001ee124 */
[----:B--2---:R-:W-:Y:S02]  /*4580*/  ISETP.NE.U32.AND P2, PT, R36, R37, PT ;  /* 0x000000252400720c */ /* 0x004fe40003f45070 */
[----:B------:R-:W-:-:S11]  /*4590*/  MOV R37, R36 ;  /* 0x0000002400257202 */ /* 0x000fd60000000f00 */
[----:B------:R-:W-:Y:S05]  /*45a0*/  @P2 BRA `(.L_x_1012) ;  /* 0xfffffffc00e82947 */ /* 0x000fea000383ffff */
[----:B------:R-:W-:Y:S05]  /*45b0*/  BSYNC.RECONVERGENT B4 ;  /* 0x0000000000047941 */ /* 0x000fea0003800200 */
.L_x_1011:
        /* <DEDUP_REMOVED lines=23> */
.L_x_1014:
[----:B-----5:R-:W-:-:S05]  /*4730*/  HADD2.BF16_V2 R36, R37, R34.H0_H0 ;  /* 0x2000002225247230 */ /* 0x020fca0000200000 */
[----:B------:R-:W-:-:S06]  /*4740*/  PRMT R36, R37, R26, R36 ;  /* 0x0000001a25247216 */ /* 0x000fcc0000000024 */
[----:B------:R-:W2:Y:S02]  /*4750*/  ATOM.E.CAS.STRONG.GPU PT, R36, [R32], R37, R36 ;  /* 0x000000252024738b */ /* 0x000ea400001ee124 */
[----:B--2---:R-:W-:Y:S01]  /*4760*/  ISETP.NE.U32.AND P2, PT, R36, R37, PT ;  /* 0x000000252400720c */ /* 0x004fe20003f45070 */
[----:B------:R-:W-:-:S12]  /*4770*/  IMAD.MOV.U32 R37, RZ, RZ, R36 ;  /* 0x000000ffff257224 */ /* 0x000fd800078e0024 */
[----:B------:R-:W-:Y:S05]  /*4780*/  @P2 BRA `(.L_x_1014) ;  /* 0xfffffffc00e82947 */ /* 0x000fea000383ffff */
[----:B------:R-:W-:Y:S05]  /*4790*/  BSYNC.RECONVERGENT B4 ;  /* 0x0000000000047941 */ /* 0x000fea0003800200 */
.L_x_1013:
        /* <DEDUP_REMOVED lines=21> */
[----:B0-----:R-:W-:-:S05]  /*48f0*/  IMAD.U32 R24, R35, 0x10000, RZ ;  /* 0x0001000023187824 */ /* 0x001fca00078e00ff */
[----:B--2---:R-:W-:-:S07]  /*4900*/  F2FP.BF16.F32.PACK_AB R24, RZ, R24 ;  /* 0x00000018ff18723e */ /* 0x004fce00000010ff */
.L_x_1016:
[----:B-----5:R-:W-:-:S05]  /*4910*/  HADD2.BF16_V2 R22, R25, R24.H0_H0 ;  /* 0x2000001819167230 */ /* 0x020fca0000200000 */
[----:B------:R-:W-:-:S06]  /*4920*/  PRMT R22, R25, R31, R22 ;  /* 0x0000001f19167216 */ /* 0x000fcc0000000016 */
[----:B------:R-:W2:Y:S02]  /*4930*/  ATOM.E.CAS.STRONG.GPU PT, R22, [R32], R25, R22 ;  /* 0x000000192016738b */ /* 0x000ea400001ee116 */
[----:B--2---:R-:W-:Y:S02]  /*4940*/  ISETP.NE.U32.AND P2, PT, R22, R25, PT ;  /* 0x000000191600720c */ /* 0x004fe40003f45070 */
[----:B------:R-:W-:-:S11]  /*4950*/  MOV R25, R22 ;  /* 0x0000001600197202 */ /* 0x000fd60000000f00 */
[----:B------:R-:W-:Y:S05]  /*4960*/  @P2 BRA `(.L_x_1016) ;  /* 0xfffffffc00e82947 */ /* 0x000fea000383ffff */
[----:B------:R-:W-:Y:S05]  /*4970*/  BSYNC.RECONVERGENT B4 ;  /* 0x0000000000047941 */ /* 0x000fea0003800200 */
.L_x_1015:
[----:B------:R-:W-:-:S05]  /*4980*/  VIADD R14, R14, 0x8 ;  /* 0x000000080e0e7836 */ /* 0x000fca0000000000 */
[----:B------:R-:W-:-:S13]  /*4990*/  ISETP.NE.AND P2, PT, R14, R9, PT ;  /* 0x000000090e00720c */ /* 0x000fda0003f45270 */
[----:B------:R-:W-:Y:S05]  /*49a0*/  @P2 BRA `(.L_x_1017) ;  /* 0xfffffff000202947 */ /* 0x000fea000383ffff */
[----:B------:R-:W-:Y:S05]  /*49b0*/  BSYNC.RECONVERGENT B2 ;  /* 0x0000000000027941 */ /* 0x000fea0003800200 */
.L_x_1000:
[----:B------:R-:W-:-:S07]  /*49c0*/  IMAD.MOV.U32 R14, RZ, RZ, R9 ;  /* 0x000000ffff0e7224 */ /* 0x000fce00078e0009 */
.L_x_999:
[----:B------:R-:W-:Y:S05]  /*49d0*/  BSYNC.RECONVERGENT B3 ;  /* 0x0000000000037941 */ /* 0x000fea0003800200 */
.L_x_998:
[----:B------:R-:W-:-:S13]  /*49e0*/  ISETP.NE.AND P2, PT, R7, RZ, PT ;  /* 0x000000ff0700720c */ /* 0x000fda0003f45270 */
[----:B------:R-:W-:Y:S05]  /*49f0*/  @!P2 BRA `(.L_x_997) ;  /* 0x0000000c00aca947 */ /* 0x000fea0003800000 */
[----:B------:R-:W-:Y:S04]  /*4a00*/  BSSY.RECONVERGENT B2, `(.L_x_1018) ;  /* 0x0000080000027945 */ /* 0x000fe80003800200 */
[----:B------:R-:W-:Y:S05]  /*4a10*/  @!P1 BRA `(.L_x_1019) ;  /* 0x0000000400f89947 */ /* 0x000fea0003800000 */
[----:B------:R-:W0:Y:S01]  /*4a20*/  LDC.64 R22, c[0x0][0x3c8] ;  /* 0x0000f200ff167b82 */ /* 0x000e220000000a00 */
[----:B------:R-:W-:Y:S01]  /*4a30*/  IADD3 R34, PT, PT, R2, R14, RZ ;  /* 0x0000000e02227210 */ /* 0x000fe20007ffe0ff */
[----:B------:R-:W-:Y:S01]  /*4a40*/  IMAD.MOV.U32 R26, RZ, RZ, R20 ;  /* 0x000000ffff1a7224 */ /* 0x000fe200078e0014 */
[----:B------:R-:W1:Y:S01]  /*4a50*/  LDS.U16 R28, [R12] ;  /* 0x000000000c1c7984 */ /* 0x000e620000000400 */
[----:B------:R-:W-:Y:S01]  /*4a60*/  IMAD R32, R14, 0x2, R3 ;  /* 0x000000020e207824 */ /* 0x000fe200078e0203 */
[----:B------:R-:W-:Y:S01]  /*4a70*/  VIMNMX.RELU R33, PT, PT, R34, R11, PT ;  /* 0x0000000b22217248 */ /* 0x000fe20003fe1100 */
[----:B------:R-:W-:Y:S02]  /*4a80*/  BSSY.RECONVERGENT B3, `(.L_x_1020) ;  /* 0x000001c000037945 */ /* 0x000fe40003800200 */
[----:B------:R-:W2:Y:S02]  /*4a90*/  LDC.64 R24, c[0x0][0x388] ;  /* 0x0000e200ff187b82 */ /* 0x000ea40000000a00 */
[----:B0-----:R-:W-:-:S04]  /*4aa0*/  IMAD.WIDE.U32 R30, R33, R22, R26 ;  /* 0x00000016211e7225 */ /* 0x001fc800078e001a */
[----:B------:R-:W-:Y:S01]  /*4ab0*/  IMAD R31, R33, R23, R31 ;  /* 0x00000017211f7224 */ /* 0x000fe200078e021f */
[----:B--2---:R-:W-:-:S04]  /*4ac0*/  LEA R33, P2, R30, R24, 0x1 ;  /* 0x000000181e217211 */ /* 0x004fc800078408ff */
[C---:B------:R-:W-:Y:S02]  /*4ad0*/  LOP3.LUT R26, R33.reuse, 0x2, RZ, 0xc0, !PT ;  /* 0x00000002211a7812 */ /* 0x040fe400078ec0ff */
[----:B------:R-:W-:Y:S02]  /*4ae0*/  LEA.HI.X R31, R30, R25, R31, 0x1, P2 ;  /* 0x000000191e1f7211 */ /* 0x000fe400010f0c1f */
[----:B------:R-:W-:Y:S02]  /*4af0*/  ISETP.EQ.U32.AND P2, PT, R26, RZ, PT ;  /* 0x000000ff1a00720c */ /* 0x000fe40003f42070 */
[----:B------:R-:W0:Y:S01]  /*4b00*/  LDS.U16 R26, [R32] ;  /* 0x00000000201a7984 */ /* 0x000e220000000400 */
[----:B-1----:R-:W-:Y:S01]  /*4b10*/  SHF.L.U32 R37, R28, 0x10, RZ ;  /* 0x000000101c257819 */ /* 0x002fe200000006ff */
[----:B------:R-:W-:Y:S01]  /*4b20*/  IMAD.MOV.U32 R28, RZ, RZ, 0x3254 ;  /* 0x00003254ff1c7424 */ /* 0x000fe200078e00ff */
[----:B------:R-:W-:-:S05]  /*4b30*/  LOP3.LUT R30, R33, 0xfffffffd, RZ, 0xc0, !PT ;  /* 0xfffffffd211e7812 */ /* 0x000fca00078ec0ff */
[----:B------:R1:W5:Y:S01]  /*4b40*/  LD.E R35, desc[UR8][R30.64] ;  /* 0x000000081e237980 */ /* 0x000362000c101900 */
[----:B0-----:R-:W-:-:S04]  /*4b50*/  IMAD.U32 R26, R26, 0x10000, RZ ;  /* 0x000100001a1a7824 */ /* 0x001fc800078e00ff */
[----:B------:R-:W-:-:S06]  /*4b60*/  FMUL.FTZ R37, R26, R37 ;  /* 0x000000251a257220 */ /* 0x000fcc0000410000 */
[----:B------:R-:W0:Y:S02]  /*4b70*/  F2F.BF16.F32 R37, R37 ;  /* 0x0000002500257304 */ /* 0x000e240000202000 */
[----:B0-----:R-:W-:-:S04]  /*4b80*/  IMAD.U32 R26, R37, 0x10000, RZ ;  /* 0x00010000251a7824 */ /* 0x001fc800078e00ff */
[----:B------:R-:W-:-:S06]  /*4b90*/  FMUL.FTZ R26, R10, R26 ;  /* 0x0000001a0a1a7220 */ /* 0x000fcc0000410000 */
[----:B------:R-:W0:Y:S02]  /*4ba0*/  F2F.BF16.F32 R26, R26 ;  /* 0x0000001a001a7304 */ /* 0x000e240000202000 */
[----:B0-----:R-:W-:Y:S02]  /*4bb0*/  SHF.L.U32 R36, R26, 0x10, RZ ;  /* 0x000000101a247819 */ /* 0x001fe400000006ff */
[----:B------:R-:W-:Y:S02]  /*4bc0*/  SEL R26, R28, 0x7610, P2 ;  /* 0x000076101c1a7807 */ /* 0x000fe40001000000 */
[----:B-1----:R-:W-:-:S07]  /*4bd0*/  F2FP.BF16.F32.PACK_AB R36, RZ, R36 ;  /* 0x00000024ff24723e */ /* 0x002fce00000010ff */
.L_x_1021:
[----:B-----5:R-:W-:-:S05]  /*4be0*/  HADD2.BF16_V2 R37, R35, R36.H0_H0 ;  /* 0x2000002423257230 */ /* 0x020fca0000200000 */
[----:B------:R-:W-:-:S06]  /*4bf0*/  PRMT R37, R35, R26, R37 ;  /* 0x0000001a23257216 */ /* 0x000fcc0000000025 */
[----:B------:R-:W2:Y:S02]  /*4c00*/  ATOM.E.CAS.STRONG.GPU PT, R37, [R30], R35, R37 ;  /* 0x000000231e25738b */ /* 0x000ea400001ee125 */
[----:B--2---:R-:W-:Y:S01]  /*4c10*/  ISETP.NE.U32.AND P2, PT, R37, R35, PT ;  /* 0x000000232500720c */ /* 0x004fe20003f45070 */
[----:B------:R-:W-:-:S12]  /*4c20*/  IMAD.MOV.U32 R35, RZ, RZ, R37 ;  /* 0x000000ffff237224 */ /* 0x000fd800078e0025 */
[----:B------:R-:W-:Y:S05]  /*4c30*/  @P2 BRA `(.L_x_1021) ;  /* 0xfffffffc00e82947 */ /* 0x000fea000383ffff */
[----:B------:R-:W-:Y:S05]  /*4c40*/  BSYNC.RECONVERGENT B3 ;  /* 0x0000000000037941 */ /* 0x000fea0003800200 */
.L_x_1020:
        /* <DEDUP_REMOVED lines=23> */
.L_x_1023:
[----:B-----5:R-:W-:-:S05]  /*4dc0*/  HADD2.BF16_V2 R37, R35, R36.H0_H0 ;  /* 0x2000002423257230 */ /* 0x020fca0000200000 */
[----:B------:R-:W-:-:S06]  /*4dd0*/  PRMT R37, R35, R26, R37 ;  /* 0x0000001a23257216 */ /* 0x000fcc0000000025 */
[----:B------:R-:W2:Y:S02]  /*4de0*/  ATOM.E.CAS.STRONG.GPU PT, R37, [R30], R35, R37 ;  /* 0x000000231e25738b */ /* 0x000ea400001ee125 */
[----:B--2---:R-:W-:Y:S01]  /*4df0*/  ISETP.NE.U32.AND P2, PT, R37, R35, PT ;  /* 0x000000232500720c */ /* 0x004fe20003f45070 */
[----:B------:R-:W-:-:S12]  /*4e00*/  IMAD.MOV.U32 R35, RZ, RZ, R37 ;  /* 0x000000ffff237224 */ /* 0x000fd800078e0025 */
[----:B------:R-:W-:Y:S05]  /*4e10*/  @P2 BRA `(.L_x_1023) ;  /* 0xfffffffc00e82947 */ /* 0x000fea000383ffff */
[----:B------:R-:W-:Y:S05]  /*4e20*/  BSYNC.RECONVERGENT B3 ;  /* 0x0000000000037941 */ /* 0x000fea0003800200 */
.L_x_1022:
        /* <DEDUP_REMOVED lines=23> */
.L_x_1025:
[----:B-----5:R-:W-:-:S05]  /*4fa0*/  HADD2.BF16_V2 R37, R35, R36.H0_H0 ;  /* 0x2000002423257230 */ /* 0x020fca0000200000 */
[----:B------:R-:W-:-:S06]  /*4fb0*/  PRMT R37, R35, R26, R37 ;  /* 0x0000001a23257216 */ /* 0x000fcc0000000025 */
[----:B------:R-:W2:Y:S02]  /*4fc0*/  ATOM.E.CAS.STRONG.GPU PT, R37, [R30], R35, R37 ;  /* 0x000000231e25738b */ /* 0x000ea400001ee125 */
[----:B--2---:R-:W-:Y:S01]  /*4fd0*/  ISETP.NE.U32.AND P2, PT, R37, R35, PT ;  /* 0x000000232500720c */ /* 0x004fe20003f45070 */
[----:B------:R-:W-:-:S12]  /*4fe0*/  IMAD.MOV.U32 R35, RZ, RZ, R37 ;  /* 0x000000ffff237224 */ /* 0x000fd800078e0025 */
[----:B------:R-:W-:Y:S05]  /*4ff0*/  @P2 BRA `(.L_x_1025) ;  /* 0xfffffffc00e82947 */ /* 0x000fea000383ffff */
[----:B------:R-:W-:Y:S05]  /*5000*/  BSYNC.RECONVERGENT B3 ;  /* 0x0000000000037941 */ /* 0x000fea0003800200 */
.L_x_1024:
        /* <DEDUP_REMOVED lines=11> */
[----:B0-----:R-:W-:Y:S02]  /*50c0*/  IMAD.U32 R22, R32, 0x10000, RZ ;  /* 0x0001000020167824 */ /* 0x001fe400078e00ff */
        /* <DEDUP_REMOVED lines=11> */
.L_x_1027:
[----:B-----5:R-:W-:-:S05]  /*5180*/  HADD2.BF16_V2 R22, R25, R24.H0_H0 ;  /* 0x2000001819167230 */ /* 0x020fca0000200000 */
[----:B------:R-:W-:-:S06]  /*5190*/  PRMT R22, R25, R28, R22 ;  /* 0x0000001c19167216 */ /* 0x000fcc0000000016 */
[----:B------:R-:W2:Y:S02]  /*51a0*/  ATOM.E.CAS.STRONG.GPU PT, R22, [R30], R25, R22 ;  /* 0x000000191e16738b */ /* 0x000ea400001ee116 */
[----:B--2---:R-:W-:Y:S01]  /*51b0*/  ISETP.NE.U32.AND P2, PT, R22, R25, PT ;  /* 0x000000191600720c */ /* 0x004fe20003f45070 */
[----:B------:R-:W-:-:S12]  /*51c0*/  IMAD.MOV.U32 R25, RZ, RZ, R22 ;  /* 0x000000ffff197224 */ /* 0x000fd800078e0016 */
[----:B------:R-:W-:Y:S05]  /*51d0*/  @P2 BRA `(.L_x_1027) ;  /* 0xfffffffc00e82947 */ /* 0x000fea000383ffff */
[----:B------:R-:W-:Y:S05]  /*51e0*/  BSYNC.RECONVERGENT B3 ;  /* 0x0000000000037941 */ /* 0x000fea0003800200 */
.L_x_1026:
[----:B------:R-:W-:-:S07]  /*51f0*/  IADD3 R14, PT, PT, R14, 0x4, RZ ;  /* 0x000000040e0e7810 */ /* 0x000fce0007ffe0ff */
.L_x_1019:
[----:B------:R-:W-:Y:S05]  /*5200*/  BSYNC.RECONVERGENT B2 ;  /* 0x0000000000027941 */ /* 0x000fea0003800200 */
.L_x_1018:
[----:B------:R-:W-:-:S13]  /*5210*/  ISETP.NE.AND P2, PT, R8, RZ, PT ;  /* 0x000000ff0800720c */ /* 0x000fda0003f45270 */
[----:B------:R-:W-:Y:S05]  /*5220*/  @!P2 BRA `(.L_x_997) ;  /* 0x0000000400a0a947 */ /* 0x000fea0003800000 */
[----:B------:R-:W-:Y:S01]  /*5230*/  ISETP.NE.AND P2, PT, R8, 0x1, PT ;  /* 0x000000010800780c */ /* 0x000fe20003f45270 */
[----:B------:R-:W-:-:S12]  /*5240*/  BSSY.RECONVERGENT B2, `(.L_x_1028) ;  /* 0x0000044000027945 */ /* 0x000fd80003800200 */
[----:B------:R-:W-:Y:S05]  /*5250*/  @!P2 BRA `(.L_x_1029) ;  /* 0x000000040008a947 */ /* 0x000fea0003800000 */
[----:B------:R-:W0:Y:S01]  /*5260*/  LDC.64 R22, c[0x0][0x3c8] ;  /* 0x0000f200ff167b82 */ /* 0x000e220000000a00 */
[----:B------:R-:W-:Y:S01]  /*5270*/  IMAD.IADD R34, R2, 0x1, R14 ;  /* 0x0000000102227824 */ /* 0x000fe200078e020e */
[----:B------:R-:W-:Y:S01]  /*5280*/  LEA R28, R14, R3, 0x1 ;  /* 0x000000030e1c7211 */ /* 0x000fe200078e08ff */
[----:B------:R-:W-:Y:S01]  /*5290*/  IMAD.MOV.U32 R26, RZ, RZ, R20 ;  /* 0x000000ffff1a7224 */ /* 0x000fe200078e0014 */
        /* <DEDUP_REMOVED lines=12> */
[----:B-1----:R-:W-:Y:S02]  /*5360*/  IMAD.U32 R37, R32, 0x10000, RZ ;  /* 0x0001000020257824 */ /* 0x002fe400078e00ff */
[----:B------:R-:W-:-:S02]  /*5370*/  IMAD.MOV.U32 R32, RZ, RZ, 0x3254 ;  /* 0x00003254ff207424 */ /* 0x000fc400078e00ff */
        /* <DEDUP_REMOVED lines=10> */
.L_x_1031:
[----:B-----5:R-:W-:-:S05]  /*5420*/  HADD2.BF16_V2 R37, R35, R36.H0_H0 ;  /* 0x2000002423257230 */ /* 0x020fca0000200000 */
[----:B------:R-:W-:-:S06]  /*5430*/  PRMT R37, R35, R26, R37 ;  /* 0x0000001a23257216 */ /* 0x000fcc0000000025 */
[----:B------:R-:W2:Y:S02]  /*5440*/  ATOM.E.CAS.STRONG.GPU PT, R37, [R30], R35, R37 ;  /* 0x000000231e25738b */ /* 0x000ea400001ee125 */
[----:B--2---:R-:W-:Y:S02]  /*5450*/  ISETP.NE.U32.AND P2, PT, R37, R35, PT ;  /* 0x000000232500720c */ /* 0x004fe40003f45070 */
[----:B------:R-:W-:-:S11]  /*5460*/  MOV R35, R37 ;  /* 0x0000002500237202 */ /* 0x000fd60000000f00 */
[----:B------:R-:W-:Y:S05]  /*5470*/  @P2 BRA `(.L_x_1031) ;  /* 0xfffffffc00e82947 */ /* 0x000fea000383ffff */
[----:B------:R-:W-:Y:S05]  /*5480*/  BSYNC.RECONVERGENT B3 ;  /* 0x0000000000037941 */ /* 0x000fea0003800200 */
.L_x_1030:
        /* <DEDUP_REMOVED lines=23> */
.L_x_1033:
[----:B-----5:R-:W-:-:S05]  /*5600*/  HADD2.BF16_V2 R22, R25, R24.H0_H0 ;  /* 0x2000001819167230 */ /* 0x020fca0000200000 */
[----:B------:R-:W-:-:S06]  /*5610*/  PRMT R22, R25, R32, R22 ;  /* 0x0000002019167216 */ /* 0x000fcc0000000016 */
[----:B------:R-:W2:Y:S02]  /*5620*/  ATOM.E.CAS.STRONG.GPU PT, R22, [R30], R25, R22 ;  /* 0x000000191e16738b */ /* 0x000ea400001ee116 */
[----:B--2---:R-:W-:Y:S02]  /*5630*/  ISETP.NE.U32.AND P2, PT, R22, R25, PT ;  /* 0x000000191600720c */ /* 0x004fe40003f45070 */
[----:B------:R-:W-:-:S11]  /*5640*/  MOV R25, R22 ;  /* 0x0000001600197202 */ /* 0x000fd60000000f00 */
[----:B------:R-:W-:Y:S05]  /*5650*/  @P2 BRA `(.L_x_1033) ;  /* 0xfffffffc00e82947 */ /* 0x000fea000383ffff */
[----:B------:R-:W-:Y:S05]  /*5660*/  BSYNC.RECONVERGENT B3 ;  /* 0x0000000000037941 */ /* 0x000fea0003800200 */
.L_x_1032:
[----:B------:R-:W-:-:S07]  /*5670*/  VIADD R14, R14, 0x2 ;  /* 0x000000020e0e7836 */ /* 0x000fce0000000000 */
.L_x_1029:
[----:B------:R-:W-:Y:S05]  /*5680*/  BSYNC.RECONVERGENT B2 ;  /* 0x0000000000027941 */ /* 0x000fea0003800200 */
.L_x_1028:
        /* <DEDUP_REMOVED lines=17> */
[----:B------:R-:W-:Y:S02]  /*57a0*/  IMAD.MOV.U32 R22, RZ, RZ, 0x3254 ;  /* 0x00003254ff167424 */ /* 0x000fe400078e00ff */
[----:B0-----:R-:W-:-:S03]  /*57b0*/  IMAD.U32 R25, R12, 0x10000, RZ ;  /* 0x000100000c197824 */ /* 0x001fc600078e00ff */
[----:B------:R-:W-:Y:S01]  /*57c0*/  SEL R22, R22, 0x7610, P2 ;  /* 0x0000761016167807 */ /* 0x000fe20001000000 */
[----:B--2---:R-:W-:-:S04]  /*57d0*/  IMAD.U32 R20, R14, 0x10000, RZ ;  /* 0x000100000e147824 */ /* 0x004fc800078e00ff */
[----:B------:R-:W-:-:S06]  /*57e0*/  FMUL.FTZ R20, R20, R25 ;  /* 0x0000001914147220 */ /* 0x000fcc0000410000 */
[----:B------:R-:W0:Y:S02]  /*57f0*/  F2F.BF16.F32 R20, R20 ;  /* 0x0000001400147304 */ /* 0x000e240000202000 */
[----:B0-----:R-:W-:-:S05]  /*5800*/  SHF.L.U32 R25, R20, 0x10, RZ ;  /* 0x0000001014197819 */ /* 0x001fca00000006ff */
[----:B------:R-:W-:-:S06]  /*5810*/  FMUL.FTZ R25, R10, R25 ;  /* 0x000000190a197220 */ /* 0x000fcc0000410000 */
[----:B------:R-:W0:Y:S02]  /*5820*/  F2F.BF16.F32 R25, R25 ;  /* 0x0000001900197304 */ /* 0x000e240000202000 */
[----:B0-----:R-:W-:-:S05]  /*5830*/  IMAD.U32 R12, R25, 0x10000, RZ ;  /* 0x00010000190c7824 */ /* 0x001fca00078e00ff */
[----:B-1----:R-:W-:-:S07]  /*5840*/  F2FP.BF16.F32.PACK_AB R14, RZ, R12 ;  /* 0x0000000cff0e723e */ /* 0x002fce00000010ff */
.L_x_1034:
[----:B-----5:R-:W-:-:S05]  /*5850*/  HADD2.BF16_V2 R12, R23, R14.H0_H0 ;  /* 0x2000000e170c7230 */ /* 0x020fca0000200000 */
[----:B------:R-:W-:-:S06]  /*5860*/  PRMT R12, R23, R22, R12 ;  /* 0x00000016170c7216 */ /* 0x000fcc000000000c */
[----:B------:R-:W2:Y:S02]  /*5870*/  ATOM.E.CAS.STRONG.GPU PT, R12, [R26], R23, R12 ;  /* 0x000000171a0c738b */ /* 0x000ea400001ee10c */
[----:B--2---:R-:W-:Y:S02]  /*5880*/  ISETP.NE.U32.AND P2, PT, R12, R23, PT ;  /* 0x000000170c00720c */ /* 0x004fe40003f45070 */
[----:B------:R-:W-:-:S11]  /*5890*/  MOV R23, R12 ;  /* 0x0000000c00177202 */ /* 0x000fd60000000f00 */
[----:B------:R-:W-:Y:S05]  /*58a0*/  @P2 BRA `(.L_x_1034) ;  /* 0xfffffffc00e82947 */ /* 0x000fea000383ffff */
.L_x_997:
[----:B------:R-:W-:Y:S05]  /*58b0*/  BSYNC.RECONVERGENT B0 ;  /* 0x0000000000007941 */ /* 0x000fea0003800200 */
.L_x_996:
[----:B------:R-:W-:-:S05]  /*58c0*/  VIADD R15, R15, 0x1 ;  /* 0x000000010f0f7836 */ /* 0x000fca0000000000 */
[----:B------:R-:W-:-:S13]  /*58d0*/  ISETP.NE.AND P2, PT, R15, R5, PT ;  /* 0x000000050f00720c */ /* 0x000fda0003f45270 */
[----:B------:R-:W-:Y:S05]  /*58e0*/  @P2 BRA `(.L_x_1035) ;  /* 0xffffffe000182947 */ /* 0x000fea000383ffff */
.L_x_995:
[----:B------:R-:W-:Y:S05]  /*58f0*/  BSYNC.RECONVERGENT B1 ;  /* 0x0000000000017941 */ /* 0x000fea0003800200 */
.L_x_994:
[----:B------:R-:W-:-:S04]  /*5900*/  UIADD3 UR4, UPT, UPT, UR7, UR4, URZ ;  /* 0x0000000407047290 */ /* 0x000fc8000fffe0ff */
[----:B------:R-:W-:-:S09]  /*5910*/  UISETP.GE.AND UP0, UPT, UR4, UR6, UPT ;  /* 0x000000060400728c */ /* 0x000fd2000bf06270 */
[----:B------:R-:W-:Y:S05]  /*5920*/  BRA.U !UP0, `(.L_x_1036) ;  /* 0xffffffdd08247547 */ /* 0x000fea000b83ffff */
[----:B------:R-:W-:Y:S05]  /*5930*/  EXIT ;  /* 0x000000000000794d */ /* 0x000fea0003800000 */
        .weak           $__internal_10_$__cuda_sm20_dblrcp_rn_slowpath_v3
        .type           $__internal_10_$__cuda_sm20_dblrcp_rn_slowpath_v3,@function
        .size           $__internal_10_$__cuda_sm20_dblrcp_rn_slowpath_v3,(.L_x_1963 - $__internal_10_$__cuda_sm20_dblrcp_rn_slowpath_v3)
$__internal_10_$__cuda_sm20_dblrcp_rn_slowpath_v3:
        /* <DEDUP_REMOVED lines=57> */
.L_x_1040:
        /* <DEDUP_REMOVED lines=34> */
.L_x_1038:
[----:B------:R-:W-:Y:S01]  /*5ef0*/  LOP3.LUT R21, R15, 0x80000, RZ, 0xfc, !PT ;  /* 0x000800000f157812 */ /* 0x000fe200078efcff */
[----:B------:R-:W-:-:S07]  /*5f00*/  IMAD.MOV.U32 R20, RZ, RZ, R14 ;  /* 0x000000ffff147224 */ /* 0x000fce00078e000e */
.L_x_1039:
[----:B------:R-:W-:Y:S05]  /*5f10*/  BSYNC.RECONVERGENT B1 ;  /* 0x0000000000017941 */ /* 0x000fea0003800200 */
.L_x_1037:
[----:B------:R-:W-:Y:S01]  /*5f20*/  MOV R14, R10 ;  /* 0x0000000a000e7202 */ /* 0x000fe20000000f00 */
[----:B------:R-:W-:-:S04]  /*5f30*/  IMAD.MOV.U32 R15, RZ, RZ, 0x0 ;  /* 0x00000000ff0f7424 */ /* 0x000fc800078e00ff */
[----:B------:R-:W-:Y:S05]  /*5f40*/  RET.REL.NODEC R14 `(_ZN2at6native54_GLOBAL__N__aa9a477a_21_UpSampleBilinear2d_cu_607db5e336upsample_gen2d_aa_backward_out_frameIN3c108BFloat16EfNS0_18upsample_antialias21BilinearFilterFunctorEEEvT0_S7_NS_27GenericPackedTensorAccessorIT_Lm4ENS_16DefaultPtrTraitsElEENS8_IKS9_Lm4ESA_lEERKT1_) ;  /* 0xffffffa00e2c7950 */ /* 0x000fea0003c3ffff */
.L_x_1041:
        /* <DEDUP_REMOVED lines=11> */
.L_x_1963:


//--------------------- .text._ZN2at6native54_GLOBAL__N__aa9a477a_21_UpSampleBilinear2d_cu_607db5e336upsample_gen2d_aa_backward_out_frameIN3c104HalfEfNS0_18upsample_antialias21BilinearFilterFunctorEEEvT0_S7_NS_27GenericPackedTensorAccessorIT_Lm4ENS_16DefaultPtrTraitsElEENS8_IKS9_Lm4ESA_lEERKT1_ --------------------------
	.section	.text._ZN2at6native54_GLOBAL__N__aa9a477a_21_UpSampleBilinear2d_cu_607db5e336upsample_gen2d_aa_backward_out_frameIN3c104HalfEfNS0_18upsample_antialias21BilinearFilterFunctorEEEvT0_S7_NS_27GenericPackedTensorAccessorIT_Lm4ENS_16DefaultPtrTraitsElEENS8_IKS9_Lm4ESA_lEERKT1_,"ax",@progbits
	.align	128
.text._ZN2at6native54_GLOBAL__N__aa9a477a_21_UpSampleBilinear2d_cu_607db5e336upsample_gen2d_aa_backward_out_frameIN3c104HalfEfNS0_18upsample_antialias21BilinearFilterFunctorEEEvT0_S7_NS_27GenericPackedTensorAccessorIT_Lm4ENS_16DefaultPtrTraitsElEENS8_IKS9_Lm4ESA_lEERKT1_:
        .type           _ZN2at6native54_GLOBAL__N__aa9a477a_21_UpSampleBilinear2d_cu_607db5e336upsample_gen2d_aa_backward_out_frameIN3c104HalfEfNS0_18upsample_antialias21BilinearFilterFunctorEEEvT0_S7_NS_27GenericPackedTensorAccessorIT_Lm4ENS_16DefaultPtrTraitsElEENS8_IKS9_Lm4ESA_lEERKT1_,@function
        .size           _ZN2at6native54_GLOBAL__N__aa9a477a_21_UpSampleBilinear2d_cu_607db5e336upsample_gen2d_aa_backward_out_frameIN3c104HalfEfNS0_18upsample_antialias21BilinearFilterFunctorEEEvT0_S7_NS_27GenericPackedTensorAccessorIT_Lm4ENS_16DefaultPtrTraitsElEENS8_IKS9_Lm4ESA_lEERKT1_,(.L_x_1965 - _ZN2at6native54_GLOBAL__N__aa9a477a_21_UpSampleBilinear2d_cu_607db5e336upsample_gen2d_aa_backward_out_frameIN3c104HalfEfNS0_18upsample_antialias21BilinearFilterFunctorEEEvT0_S7_NS_27GenericPackedTensorAccessorIT_Lm4ENS_16DefaultPtrTraitsElEENS8_IKS9_Lm4ESA_lEERKT1_)
        .other          _ZN2at6native54_GLOBAL__N__aa9a477a_21_UpSampleBilinear2d_cu_607db5e336upsample_gen2d_aa_backward_out_frameIN3c104HalfEfNS0_18upsample_antialias21BilinearFilterFunctorEEEvT0_S7_NS_27GenericPackedTensorAccessorIT_Lm4ENS_16DefaultPtrTraitsElEENS8_IKS9_Lm4ESA_lEERKT1_,@"STO_CUDA_ENTRY STV_DEFAULT"
_ZN2at6native54_GLOBAL__N__aa9a477a_21_UpSampleBilinear2d_cu_607db5e336upsample_gen2d_aa_backward_out_frameIN3c104HalfEfNS0_18upsample_antialias21BilinearFilterFunctorEEEvT0_S7_NS_27GenericPackedTensorAccessorIT_Lm4ENS_16DefaultPtrTraitsElEENS8_IKS9_Lm4ESA_lEERKT1_:
        /* <DEDUP_REMOVED lines=62> */
.L_x_1043:
        /* <DEDUP_REMOVED lines=48> */
.L_x_1042:
        /* <DEDUP_REMOVED lines=80> */
[----:B------:R-:W-:Y:S05]  /*0be0*/  CALL.REL.NOINC `($__internal_11_$__cuda_sm20_dblrcp_rn_slowpath_v3) ;  /* 0x0000004c00547944 */ /* 0x000fea0003c00000 */
[----:B------:R-:W-:Y:S02]  /*0bf0*/  IMAD.MOV.U32 R16, RZ, RZ, R20 ;  /* 0x000000ffff107224 */ /* 0x000fe400078e0014 */
[----:B------:R-:W-:-:S07]  /*0c00*/  IMAD.MOV.U32 R17, RZ, RZ, R21 ;  /* 0x000000ffff117224 */ /* 0x000fce00078e0015 */
.L_x_1047:
        /* <DEDUP_REMOVED lines=9> */
.L_x_1046:
        /* <DEDUP_REMOVED lines=14> */
.L_x_1052:
        /* <DEDUP_REMOVED lines=42> */
[----:B------:R-:W-:-:S02]  /*1020*/  F2FP.F16.F32.PACK_AB R20, RZ, R17 ;  /* 0x00000011ff14723e */ /* 0x000fc400000000ff */
[----:B------:R-:W-:Y:S01]  /*1030*/  F2FP.F16.F32.PACK_AB R25, RZ, R23 ;  /* 0x00000017ff19723e */ /* 0x000fe200000000ff */
[----:B------:R-:W-:Y:S01]  /*1040*/  FADD.FTZ R14, R14, R23 ;  /* 0x000000170e0e7221 */ /* 0x000fe20000010000 */
[----:B------:R-:W-:Y:S01]  /*1050*/  F2FP.F16.F32.PACK_AB R26, RZ, R27 ;  /* 0x0000001bff1a723e */ /* 0x000fe200000000ff */
[----:B------:R0:W-:Y:S01]  /*1060*/  STS.U16 [R21], R20 ;  /* 0x0000001415007388 */ /* 0x0001e20000000400 */
[----:B------:R-:W-:Y:S01]  /*1070*/  F2FP.F16.F32.PACK_AB R28, RZ, R29 ;  /* 0x0000001dff1c723e */ /* 0x000fe200000000ff */
        /* <DEDUP_REMOVED lines=8> */
.L_x_1051:
[----:B------:R-:W-:Y:S05]  /*1100*/  BSYNC.RECONVERGENT B2 ;  /* 0x0000000000027941 */ /* 0x000fea0003800200 */
.L_x_1050:
        /* <DEDUP_REMOVED lines=28> */
[----:B------:R-:W-:Y:S01]  /*12d0*/  F2FP.F16.F32.PACK_AB R16, RZ, R17 ;  /* 0x00000011ff10723e */ /* 0x000fe200000000ff */
[----:B------:R-:W-:Y:S01]  /*12e0*/  FADD.FTZ R14, R14, R17 ;  /* 0x000000110e0e7221 */ /* 0x000fe20000010000 */
[----:B------:R-:W-:-:S03]  /*12f0*/  F2FP.F16.F32.PACK_AB R22, RZ, R21 ;  /* 0x00000015ff16723e */ /* 0x000fc600000000ff */
[----:B------:R1:W-:Y:S01]  /*1300*/  STS.U16 [R20], R16 ;  /* 0x0000001014007388 */ /* 0x0003e20000000400 */
[----:B------:R-:W-:-:S03]  /*1310*/  FADD.FTZ R14, R14, R21 ;  /* 0x000000150e0e7221 */ /* 0x000fc60000010000 */
[----:B------:R1:W-:Y:S04]  /*1320*/  STS.U16 [R20+0x2], R22 ;  /* 0x0000021614007388 */ /* 0x0003e80000000400 */
.L_x_1054:
[----:B------:R-:W-:Y:S05]  /*1330*/  BSYNC.RECONVERGENT B2 ;  /* 0x0000000000027941 */ /* 0x000fea0003800200 */
.L_x_1053:
        /* <DEDUP_REMOVED lines=11> */
[----:B------:R-:W-:Y:S01]  /*13f0*/  F2FP.F16.F32.PACK_AB R10, RZ, R17 ;  /* 0x00000011ff0a723e */ /* 0x000fe200000000ff */
[----:B------:R-:W-:-:S04]  /*1400*/  FADD.FTZ R14, R14, R17 ;  /* 0x000000110e0e7221 */ /* 0x000fc80000010000 */
[----:B------:R2:W-:Y:S03]  /*1410*/  STS.U16 [R15], R10 ;  /* 0x0000000a0f007388 */ /* 0x0005e60000000400 */
.L_x_1049:
[----:B------:R-:W-:Y:S05]  /*1420*/  BSYNC.RECONVERGENT B1 ;  /* 0x0000000000017941 */ /* 0x000fea0003800200 */
.L_x_1048:
        /* <DEDUP_REMOVED lines=15> */
[----:B-1----:R-:W-:-:S03]  /*1520*/  F2FP.F16.F32.PACK_AB R16, RZ, R14 ;  /* 0x0000000eff10723e */ /* 0x002fc600000000ff */
[----:B0-----:R-:W0:Y:S02]  /*1530*/  LDS.U16 R20, [R3+0x2] ;  /* 0x0000020003147984 */ /* 0x001e240000000400 */
[----:B------:R-:W-:Y:S02]  /*1540*/  HADD2.F32 R16, -RZ, R16.H0_H0 ;  /* 0x20000010ff107230 */ /* 0x000fe40000004100 */
[----:B------:R-:W1:Y:S04]  /*1550*/  LDS.U16 R21, [R3+0x4] ;  /* 0x0000040003157984 */ /* 0x000e680000000400 */
[----:B------:R-:W3:Y:S01]  /*1560*/  LDS.U16 R22, [R3+0x6] ;  /* 0x0000060003167984 */ /* 0x000ee20000000400 */
[----:B------:R-:W4:Y:S01]  /*1570*/  MUFU.RCP R16, R16 ;  /* 0x0000001000107308 */ /* 0x000f220000001000 */
[----:B--2---:R-:W-:-:S02]  /*1580*/  HADD2.F32 R17, -RZ, R17.H0_H0 ;  /* 0x20000011ff117230 */ /* 0x004fc40000004100 */
[----:B0-----:R-:W-:-:S03]  /*1590*/  HADD2.F32 R20, -RZ, R20.H0_H0 ;  /* 0x20000014ff147230 */ /* 0x001fc60000004100 */
[-C--:B----4-:R-:W-:Y:S01]  /*15a0*/  FMUL.FTZ R17, R17, R16.reuse ;  /* 0x0000001011117220 */ /* 0x090fe20000410000 */
[----:B-1----:R-:W-:Y:S02]  /*15b0*/  HADD2.F32 R21, -RZ, R21.H0_H0 ;  /* 0x20000015ff157230 */ /* 0x002fe40000004100 */
[-C--:B------:R-:W-:Y:S02]  /*15c0*/  FMUL.FTZ R20, R20, R16.reuse ;  /* 0x0000001014147220 */ /* 0x080fe40000410000 */
[----:B------:R-:W-:Y:S01]  /*15d0*/  F2FP.F16.F32.PACK_AB R17, RZ, R17 ;  /* 0x00000011ff11723e */ /* 0x000fe200000000ff */
[----:B---3--:R-:W-:Y:S02]  /*15e0*/  HADD2.F32 R22, -RZ, R22.H0_H0 ;  /* 0x20000016ff167230 */ /* 0x008fe40000004100 */
        /* <DEDUP_REMOVED lines=9> */
.L_x_1060:
[----:B------:R-:W-:Y:S05]  /*1680*/  BSYNC.RECONVERGENT B3 ;  /* 0x0000000000037941 */ /* 0x000fea0003800200 */
.L_x_1059:
[----:B------:R-:W-:Y:S05]  /*1690*/  @!P1 BRA `(.L_x_1058) ;  /* 0x0000000000849947 */ /* 0x000fea0003800000 */
[----:B------:R-:W-:Y:S01]  /*16a0*/  BSSY.RECONVERGENT B3, `(.L_x_1058) ;  /* 0x0000020000037945 */ /* 0x000fe20003800200 */
[----:B-1----:R-:W-:-:S07]  /*16b0*/  IMAD.MOV.U32 R16, RZ, RZ, 0x4 ;  /* 0x00000004ff107424 */ /* 0x002fce00078e00ff */
.L_x_1063:
[----:B------:R-:W-:Y:S04]  /*16c0*/  BSSY.RECONVERGENT B4, `(.L_x_1061) ;  /* 0x000001a000047945 */ /* 0x000fe80003800200 */
[----:B-1----:R-:W-:Y:S05]  /*16d0*/  @!P0 BRA `(.L_x_1062) ;  /* 0x0000000000608947 */ /* 0x002fea0003800000 */
[----:B--2---:R-:W-:Y:S02]  /*16e0*/  LEA R17, R16, R3, 0x1 ;  /* 0x0000000310117211 */ /* 0x004fe400078e08ff */
[----:B------:R-:W-:-:S03]  /*16f0*/  F2FP.F16.F32.PACK_AB R24, RZ, R14 ;  /* 0x0000000eff18723e */ /* 0x000fc600000000ff */
[----:B0-----:R-:W0:Y:S02]  /*1700*/  LDS.U16 R20, [R17] ;  /* 0x0000000011147984 */ /* 0x001e240000000400 */
[----:B------:R-:W-:Y:S02]  /*1710*/  HADD2.F32 R24, -RZ, R24.H0_H0 ;  /* 0x20000018ff187230 */ /* 0x000fe40000004100 */
[----:B------:R-:W1:Y:S04]  /*1720*/  LDS.U16 R21, [R17+0x2] ;  /* 0x0000020011157984 */ /* 0x000e680000000400 */
[----:B------:R-:W2:Y:S01]  /*1730*/  LDS.U16 R22, [R17+0x4] ;  /* 0x0000040011167984 */ /* 0x000ea20000000400 */
[----:B------:R-:W3:Y:S03]  /*1740*/  MUFU.RCP R24, R24 ;  /* 0x0000001800187308 */ /* 0x000ee60000001000 */
[----:B------:R-:W4:Y:S01]  /*1750*/  LDS.U16 R23, [R17+0x6] ;  /* 0x0000060011177984 */ /* 0x000f220000000400 */
[----:B0-----:R-:W-:-:S02]  /*1760*/  HADD2.F32 R20, -RZ, R20.H0_H0 ;  /* 0x20000014ff147230 */ /* 0x001fc40000004100 */
[----:B-1----:R-:W-:-:S03]  /*1770*/  HADD2.F32 R21, -RZ, R21.H0_H0 ;  /* 0x20000015ff157230 */ /* 0x002fc60000004100 */
[C---:B---3--:R-:W-:Y:S01]  /*1780*/  FMUL.FTZ R20, R24.reuse, R20 ;  /* 0x0000001418147220 */ /* 0x048fe20000410000 */
[----:B--2---:R-:W-:Y:S02]  /*1790*/  HADD2.F32 R22, -RZ, R22.H0_H0 ;  /* 0x20000016ff167230 */ /* 0x004fe40000004100 */
[C---:B------:R-:W-:Y:S02]  /*17a0*/  FMUL.FTZ R21, R24.reuse, R21 ;  /* 0x0000001518157220 */ /* 0x040fe40000410000 */
[----:B------:R-:W-:Y:S01]  /*17b0*/  F2FP.F16.F32.PACK_AB R20, RZ, R20 ;  /* 0x00000014ff14723e */ /* 0x000fe200000000ff */
[----:B----4-:R-:W-:Y:S02]  /*17c0*/  HADD2.F32 R23, -RZ, R23.H0_H0 ;  /* 0x20000017ff177230 */ /* 0x010fe40000004100 */
[C---:B------:R-:W-:Y:S01]  /*17d0*/  FMUL.FTZ R22, R24.reuse, R22 ;  /* 0x0000001618167220 */ /* 0x040fe20000410000 */
        /* <DEDUP_REMOVED lines=8> */
.L_x_1062:
[----:B------:R-:W-:Y:S05]  /*1860*/  BSYNC.RECONVERGENT B4 ;  /* 0x0000000000047941 */ /* 0x000fea0003800200 */
.L_x_1061:
[----:B------:R-:W-:-:S05]  /*1870*/  VIADD R16, R16, 0x4 ;  /* 0x0000000410107836 */ /* 0x000fca0000000000 */
[----:B------:R-:W-:-:S13]  /*1880*/  ISETP.NE.AND P1, PT, R16, R15, PT ;  /* 0x0000000f1000720c */ /* 0x000fda0003f25270 */
[----:B------:R-:W-:Y:S05]  /*1890*/  @P1 BRA `(.L_x_1063) ;  /* 0xfffffffc00881947 */ /* 0x000fea000383ffff */
[----:B------:R-:W-:Y:S05]  /*18a0*/  BSYNC.RECONVERGENT B3 ;  /* 0x0000000000037941 */ /* 0x000fea0003800200 */
.L_x_1058:
[----:B------:R-:W-:Y:S05]  /*18b0*/  BSYNC.RECONVERGENT B1 ;  /* 0x0000000000017941 */ /* 0x000fea0003800200 */
.L_x_1057:
[----:B------:R-:W-:-:S13]  /*18c0*/  ISETP.NE.AND P0, PT, R10, RZ, PT ;  /* 0x000000ff0a00720c */ /* 0x000fda0003f05270 */
[----:B------:R-:W-:Y:S05]  /*18d0*/  @!P0 BRA `(.L_x_1056) ;  /* 0x0000000000488947 */ /* 0x000fea0003800000 */
[----:B------:R-:W-:Y:S01]  /*18e0*/  FSETP.NEU.FTZ.AND P1, PT, R14, RZ, PT ;  /* 0x000000ff0e00720b */ /* 0x000fe20003f3d000 */
[----:B-12---:R-:W-:-:S12]  /*18f0*/  IMAD.MOV.U32 R17, RZ, RZ, RZ ;  /* 0x000000ffff117224 */ /* 0x006fd800078e00ff */
.L_x_1066:
[----:B------:R-:W-:Y:S01]  /*1900*/  VIADD R17, R17, 0x1 ;  /* 0x0000000111117836 */ /* 0x000fe20000000000 */
[----:B------:R-:W-:Y:S04]  /*1910*/  BSSY.RECONVERGENT B1, `(.L_x_1064) ;  /* 0x000000c000017945 */ /* 0x000fe80003800200 */
[----:B------:R-:W-:Y:S01]  /*1920*/  ISETP.NE.AND P0, PT, R17, R10, PT ;  /* 0x0000000a1100720c */ /* 0x000fe20003f05270 */
[----:B-1----:R-:W-:-:S12]  /*1930*/  @!P1 BRA `(.L_x_1065) ;  /* 0x0000000000249947 */ /* 0x002fd80003800000 */
[----:B------:R-:W-:Y:S02]  /*1940*/  LEA R16, R15, R3, 0x1 ;  /* 0x000000030f107211 */ /* 0x000fe400078e08ff */
[----:B0-----:R-:W-:-:S03]  /*1950*/  F2FP.F16.F32.PACK_AB R21, RZ, R14 ;  /* 0x0000000eff15723e */ /* 0x001fc600000000ff */
[----:B------:R-:W0:Y:S02]  /*1960*/  LDS.U16 R20, [R16] ;  /* 0x0000000010147984 */ /* 0x000e240000000400 */
[----:B------:R-:W-:-:S06]  /*1970*/  HADD2.F32 R21, -RZ, R21.H0_H0 ;  /* 0x20000015ff157230 */ /* 0x000fcc0000004100 */
[----:B------:R-:W1:Y:S01]  /*1980*/  MUFU.RCP R21, R21 ;  /* 0x0000001500157308 */ /* 0x000e620000001000 */
[----:B0-----:R-:W-:-:S05]  /*1990*/  HADD2.F32 R20, -RZ, R20.H0_H0 ;  /* 0x20000014ff147230 */ /* 0x001fca0000004100 */
[----:B-1----:R-:W-:-:S05]  /*19a0*/  FMUL.FTZ R20, R20, R21 ;  /* 0x0000001514147220 */ /* 0x002fca0000410000 */
[----:B------:R-:W-:-:S05]  /*19b0*/  F2FP.F16.F32.PACK_AB R20, RZ, R20 ;  /* 0x00000014ff14723e */ /* 0x000fca00000000ff */
[----:B------:R1:W-:Y:S02]  /*19c0*/  STS.U16 [R16], R20 ;  /* 0x0000001410007388 */ /* 0x0003e40000000400 */
.L_x_1065:
[----:B------:R-:W-:Y:S05]  /*19d0*/  BSYNC.RECONVERGENT B1 ;  /* 0x0000000000017941 */ /* 0x000fea0003800200 */
.L_x_1064:
[----:B------:R-:W-:Y:S01]  /*19e0*/  VIADD R15, R15, 0x1 ;  /* 0x000000010f0f7836 */ /* 0x000fe20000000000 */
[----:B------:R-:W-:Y:S06]  /*19f0*/  @P0 BRA `(.L_x_1066) ;  /* 0xfffffffc00c00947 */ /* 0x000fec000383ffff */
.L_x_1056:
[----:B------:R-:W-:Y:S05]  /*1a00*/  BSYNC.RECONVERGENT B2 ;  /* 0x0000000000027941 */ /* 0x000fea0003800200 */
.L_x_1055:
        /* <DEDUP_REMOVED lines=15> */
.L_x_1069:
        /* <DEDUP_REMOVED lines=21> */
.L_x_1068:
[----:B------:R-:W-:Y:S05]  /*1c50*/  BSYNC.RECONVERGENT B1 ;  /* 0x0000000000017941 */ /* 0x000fea0003800200 */
.L_x_1067:
        /* <DEDUP_REMOVED lines=16> */
.L_x_1071:
[----:B------:R-:W-:Y:S05]  /*1d60*/  BSYNC.RECONVERGENT B1 ;  /* 0x0000000000017941 */ /* 0x000fea0003800200 */
.L_x_1070:
        /* <DEDUP_REMOVED lines=12> */
.L_x_1072:
[C---:B------:R-:W-:Y:S02]  /*1e30*/  IMAD R14, R15.reuse, 0x2, R3 ;  /* 0x000000020f0e7824 */ /* 0x040fe400078e0203 */
[----:B------:R-:W-:Y:S02]  /*1e40*/  VIADD R10, R10, 0x1 ;  /* 0x000000010a0a7836 */ /* 0x000fe40000000000 */
[----:B------:R-:W-:Y:S01]  /*1e50*/  VIADD R15, R15, 0x1 ;  /* 0x000000010f0f7836 */ /* 0x000fe20000000000 */
[----:B------:R4:W-:Y:S02]  /*1e60*/  STS.U16 [R14], RZ ;  /* 0x000000ff0e007388 */ /* 0x0009e40000000400 */
[----:B------:R-:W-:-:S13]  /*1e70*/  ISETP.NE.AND P0, PT, R10, R17, PT ;  /* 0x000000110a00720c */ /* 0x000fda0003f05270 */
[----:B----4-:R-:W-:Y:S05]  /*1e80*/  @P0 BRA `(.L_x_1072) ;  /* 0xfffffffc00e80947 */ /* 0x010fea000383ffff */
.L_x_1045:
[----:B------:R-:W-:Y:S05]  /*1e90*/  BSYNC.RECONVERGENT B0 ;  /* 0x0000000000007941 */ /* 0x000fea0003800200 */
.L_x_1044:
        /* <DEDUP_REMOVED lines=46> */
[----:B------:R-:W-:Y:S05]  /*2180*/  CALL.REL.NOINC `($__internal_11_$__cuda_sm20_dblrcp_rn_slowpath_v3) ;  /* 0x0000003400ec7944 */ /* 0x000fea0003c00000 */
.L_x_1076:
        /* <DEDUP_REMOVED lines=9> */
.L_x_1075:
        /* <DEDUP_REMOVED lines=15> */
.L_x_1081:
        /* <DEDUP_REMOVED lines=40> */
[----:B------:R-:W-:Y:S01]  /*2590*/  F2FP.F16.F32.PACK_AB R16, RZ, R17 ;  /* 0x00000011ff10723e */ /* 0x000fe200000000ff */
[----:B------:R-:W-:Y:S01]  /*25a0*/  FADD.FTZ R12, R12, R21 ;  /* 0x000000150c0c7221 */ /* 0x000fe20000010000 */
[----:B------:R-:W-:-:S02]  /*25b0*/  F2FP.F16.F32.PACK_AB R20, RZ, R21 ;  /* 0x00000015ff14723e */ /* 0x000fc400000000ff */
[----:B------:R-:W-:Y:S01]  /*25c0*/  F2FP.F16.F32.PACK_AB R22, RZ, R25 ;  /* 0x00000019ff16723e */ /* 0x000fe200000000ff */
[----:B------:R-:W-:Y:S01]  /*25d0*/  FADD.FTZ R12, R12, R25 ;  /* 0x000000190c0c7221 */ /* 0x000fe20000010000 */
[----:B------:R-:W-:Y:S02]  /*25e0*/  F2FP.F16.F32.PACK_AB R24, RZ, R27 ;  /* 0x0000001bff18723e */ /* 0x000fe400000000ff */
        /* <DEDUP_REMOVED lines=9> */
.L_x_1080:
[----:B------:R-:W-:Y:S05]  /*2680*/  BSYNC.RECONVERGENT B2 ;  /* 0x0000000000027941 */ /* 0x000fea0003800200 */
.L_x_1079:
        /* <DEDUP_REMOVED lines=29> */
[----:B0-----:R-:W-:-:S03]  /*2860*/  F2FP.F16.F32.PACK_AB R20, RZ, R19 ;  /* 0x00000013ff14723e */ /* 0x001fc600000000ff */
[----:B------:R3:W-:Y:S01]  /*2870*/  STS.U16 [R16], R14 ;  /* 0x0000000e10007388 */ /* 0x0007e20000000400 */
[----:B------:R-:W-:-:S03]  /*2880*/  FADD.FTZ R12, R12, R19 ;  /* 0x000000130c0c7221 */ /* 0x000fc60000010000 */
[----:B------:R3:W-:Y:S04]  /*2890*/  STS.U16 [R16+0x2], R20 ;  /* 0x0000021410007388 */ /* 0x0007e80000000400 */
.L_x_1083:
[----:B------:R-:W-:Y:S05]  /*28a0*/  BSYNC.RECONVERGENT B2 ;  /* 0x0000000000027941 */ /* 0x000fea0003800200 */
.L_x_1082:
        /* <DEDUP_REMOVED lines=11> */
[----:B------:R-:W-:Y:S01]  /*2960*/  F2FP.F16.F32.PACK_AB R10, RZ, R7 ;  /* 0x00000007ff0a723e */ /* 0x000fe200000000ff */
[----:B------:R-:W-:-:S04]  /*2970*/  FADD.FTZ R12, R12, R7 ;  /* 0x000000070c0c7221 */ /* 0x000fc80000010000 */
[----:B------:R4:W-:Y:S03]  /*2980*/  STS.U16 [R15], R10 ;  /* 0x0000000a0f007388 */ /* 0x0009e60000000400 */
.L_x_1078:
[----:B------:R-:W-:Y:S05]  /*2990*/  BSYNC.RECONVERGENT B1 ;  /* 0x0000000000017941 */ /* 0x000fea0003800200 */
.L_x_1077:
[----:B------:R-:W-:Y:S01]  /*29a0*/  BSSY.RECONVERGENT B1, `(.L_x_1084) ;  /* 0x000005b000017945 */ /* 0x000fe20003800200 */
[----:B------:R-:W-:-:S03]  /*29b0*/  IMAD.MOV.U32 R7, RZ, RZ, RZ ;  /* 0x000000ffff077224 */ /* 0x000fc600078e00ff */
[----:B------:R-:W-:Y:S05]  /*29c0*/  @!P0 BRA `(.L_x_1085) ;  /* 0x0000000400608947 */ /* 0x000fea0003800000 */
[----:B------:R-:W-:Y:S01]  /*29d0*/  IADD3 R13, PT, PT, R0, -R13, RZ ;  /* 0x8000000d000d7210 */ /* 0x000fe20007ffe0ff */
[----:B------:R-:W-:Y:S01]  /*29e0*/  BSSY.RECONVERGENT B2, `(.L_x_1086) ;  /* 0x0000042000027945 */ /* 0x000fe20003800200 */
[----:B----4-:R-:W-:Y:S01]  /*29f0*/  LOP3.LUT R10, R5, 0x3, RZ, 0xc0, !PT ;  /* 0x00000003050a7812 */ /* 0x010fe200078ec0ff */
[----:B------:R-:W-:Y:S01]  /*2a00*/  IMAD.MOV.U32 R7, RZ, RZ, RZ ;  /* 0x000000ffff077224 */ /* 0x000fe200078e00ff */
[----:B------:R-:W-:-:S13]  /*2a10*/  ISETP.GT.U32.AND P0, PT, R13, -0x4, PT ;  /* 0xfffffffc0d00780c */ /* 0x000fda0003f04070 */
[----:B------:R-:W-:Y:S05]  /*2a20*/  @P0 BRA `(.L_x_1087) ;  /* 0x0000000000f40947 */ /* 0x000fea0003800000 */
[----:B------:R-:W-:Y:S01]  /*2a30*/  FSETP.NEU.FTZ.AND P0, PT, R12, RZ, PT ;  /* 0x000000ff0c00720b */ /* 0x000fe20003f1d000 */
[----:B------:R-:W-:Y:S01]  /*2a40*/  BSSY.RECONVERGENT B3, `(.L_x_1088) ;  /* 0x000001b000037945 */ /* 0x000fe20003800200 */
[----:B------:R-:W-:-:S04]  /*2a50*/  LOP3.LUT R7, R5, 0x7ffffffc, RZ, 0xc0, !PT ;  /* 0x7ffffffc05077812 */ /* 0x000fc800078ec0ff */
[----:B------:R-:W-:-:S07]  /*2a60*/  ISETP.NE.AND P1, PT, R7, 0x4, PT ;  /* 0x000000040700780c */ /* 0x000fce0003f25270 */
[----:B------:R-:W-:Y:S06]  /*2a70*/  @!P0 BRA `(.L_x_1089) ;  /* 0x00000000005c8947 */ /* 0x000fec0003800000 */
[----:B---3--:R-:W3:Y:S01]  /*2a80*/  LDS.U16 R14, [R6] ;  /* 0x00000000060e7984 */ /* 0x008ee20000000400 */
[----:B------:R-:W-:-:S03]  /*2a90*/  F2FP.F16.F32.PACK_AB R13, RZ, R12 ;  /* 0x0000000cff0d723e */ /* 0x000fc600000000ff */
[----:B------:R-:W4:Y:S02]  /*2aa0*/  LDS.U16 R15, [R6+0x2] ;  /* 0x00000200060f7984 */ /* 0x000f240000000400 */
[----:B------:R-:W-:Y:S02]  /*2ab0*/  HADD2.F32 R13, -RZ, R13.H0_H0 ;  /* 0x2000000dff0d7230 */ /* 0x000fe40000004100 */
[----:B-1----:R-:W1:Y:S04]  /*2ac0*/  LDS.U16 R16, [R6+0x4] ;  /* 0x0000040006107984 */ /* 0x002e680000000400 */
[----:B--2---:R-:W2:Y:S01]  /*2ad0*/  LDS.U16 R17, [R6+0x6] ;  /* 0x0000060006117984 */ /* 0x004ea20000000400 */
[----:B------:R-:W5:Y:S01]  /*2ae0*/  MUFU.RCP R13, R13 ;  /* 0x0000000d000d7308 */ /* 0x000f620000001000 */
[----:B---3--:R-:W-:-:S02]  /*2af0*/  HADD2.F32 R14, -RZ, R14.H0_H0 ;  /* 0x2000000eff0e7230 */ /* 0x008fc40000004100 */
[----:B----4-:R-:W-:-:S03]  /*2b00*/  HADD2.F32 R15, -RZ, R15.H0_H0 ;  /* 0x2000000fff0f7230 */ /* 0x010fc60000004100 */
[-C--:B-----5:R-:W-:Y:S01]  /*2b10*/  FMUL.FTZ R14, R14, R13.reuse ;  /* 0x0000000d0e0e7220 */ /* 0x0a0fe20000410000 */
[----:B-1----:R-:W-:Y:S02]  /*2b20*/  HADD2.F32 R16, -RZ, R16.H0_H0 ;  /* 0x20000010ff107230 */ /* 0x002fe40000004100 */
[-C--:B------:R-:W-:Y:S02]  /*2b30*/  FMUL.FTZ R15, R15, R13.reuse ;  /* 0x0000000d0f0f7220 */ /* 0x080fe40000410000 */
[----:B------:R-:W-:Y:S01]  /*2b40*/  F2FP.F16.F32.PACK_AB R14, RZ, R14 ;  /* 0x0000000eff0e723e */ /* 0x000fe200000000ff */
[----:B--2---:R-:W-:Y:S02]  /*2b50*/  HADD2.F32 R17, -RZ, R17.H0_H0 ;  /* 0x20000011ff117230 */ /* 0x004fe40000004100 */
        /* <DEDUP_REMOVED lines=9> */
.L_x_1089:
[----:B------:R-:W-:Y:S05]  /*2bf0*/  BSYNC.RECONVERGENT B3 ;  /* 0x0000000000037941 */ /* 0x000fea0003800200 */
.L_x_1088:
[----:B------:R-:W-:Y:S05]  /*2c00*/  @!P1 BRA `(.L_x_1087) ;  /* 0x00000000007c9947 */ /* 0x000fea0003800000 */
[----:B------:R-:W-:-:S07]  /*2c10*/  IMAD.MOV.U32 R13, RZ, RZ, 0x4 ;  /* 0x00000004ff0d7424 */ /* 0x000fce00078e00ff */
.L_x_1092:
[----:B------:R-:W-:Y:S04]  /*2c20*/  BSSY.RECONVERGENT B3, `(.L_x_1090) ;  /* 0x000001a000037945 */ /* 0x000fe80003800200 */
[----:B0-----:R-:W-:Y:S05]  /*2c30*/  @!P0 BRA `(.L_x_1091) ;  /* 0x0000000000608947 */ /* 0x001fea0003800000 */
[----:B---34-:R-:W-:Y:S02]  /*2c40*/  LEA R14, R13, R6, 0x1 ;  /* 0x000000060d0e7211 */ /* 0x018fe400078e08ff */
[----:B012---:R-:W-:-:S03]  /*2c50*/  F2FP.F16.F32.PACK_AB R20, RZ, R12 ;  /* 0x0000000cff14723e */ /* 0x007fc600000000ff */
        /* <DEDUP_REMOVED lines=22> */
.L_x_1091:
[----:B------:R-:W-:Y:S05]  /*2dc0*/  BSYNC.RECONVERGENT B3 ;  /* 0x0000000000037941 */ /* 0x000fea0003800200 */
.L_x_1090:
[----:B------:R-:W-:-:S05]  /*2dd0*/  VIADD R13, R13, 0x4 ;  /* 0x000000040d0d7836 */ /* 0x000fca0000000000 */
[----:B------:R-:W-:-:S13]  /*2de0*/  ISETP.NE.AND P1, PT, R13, R7, PT ;  /* 0x000000070d00720c */ /* 0x000fda0003f25270 */
[----:B------:R-:W-:Y:S05]  /*2df0*/  @P1 BRA `(.L_x_1092) ;  /* 0xfffffffc00881947 */ /* 0x000fea000383ffff */
.L_x_1087:
[----:B------:R-:W-:Y:S05]  /*2e00*/  BSYNC.RECONVERGENT B2 ;  /* 0x0000000000027941 */ /* 0x000fea0003800200 */
.L_x_1086:
[----:B------:R-:W-:-:S13]  /*2e10*/  ISETP.NE.AND P0, PT, R10, RZ, PT ;  /* 0x000000ff0a00720c */ /* 0x000fda0003f05270 */
[----:B------:R-:W-:Y:S05]  /*2e20*/  @!P0 BRA `(.L_x_1085) ;  /* 0x0000000000488947 */ /* 0x000fea0003800000 */
[----:B------:R-:W-:Y:S01]  /*2e30*/  FSETP.NEU.FTZ.AND P1, PT, R12, RZ, PT ;  /* 0x000000ff0c00720b */ /* 0x000fe20003f3d000 */
[----:B------:R-:W-:-:S12]  /*2e40*/  IMAD.MOV.U32 R13, RZ, RZ, RZ ;  /* 0x000000ffff0d7224 */ /* 0x000fd800078e00ff */
.L_x_1095:
[----:B------:R-:W-:Y:S01]  /*2e50*/  IADD3 R13, PT, PT, R13, 0x1, RZ ;  /* 0x000000010d0d7810 */ /* 0x000fe20007ffe0ff */
[----:B------:R-:W-:Y:S03]  /*2e60*/  BSSY.RECONVERGENT B2, `(.L_x_1093) ;  /* 0x000000c000027945 */ /* 0x000fe60003800200 */
[----:B------:R-:W-:Y:S01]  /*2e70*/  ISETP.NE.AND P0, PT, R13, R10, PT ;  /* 0x0000000a0d00720c */ /* 0x000fe20003f05270 */
[----:B------:R-:W-:-:S12]  /*2e80*/  @!P1 BRA `(.L_x_1094) ;  /* 0x0000000000249947 */ /* 0x000fd80003800000 */
[----:B0--34-:R-:W-:Y:S01]  /*2e90*/  IMAD R14, R7, 0x2, R6 ;  /* 0x00000002070e7824 */ /* 0x019fe200078e0206 */
[----:B-1----:R-:W-:-:S04]  /*2ea0*/  F2FP.F16.F32.PACK_AB R16, RZ, R12 ;  /* 0x0000000cff10723e */ /* 0x002fc800000000ff */
[----:B------:R-:W0:Y:S01]  /*2eb0*/  LDS.U16 R15, [R14] ;  /* 0x000000000e0f7984 */ /* 0x000e220000000400 */
[----:B------:R-:W-:-:S06]  /*2ec0*/  HADD2.F32 R16, -RZ, R16.H0_H0 ;  /* 0x20000010ff107230 */ /* 0x000fcc0000004100 */
[----:B------:R-:W1:Y:S01]  /*2ed0*/  MUFU.RCP R16, R16 ;  /* 0x0000001000107308 */ /* 0x000e620000001000 */
[----:B0-----:R-:W-:-:S05]  /*2ee0*/  HADD2.F32 R15, -RZ, R15.H0_H0 ;  /* 0x2000000fff0f7230 */ /* 0x001fca0000004100 */
[----:B-1----:R-:W-:-:S05]  /*2ef0*/  FMUL.FTZ R15, R15, R16 ;  /* 0x000000100f0f7220 */ /* 0x002fca0000410000 */
[----:B------:R-:W-:-:S05]  /*2f00*/  F2FP.F16.F32.PACK_AB R15, RZ, R15 ;  /* 0x0000000fff0f723e */ /* 0x000fca00000000ff */
[----:B------:R0:W-:Y:S02]  /*2f10*/  STS.U16 [R14], R15 ;  /* 0x0000000f0e007388 */ /* 0x0001e40000000400 */
.L_x_1094:
[----:B------:R-:W-:Y:S05]  /*2f20*/  BSYNC.RECONVERGENT B2 ;  /* 0x0000000000027941 */ /* 0x000fea0003800200 */
.L_x_1093:
[----:B------:R-:W-:Y:S01]  /*2f30*/  VIADD R7, R7, 0x1 ;  /* 0x0000000107077836 */ /* 0x000fe20000000000 */
[----:B------:R-:W-:Y:S06]  /*2f40*/  @P0 BRA `(.L_x_1095) ;  /* 0xfffffffc00c00947 */ /* 0x000fec000383ffff */
.L_x_1085:
[----:B------:R-:W-:Y:S05]  /*2f50*/  BSYNC.RECONVERGENT B1 ;  /* 0x0000000000017941 */ /* 0x000fea0003800200 */
.L_x_1084:
        /* <DEDUP_REMOVED lines=15> */
.L_x_1098:
[C---:B0-----:R-:W-:Y:S01]  /*3050*/  LEA R11, R7.reuse, R6, 0x1 ;  /* 0x00000006070b7211 */ /* 0x041fe200078e08ff */
[----:B------:R-:W-:Y:S02]  /*3060*/  VIADD R10, R10, 0x10 ;  /* 0x000000100a0a7836 */ /* 0x000fe40000000000 */
[----:B------:R-:W-:Y:S02]  /*3070*/  VIADD R7, R7, 0x10 ;  /* 0x0000001007077836 */ /* 0x000fe40000000000 */
        /* <DEDUP_REMOVED lines=18> */
.L_x_1097:
[----:B------:R-:W-:Y:S05]  /*31a0*/  BSYNC.RECONVERGENT B1 ;  /* 0x0000000000017941 */ /* 0x000fea0003800200 */
.L_x_1096:
        /* <DEDUP_REMOVED lines=16> */
.L_x_1100:
[----:B------:R-:W-:Y:S05]  /*32b0*/  BSYNC.RECONVERGENT B1 ;  /* 0x0000000000017941 */ /* 0x000fea0003800200 */
.L_x_1099:
        /* <DEDUP_REMOVED lines=11> */
[----:B0-----:R-:W-:-:S07]  /*3370*/  IMAD.MOV.U32 R10, RZ, RZ, RZ ;  /* 0x000000ffff0a7224 */ /* 0x001fce00078e00ff */
.L_x_1101:
[C---:B------:R-:W-:Y:S01]  /*3380*/  IMAD R12, R7.reuse, 0x2, R6 ;  /* 0x00000002070c7824 */ /* 0x040fe200078e0206 */
[----:B------:R-:W-:Y:S01]  /*3390*/  IADD3 R10, PT, PT, R10, 0x1, RZ ;  /* 0x000000010a0a7810 */ /* 0x000fe20007ffe0ff */
[----:B------:R-:W-:-:S03]  /*33a0*/  VIADD R7, R7, 0x1 ;  /* 0x0000000107077836 */ /* 0x000fc60000000000 */
[----:B------:R0:W-:Y:S01]  /*33b0*/  STS.U16 [R12], RZ ;  /* 0x000000ff0c007388 */ /* 0x0001e20000000400 */
[----:B------:R-:W-:-:S13]  /*33c0*/  ISETP.NE.AND P0, PT, R10, R11, PT ;  /* 0x0000000b0a00720c */ /* 0x000fda0003f05270 */
[----:B0-----:R-:W-:Y:S05]  /*33d0*/  @P0 BRA `(.L_x_1101) ;  /* 0xfffffffc00e80947 */ /* 0x001fea000383ffff */
.L_x_1074:
[----:B------:R-:W-:Y:S05]  /*33e0*/  BSYNC.RECONVERGENT B0 ;  /* 0x0000000000007941 */ /* 0x000fea0003800200 */
.L_x_1073:
        /* <DEDUP_REMOVED lines=12> */
[----:B------:R-:W-:Y:S02]  /*34b0*/  SHF.R.S32.HI R12, RZ, 0x1f, R18 ;  /* 0x0000001fff0c7819 */ /* 0x000fe40000011412 */
[----:B------:R-:W-:Y:S01]  /*34c0*/  IADD3 R13, PT, PT, R7, -0x1, RZ ;  /* 0xffffffff070d7810 */ /* 0x000fe20007ffe0ff */
[----:B------:R-:W4:Y:S03]  /*34d0*/  LDCU UR5, c[0x0][0x3a0] ;  /* 0x00007400ff0577ac */ /* 0x000f260008000800 */
        /* <DEDUP_REMOVED lines=11> */
[----:B------:R-:W-:-:S03]  /*3590*/  LOP3.LUT R9, R4, 0x7ffffff8, RZ, 0xc0, !PT ;  /* 0x7ffffff804097812 */ /* 0x000fc600078ec0ff */
[----:B-1----:R-:W-:Y:S02]  /*35a0*/  VIADD R11, R14, 0xffffffff ;  /* 0xffffffff0e0b7836 */ /* 0x002fe40000000000 */
[----:B------:R-:W-:-:S07]  /*35b0*/  IMAD.IADD R13, R19, 0x1, R13 ;  /* 0x00000001130d7824 */ /* 0x000fce00078e020d */
.L_x_1144:
        /* <DEDUP_REMOVED lines=10> */
[----:B0-----:R-:W-:-:S06]  /*3660*/  IADD3 R14, PT, PT, R16, 0xffffffe, RZ ;  /* 0x0ffffffe100e7810 */ /* 0x001fcc0007ffe0ff */
[----:B------:R0:W3:Y:S02]  /*3670*/  F2I.FTZ.U32.TRUNC.NTZ R15, R14 ;  /* 0x0000000e000f7305 */ /* 0x0000e4000021f000 */
[----:B0-----:R-:W-:Y:S02]  /*3680*/  IMAD.MOV.U32 R14, RZ, RZ, RZ ;  /* 0x000000ffff0e7224 */ /* 0x001fe400078e00ff */
[----:B---3--:R-:W-:-:S04]  /*3690*/  IMAD.MOV R10, RZ, RZ, -R15 ;  /* 0x000000ffff0a7224 */ /* 0x008fc800078e0a0f */
[----:B------:R-:W-:-:S04]  /*36a0*/  IMAD R21, R10, R17, RZ ;  /* 0x000000110a157224 */ /* 0x000fc800078e02ff */
[----:B------:R-:W-:-:S06]  /*36b0*/  IMAD.HI.U32 R21, R15, R21, R14 ;  /* 0x000000150f157227 */ /* 0x000fcc00078e000e */
[----:B------:R-:W-:-:S05]  /*36c0*/  IMAD.HI.U32 R10, R21, R12, RZ ;  /* 0x0000000c150a7227 */ /* 0x000fca00078e00ff */
[----:B------:R-:W-:-:S05]  /*36d0*/  IADD3 R15, PT, PT, -R10, RZ, RZ ;  /* 0x000000ff0a0f7210 */ /* 0x000fca0007ffe1ff */
[----:B------:R-:W-:-:S05]  /*36e0*/  IMAD R12, R17, R15, R12 ;  /* 0x0000000f110c7224 */ /* 0x000fca00078e020c */
[----:B------:R-:W-:-:S13]  /*36f0*/  ISETP.GT.U32.AND P3, PT, R17, R12, PT ;  /* 0x0000000c1100720c */ /* 0x000fda0003f64070 */
[----:B------:R-:W-:Y:S02]  /*3700*/  @!P3 IMAD.IADD R12, R12, 0x1, -R17 ;  /* 0x000000010c0cb824 */ /* 0x000fe400078e0a11 */
[----:B------:R-:W-:Y:S01]  /*3710*/  @!P3 VIADD R10, R10, 0x1 ;  /* 0x000000010a0ab836 */ /* 0x000fe20000000000 */
[----:B------:R-:W-:Y:S02]  /*3720*/  ISETP.NE.AND P3, PT, R20, RZ, PT ;  /* 0x000000ff1400720c */ /* 0x000fe40003f65270 */
[----:B------:R-:W-:Y:S02]  /*3730*/  ISETP.GE.U32.AND P2, PT, R12, R17, PT ;  /* 0x000000110c00720c */ /* 0x000fe40003f46070 */
[----:B------:R-:W-:-:S04]  /*3740*/  LOP3.LUT R12, R20, UR4, RZ, 0x3c, !PT ;  /* 0x00000004140c7c12 */ /* 0x000fc8000f8e3cff */
[----:B------:R-:W-:Y:S02]  /*3750*/  ISETP.GE.AND P4, PT, R12, RZ, PT ;  /* 0x000000ff0c00720c */ /* 0x000fe40003f86270 */
[----:B------:R-:W-:-:S05]  /*3760*/  MOV R12, R18 ;  /* 0x00000012000c7202 */ /* 0x000fca0000000f00 */
        /* <DEDUP_REMOVED lines=23> */
[----:B------:R-:W-:-:S03]  /*38e0*/  IMAD R12, R12, UR14, RZ ;  /* 0x0000000e0c0c7c24 */ /* 0x000fc6000f8e02ff */
[----:B------:R-:W-:Y:S01]  /*38f0*/  IADD3 R15, PT, PT, R15, R23, RZ ;  /* 0x000000170f0f7210 */ /* 0x000fe20007ffe0ff */
[C---:B------:R-:W-:Y:S02]  /*3900*/  IMAD R29, R17.reuse, UR15, R12 ;  /* 0x0000000f111d7c24 */ /* 0x040fe4000f8e020c */
[----:B------:R-:W-:-:S04]  /*3910*/  IMAD.WIDE.U32 R16, R17, UR14, R14 ;  /* 0x0000000e11107c25 */ /* 0x000fc8000f8e000e */
[----:B------:R-:W-:Y:S02]  /*3920*/  IMAD.MOV.U32 R15, RZ, RZ, RZ ;  /* 0x000000ffff0f7224 */ /* 0x000fe400078e00ff */
[----:B------:R-:W-:Y:S02]  /*3930*/  IMAD.IADD R29, R17, 0x1, R29 ;  /* 0x00000001111d7824 */ /* 0x000fe400078e021d */
[----:B--2---:R-:W-:-:S07]  /*3940*/  HADD2.F32 R10, -RZ, R20.H0_H0 ;  /* 0x20000014ff0a7230 */ /* 0x004fce0000004100 */
.L_x_1143:
[----:B------:R-:W-:Y:S01]  /*3950*/  ISETP.GE.AND P2, PT, R4, 0x1, PT ;  /* 0x000000010400780c */ /* 0x000fe20003f46270 */
[----:B------:R-:W-:-:S12]  /*3960*/  BSSY.RECONVERGENT B0, `(.L_x_1104) ;  /* 0x00001f5000007945 */ /* 0x000fd80003800200 */
[----:B------:R-:W-:Y:S05]  /*3970*/  @!P2 BRA `(.L_x_1105) ;  /* 0x0000001c00cca947 */ /* 0x000fea0003800000 */
[----:B------:R-:W0:Y:S01]  /*3980*/  LDCU.64 UR10, c[0x0][0x3c0] ;  /* 0x00007800ff0a77ac */ /* 0x000e220008000a00 */
[C---:B------:R-:W-:Y:S01]  /*3990*/  VIADDMNMX.RELU R27, R15.reuse, R0, UR5, PT ;  /* 0x000000050f1b7e46 */ /* 0x040fe2000b801100 */
[----:B------:R-:W-:Y:S01]  /*39a0*/  BSSY.RECONVERGENT B3, `(.L_x_1106) ;  /* 0x0000103000037945 */ /* 0x000fe20003800200 */
[----:B------:R-:W-:Y:S01]  /*39b0*/  MOV R28, R16 ;  /* 0x00000010001c7202 */ /* 0x000fe20000000f00 */
[----:B------:R-:W-:Y:S02]  /*39c0*/  IMAD R12, R15, 0x2, R6 ;  /* 0x000000020f0c7824 */ /* 0x000fe400078e0206 */
[----:B------:R-:W-:Y:S02]  /*39d0*/  IMAD.MOV.U32 R14, RZ, RZ, RZ ;  /* 0x000000ffff0e7224 */ /* 0x000fe400078e00ff */
[----:B0-----:R-:W-:-:S04]  /*39e0*/  IMAD.WIDE.U32 R20, R27, UR10, R28 ;  /* 0x0000000a1b147c25 */ /* 0x001fc8000f8e001c */
[----:B------:R-:W-:Y:S01]  /*39f0*/  IMAD R27, R27, UR11, R21 ;  /* 0x0000000b1b1b7c24 */ /* 0x000fe2000f8e0215 */
[----:B------:R-:W-:Y:S06]  /*3a00*/  @P0 BRA `(.L_x_1107) ;  /* 0x0000000c00f00947 */ /* 0x000fec0003800000 */
[----:B------:R-:W-:Y:S01]  /*3a10*/  HFMA2 R14, -RZ, RZ, 0, 0 ;  /* 0x00000000ff0e7431 */ /* 0x000fe200000001ff */
[----:B------:R-:W-:Y:S06]  /*3a20*/  BSSY.RECONVERGENT B2, `(.L_x_1108) ;  /* 0x00000f9000027945 */ /* 0x000fec0003800200 */
.L_x_1125:
        /* <DEDUP_REMOVED lines=28> */
.L_x_1110:
[----:B-----5:R-:W-:-:S05]  /*3bf0*/  HADD2 R36, R37, R34.H0_H0 ;  /* 0x2000002225247230 */ /* 0x020fca0000000000 */
[----:B------:R-:W-:-:S06]  /*3c00*/  PRMT R36, R37, R26, R36 ;  /* 0x0000001a25247216 */ /* 0x000fcc0000000024 */
[----:B------:R-:W2:Y:S02]  /*3c10*/  ATOM.E.CAS.STRONG.GPU PT, R36, [R32], R37, R36 ;  /* 0x000000252024738b */ /* 0x000ea400001ee124 */
[----:B--2---:R-:W-:Y:S01]  /*3c20*/  ISETP.NE.U32.AND P2, PT, R36, R37, PT ;  /* 0x000000252400720c */ /* 0x004fe20003f45070 */
[----:B------:R-:W-:-:S12]  /*3c30*/  IMAD.MOV.U32 R37, RZ, RZ, R36 ;  /* 0x000000ffff257224 */ /* 0x000fd800078e0024 */
[----:B------:R-:W-:Y:S05]  /*3c40*/  @P2 BRA `(.L_x_1110) ;  /* 0xfffffffc00e82947 */ /* 0x000fea000383ffff */
[----:B------:R-:W-:Y:S05]  /*3c50*/  BSYNC.RECONVERGENT B4 ;  /* 0x0000000000047941 */ /* 0x000fea0003800200 */
.L_x_1109:
        /* <DEDUP_REMOVED lines=23> */
.L_x_1112:
[----:B-----5:R-:W-:-:S05]  /*3dd0*/  HADD2 R36, R37, R34.H0_H0 ;  /* 0x2000002225247230 */ /* 0x020fca0000000000 */
[----:B------:R-:W-:-:S06]  /*3de0*/  PRMT R36, R37, R26, R36 ;  /* 0x0000001a25247216 */ /* 0x000fcc0000000024 */
[----:B------:R-:W2:Y:S02]  /*3df0*/  ATOM.E.CAS.STRONG.GPU PT, R36, [R32], R37, R36 ;  /* 0x000000252024738b */ /* 0x000ea400001ee124 */
[----:B--2---:R-:W-:Y:S01]  /*3e00*/  ISETP.NE.U32.AND P2, PT, R36, R37, PT ;  /* 0x000000252400720c */ /* 0x004fe20003f45070 */
[----:B------:R-:W-:-:S12]  /*3e10*/  IMAD.MOV.U32 R37, RZ, RZ, R36 ;  /* 0x000000ffff257224 */ /* 0x000fd800078e0024 */
[----:B------:R-:W-:Y:S05]  /*3e20*/  @P2 BRA `(.L_x_1112) ;  /* 0xfffffffc00e82947 */ /* 0x000fea000383ffff */
[----:B------:R-:W-:Y:S05]  /*3e30*/  BSYNC.RECONVERGENT B4 ;  /* 0x0000000000047941 */ /* 0x000fea0003800200 */
.L_x_1111:
        /* <DEDUP_REMOVED lines=23> */
.L_x_1114:
[----:B-----5:R-:W-:-:S05]  /*3fb0*/  HADD2 R36, R37, R34.H0_H0 ;  /* 0x2000002225247230 */ /* 0x020fca0000000000 */
[----:B------:R-:W-:-:S06]  /*3fc0*/  PRMT R36, R37, R26, R36 ;  /* 0x0000001a25247216 */ /* 0x000fcc0000000024 */
[----:B------:R-:W2:Y:S02]  /*3fd0*/  ATOM.E.CAS.STRONG.GPU PT, R36, [R32], R37, R36 ;  /* 0x000000252024738b */ /* 0x000ea400001ee124 */
[----:B--2---:R-:W-:Y:S02]  /*3fe0*/  ISETP.NE.U32.AND P2, PT, R36, R37, PT ;  /* 0x000000252400720c */ /* 0x004fe40003f45070 */
[----:B------:R-:W-:-:S11]  /*3ff0*/  MOV R37, R36 ;  /* 0x0000002400257202 */ /* 0x000fd60000000f00 */
[----:B------:R-:W-:Y:S05]  /*4000*/  @P2 BRA `(.L_x_1114) ;  /* 0xfffffffc00e82947 */ /* 0x000fea000383ffff */
[----:B------:R-:W-:Y:S05]  /*4010*/  BSYNC.RECONVERGENT B4 ;  /* 0x0000000000047941 */ /* 0x000fea0003800200 */
.L_x_1113:
        /* <DEDUP_REMOVED lines=23> */
.L_x_1116:
[----:B-----5:R-:W-:-:S05]  /*4190*/  HADD2 R36, R37, R34.H0_H0 ;  /* 0x2000002225247230 */ /* 0x020fca0000000000 */
[----:B------:R-:W-:-:S06]  /*41a0*/  PRMT R36, R37, R26, R36 ;  /* 0x0000001a25247216 */ /* 0x000fcc0000000024 */
[----:B------:R-:W2:Y:S02]  /*41b0*/  ATOM.E.CAS.STRONG.GPU PT, R36, [R32], R37, R36 ;  /* 0x000000252024738b */ /* 0x000ea400001ee124 */
[----:B--2---:R-:W-:Y:S01]  /*41c0*/  ISETP.NE.U32.AND P2, PT, R36, R37, PT ;  /* 0x000000252400720c */ /* 0x004fe20003f45070 */
[----:B------:R-:W-:-:S12]  /*41d0*/  IMAD.MOV.U32 R37, RZ, RZ, R36 ;  /* 0x000000ffff257224 */ /* 0x000fd800078e0024 */
[----:B------:R-:W-:Y:S05]  /*41e0*/  @P2 BRA `(.L_x_1116) ;  /* 0xfffffffc00e82947 */ /* 0x000fea000383ffff */
[----:B------:R-:W-:Y:S05]  /*41f0*/  BSYNC.RECONVERGENT B4 ;  /* 0x0000000000047941 */ /* 0x000fea0003800200 */
.L_x_1115:
        /* <DEDUP_REMOVED lines=23> */
.L_x_1118:
[----:B-----5:R-:W-:-:S05]  /*4370*/  HADD2 R36, R37, R34.H0_H0 ;  /* 0x2000002225247230 */ /* 0x020fca0000000000 */
[----:B------:R-:W-:-:S06]  /*4380*/  PRMT R36, R37, R26, R36 ;  /* 0x0000001a25247216 */ /* 0x000fcc0000000024 */
[----:B------:R-:W2:Y:S02]  /*4390*/  ATOM.E.CAS.STRONG.GPU PT, R36, [R32], R37, R36 ;  /* 0x000000252024738b */ /* 0x000ea400001ee124 */
[----:B--2---:R-:W-:Y:S01]  /*43a0*/  ISETP.NE.U32.AND P2, PT, R36, R37, PT ;  /* 0x000000252400720c */ /* 0x004fe20003f45070 */
[----:B------:R-:W-:-:S12]  /*43b0*/  IMAD.MOV.U32 R37, RZ, RZ, R36 ;  /* 0x000000ffff257224 */ /* 0x000fd800078e0024 */
[----:B------:R-:W-:Y:S05]  /*43c0*/  @P2 BRA `(.L_x_1118) ;  /* 0xfffffffc00e82947 */ /* 0x000fea000383ffff */
[----:B------:R-:W-:Y:S05]  /*43d0*/  BSYNC.RECONVERGENT B4 ;  /* 0x0000000000047941 */ /* 0x000fea0003800200 */
.L_x_1117:
        /* <DEDUP_REMOVED lines=23> */
.L_x_1120:
[----:B-----5:R-:W-:-:S05]  /*4550*/  HADD2 R36, R37, R34.H0_H0 ;  /* 0x2000002225247230 */ /* 0x020fca0000000000 */
[----:B------:R-:W-:-:S06]  /*4560*/  PRMT R36, R37, R26, R36 ;  /* 0x0000001a25247216 */ /* 0x000fcc0000000024 */
[----:B------:R-:W2:Y:S02]  /*4570*/  ATOM.E.CAS.STRONG.GPU PT, R36, [R32], R37, R36 ;  /* 0x000000252024738b */ /* 0x000ea400001ee124 */
[----:B--2---:R-:W-:Y:S02]  /*4580*/  ISETP.NE.U32.AND P2, PT, R36, R37, PT ;  /* 0x000000252400720c */ /* 0x004fe40003f45070 */
[----:B------:R-:W-:-:S11]  /*4590*/  MOV R37, R36 ;  /* 0x0000002400257202 */ /* 0x000fd60000000f00 */
[----:B------:R-:W-:Y:S05]  /*45a0*/  @P2 BRA `(.L_x_1120) ;  /* 0xfffffffc00e82947 */ /* 0x000fea000383ffff */
[----:B------:R-:W-:Y:S05]  /*45b0*/  BSYNC.RECONVERGENT B4 ;  /* 0x0000000000047941 */ /* 0x000fea0003800200 */
.L_x_1119:
        /* <DEDUP_REMOVED lines=23> */
.L_x_1122:
[----:B-----5:R-:W-:-:S05]  /*4730*/  HADD2 R36, R37, R34.H0_H0 ;  /* 0x2000002225247230 */ /* 0x020fca0000000000 */
[----:B------:R-:W-:-:S06]  /*4740*/  PRMT R36, R37, R26, R36 ;  /* 0x0000001a25247216 */ /* 0x000fcc0000000024 */
[----:B------:R-:W2:Y:S02]  /*4750*/  ATOM.E.CAS.STRONG.GPU PT, R36, [R32], R37, R36 ;  /* 0x000000252024738b */ /* 0x000ea400001ee124 */
[----:B--2---:R-:W-:Y:S01]  /*4760*/  ISETP.NE.U32.AND P2, PT, R36, R37, PT ;  /* 0x000000252400720c */ /* 0x004fe20003f45070 */
[----:B------:R-:W-:-:S12]  /*4770*/  IMAD.MOV.U32 R37, RZ, RZ, R36 ;  /* 0x000000ffff257224 */ /* 0x000fd800078e0024 */
[----:B------:R-:W-:Y:S05]  /*4780*/  @P2 BRA `(.L_x_1122) ;  /* 0xfffffffc00e82947 */ /* 0x000fea000383ffff */
[----:B------:R-:W-:Y:S05]  /*4790*/  BSYNC.RECONVERGENT B4 ;  /* 0x0000000000047941 */ /* 0x000fea0003800200 */
.L_x_1121:
        /* <DEDUP_REMOVED lines=23> */
.L_x_1124:
[----:B-----5:R-:W-:-:S05]  /*4910*/  HADD2 R22, R25, R35.H0_H0 ;  /* 0x2000002319167230 */ /* 0x020fca0000000000 */
[----:B------:R-:W-:-:S06]  /*4920*/  PRMT R22, R25, R31, R22 ;  /* 0x0000001f19167216 */ /* 0x000fcc0000000016 */
[----:B------:R-:W2:Y:S02]  /*4930*/  ATOM.E.CAS.STRONG.GPU PT, R22, [R32], R25, R22 ;  /* 0x000000192016738b */ /* 0x000ea400001ee116 */
[----:B--2---:R-:W-:Y:S01]  /*4940*/  ISETP.NE.U32.AND P2, PT, R22, R25, PT ;  /* 0x000000191600720c */ /* 0x004fe20003f45070 */
[----:B------:R-:W-:-:S12]  /*4950*/  IMAD.MOV.U32 R25, RZ, RZ, R22 ;  /* 0x000000ffff197224 */ /* 0x000fd800078e0016 */
[----:B------:R-:W-:Y:S05]  /*4960*/  @P2 BRA `(.L_x_1124) ;  /* 0xfffffffc00e82947 */ /* 0x000fea000383ffff */
[----:B------:R-:W-:Y:S05]  /*4970*/  BSYNC.RECONVERGENT B4 ;  /* 0x0000000000047941 */ /* 0x000fea0003800200 */
.L_x_1123:
[----:B------:R-:W-:-:S05]  /*4980*/  VIADD R14, R14, 0x8 ;  /* 0x000000080e0e7836 */ /* 0x000fca0000000000 */
[----:B------:R-:W-:-:S13]  /*4990*/  ISETP.NE.AND P2, PT, R14, R9, PT ;  /* 0x000000090e00720c */ /* 0x000fda0003f45270 */
[----:B------:R-:W-:Y:S05]  /*49a0*/  @P2 BRA `(.L_x_1125) ;  /* 0xfffffff000202947 */ /* 0x000fea000383ffff */
[----:B------:R-:W-:Y:S05]  /*49b0*/  BSYNC.RECONVERGENT B2 ;  /* 0x0000000000027941 */ /* 0x000fea0003800200 */
.L_x_1108:
[----:B------:R-:W-:-:S07]  /*49c0*/  MOV R14, R9 ;  /* 0x00000009000e7202 */ /* 0x000fce0000000f00 */
.L_x_1107:
[----:B------:R-:W-:Y:S05]  /*49d0*/  BSYNC.RECONVERGENT B3 ;  /* 0x0000000000037941 */ /* 0x000fea0003800200 */
.L_x_1106:
[----:B------:R-:W-:-:S13]  /*49e0*/  ISETP.NE.AND P2, PT, R7, RZ, PT ;  /* 0x000000ff0700720c */ /* 0x000fda0003f45270 */
[----:B------:R-:W-:Y:S05]  /*49f0*/  @!P2 BRA `(.L_x_1105) ;  /* 0x0000000c00aca947 */ /* 0x000fea0003800000 */
[----:B------:R-:W-:Y:S04]  /*4a00*/  BSSY.RECONVERGENT B2, `(.L_x_1126) ;  /* 0x0000080000027945 */ /* 0x000fe80003800200 */
        /* <DEDUP_REMOVED lines=18> */
[----:B------:R-:W-:-:S02]  /*4b30*/  IMAD.MOV.U32 R28, RZ, RZ, 0x3254 ;  /* 0x00003254ff1c7424 */ /* 0x000fc400078e00ff */
        /* <DEDUP_REMOVED lines=10> */
.L_x_1129:
[----:B-----5:R-:W-:-:S05]  /*4be0*/  HADD2 R37, R35, R36.H0_H0 ;  /* 0x2000002423257230 */ /* 0x020fca0000000000 */
[----:B------:R-:W-:-:S06]  /*4bf0*/  PRMT R37, R35, R26, R37 ;  /* 0x0000001a23257216 */ /* 0x000fcc0000000025 */
[----:B------:R-:W2:Y:S02]  /*4c00*/  ATOM.E.CAS.STRONG.GPU PT, R37, [R30], R35, R37 ;  /* 0x000000231e25738b */ /* 0x000ea400001ee125 */
[----:B--2---:R-:W-:Y:S01]  /*4c10*/  ISETP.NE.U32.AND P2, PT, R37, R35, PT ;  /* 0x000000232500720c */ /* 0x004fe20003f45070 */
[----:B------:R-:W-:-:S12]  /*4c20*/  IMAD.MOV.U32 R35, RZ, RZ, R37 ;  /* 0x000000ffff237224 */ /* 0x000fd800078e0025 */
[----:B------:R-:W-:Y:S05]  /*4c30*/  @P2 BRA `(.L_x_1129) ;  /* 0xfffffffc00e82947 */ /* 0x000fea000383ffff */
[----:B------:R-:W-:Y:S05]  /*4c40*/  BSYNC.RECONVERGENT B3 ;  /* 0x0000000000037941 */ /* 0x000fea0003800200 */
.L_x_1128:
        /* <DEDUP_REMOVED lines=23> */
.L_x_1131:
[----:B-----5:R-:W-:-:S05]  /*4dc0*/  HADD2 R37, R35, R36.H0_H0 ;  /* 0x2000002423257230 */ /* 0x020fca0000000000 */
[----:B------:R-:W-:-:S06]  /*4dd0*/  PRMT R37, R35, R26, R37 ;  /* 0x0000001a23257216 */ /* 0x000fcc0000000025 */
[----:B------:R-:W2:Y:S02]  /*4de0*/  ATOM.E.CAS.STRONG.GPU PT, R37, [R30], R35, R37 ;  /* 0x000000231e25738b */ /* 0x000ea400001ee125 */
[----:B--2---:R-:W-:Y:S01]  /*4df0*/  ISETP.NE.U32.AND P2, PT, R37, R35, PT ;  /* 0x000000232500720c */ /* 0x004fe20003f45070 */
[----:B------:R-:W-:-:S12]  /*4e00*/  IMAD.MOV.U32 R35, RZ, RZ, R37 ;  /* 0x000000ffff237224 */ /* 0x000fd800078e0025 */
[----:B------:R-:W-:Y:S05]  /*4e10*/  @P2 BRA `(.L_x_1131) ;  /* 0xfffffffc00e82947 */ /* 0x000fea000383ffff */
[----:B------:R-:W-:Y:S05]  /*4e20*/  BSYNC.RECONVERGENT B3 ;  /* 0x0000000000037941 */ /* 0x000fea0003800200 */
.L_x_1130:
        /* <DEDUP_REMOVED lines=23> */
.L_x_1133:
[----:B-----5:R-:W-:-:S05]  /*4fa0*/  HADD2 R37, R35, R36.H0_H0 ;  /* 0x2000002423257230 */ /* 0x020fca0000000000 */
[----:B------:R-:W-:-:S06]  /*4fb0*/  PRMT R37, R35, R26, R37 ;  /* 0x0000001a23257216 */ /* 0x000fcc0000000025 */
[----:B------:R-:W2:Y:S02]  /*4fc0*/  ATOM.E.CAS.STRONG.GPU PT, R37, [R30], R35, R37 ;  /* 0x000000231e25738b */ /* 0x000ea400001ee125 */
[----:B--2---:R-:W-:Y:S02]  /*4fd0*/  ISETP.NE.U32.AND P2, PT, R37, R35, PT ;  /* 0x000000232500720c */ /* 0x004fe40003f45070 */
[----:B------:R-:W-:-:S11]  /*4fe0*/  MOV R35, R37 ;  /* 0x0000002500237202 */ /* 0x000fd60000000f00 */
[----:B------:R-:W-:Y:S05]  /*4ff0*/  @P2 BRA `(.L_x_1133) ;  /* 0xfffffffc00e82947 */ /* 0x000fea000383ffff */
[----:B------:R-:W-:Y:S05]  /*5000*/  BSYNC.RECONVERGENT B3 ;  /* 0x0000000000037941 */ /* 0x000fea0003800200 */
.L_x_1132:
        /* <DEDUP_REMOVED lines=23> */
.L_x_1135:
[----:B-----5:R-:W-:-:S05]  /*5180*/  HADD2 R22, R25, R33.H0_H0 ;  /* 0x2000002119167230 */ /* 0x020fca0000000000 */
[----:B------:R-:W-:-:S06]  /*5190*/  PRMT R22, R25, R28, R22 ;  /* 0x0000001c19167216 */ /* 0x000fcc0000000016 */
[----:B------:R-:W2:Y:S02]  /*51a0*/  ATOM.E.CAS.STRONG.GPU PT, R22, [R30], R25, R22 ;  /* 0x000000191e16738b */ /* 0x000ea400001ee116 */
[----:B--2---:R-:W-:Y:S01]  /*51b0*/  ISETP.NE.U32.AND P2, PT, R22, R25, PT ;  /* 0x000000191600720c */ /* 0x004fe20003f45070 */
[----:B------:R-:W-:-:S12]  /*51c0*/  IMAD.MOV.U32 R25, RZ, RZ, R22 ;  /* 0x000000ffff197224 */ /* 0x000fd800078e0016 */
[----:B------:R-:W-:Y:S05]  /*51d0*/  @P2 BRA `(.L_x_1135) ;  /* 0xfffffffc00e82947 */ /* 0x000fea000383ffff */
[----:B------:R-:W-:Y:S05]  /*51e0*/  BSYNC.RECONVERGENT B3 ;  /* 0x0000000000037941 */ /* 0x000fea0003800200 */
.L_x_1134:
[----:B------:R-:W-:-:S07]  /*51f0*/  IADD3 R14, PT, PT, R14, 0x4, RZ ;  /* 0x000000040e0e7810 */ /* 0x000fce0007ffe0ff */
.L_x_1127:
[----:B------:R-:W-:Y:S05]  /*5200*/  BSYNC.RECONVERGENT B2 ;  /* 0x0000000000027941 */ /* 0x000fea0003800200 */
.L_x_1126:
        /* <DEDUP_REMOVED lines=33> */
.L_x_1139:
[----:B-----5:R-:W-:-:S05]  /*5420*/  HADD2 R37, R35, R36.H0_H0 ;  /* 0x2000002423257230 */ /* 0x020fca0000000000 */
[----:B------:R-:W-:-:S06]  /*5430*/  PRMT R37, R35, R26, R37 ;  /* 0x0000001a23257216 */ /* 0x000fcc0000000025 */
[----:B------:R-:W2:Y:S02]  /*5440*/  ATOM.E.CAS.STRONG.GPU PT, R37, [R30], R35, R37 ;  /* 0x000000231e25738b */ /* 0x000ea400001ee125 */
[----:B--2---:R-:W-:Y:S01]  /*5450*/  ISETP.NE.U32.AND P2, PT, R37, R35, PT ;  /* 0x000000232500720c */ /* 0x004fe20003f45070 */
[----:B------:R-:W-:-:S12]  /*5460*/  IMAD.MOV.U32 R35, RZ, RZ, R37 ;  /* 0x000000ffff237224 */ /* 0x000fd800078e0025 */
[----:B------:R-:W-:Y:S05]  /*5470*/  @P2 BRA `(.L_x_1139) ;  /* 0xfffffffc00e82947 */ /* 0x000fea000383ffff */
[----:B------:R-:W-:Y:S05]  /*5480*/  BSYNC.RECONVERGENT B3 ;  /* 0x0000000000037941 */ /* 0x000fea0003800200 */
.L_x_1138:
        /* <DEDUP_REMOVED lines=23> */
.L_x_1141:
[----:B-----5:R-:W-:-:S05]  /*5600*/  HADD2 R22, R25, R33.H0_H0 ;  /* 0x2000002119167230 */ /* 0x020fca0000000000 */
[----:B------:R-:W-:-:S06]  /*5610*/  PRMT R22, R25, R32, R22 ;  /* 0x0000002019167216 */ /* 0x000fcc0000000016 */
[----:B------:R-:W2:Y:S02]  /*5620*/  ATOM.E.CAS.STRONG.GPU PT, R22, [R30], R25, R22 ;  /* 0x000000191e16738b */ /* 0x000ea400001ee116 */
[----:B--2---:R-:W-:Y:S01]  /*5630*/  ISETP.NE.U32.AND P2, PT, R22, R25, PT ;  /* 0x000000191600720c */ /* 0x004fe20003f45070 */
[----:B------:R-:W-:-:S12]  /*5640*/  IMAD.MOV.U32 R25, RZ, RZ, R22 ;  /* 0x000000ffff197224 */ /* 0x000fd800078e0016 */
[----:B------:R-:W-:Y:S05]  /*5650*/  @P2 BRA `(.L_x_1141) ;  /* 0xfffffffc00e82947 */ /* 0x000fea000383ffff */
[----:B------:R-:W-:Y:S05]  /*5660*/  BSYNC.RECONVERGENT B3 ;  /* 0x0000000000037941 */ /* 0x000fea0003800200 */
.L_x_1140:
[----:B------:R-:W-:-:S07]  /*5670*/  VIADD R14, R14, 0x2 ;  /* 0x000000020e0e7836 */ /* 0x000fce0000000000 */
.L_x_1137:
[----:B------:R-:W-:Y:S05]  /*5680*/  BSYNC.RECONVERGENT B2 ;  /* 0x0000000000027941 */ /* 0x000fea0003800200 */
.L_x_1136:
[----:B------:R-:W-:-:S13]  /*5690*/  LOP3.LUT P2, RZ, R4, 0x1, RZ, 0xc0, !PT ;  /* 0x0000000104ff7812 */ /* 0x000fda000784c0ff */
[----:B------:R-:W-:Y:S05]  /*56a0*/  @!P2 BRA `(.L_x_1105) ;  /* 0x000000000080a947 */ /* 0x000fea0003800000 */
[C---:B------:R-:W-:Y:S01]  /*56b0*/  VIADDMNMX.RELU R21, R14.reuse, R2, R11, PT ;  /* 0x000000020e157246 */ /* 0x040fe2000380110b */
[----:B------:R-:W-:Y:S01]  /*56c0*/  IMAD R14, R14, 0x2, R3 ;  /* 0x000000020e0e7824 */ /* 0x000fe200078e0203 */
[----:B------:R-:W0:Y:S01]  /*56d0*/  LDS.U16 R12, [R12] ;  /* 0x000000000c0c7984 */ /* 0x000e220000000400 */
[----:B------:R-:W1:Y:S01]  /*56e0*/  LDCU.64 UR10, c[0x0][0x3c8] ;  /* 0x00007900ff0a77ac */ /* 0x000e620008000a00 */
[----:B------:R-:W-:-:S03]  /*56f0*/  MOV R26, R20 ;  /* 0x00000014001a7202 */ /* 0x000fc60000000f00 */
[----:B------:R-:W2:Y:S01]  /*5700*/  LDS.U16 R14, [R14] ;  /* 0x000000000e0e7984 */ /* 0x000ea20000000400 */
[----:B------:R-:W3:Y:S01]  /*5710*/  LDCU.64 UR12, c[0x0][0x388] ;  /* 0x00007100ff0c77ac */ /* 0x000ee20008000a00 */
[----:B-1----:R-:W-:-:S04]  /*5720*/  IMAD.WIDE.U32 R26, R21, UR10, R26 ;  /* 0x0000000a151a7c25 */ /* 0x002fc8000f8e001a */
[----:B------:R-:W-:Y:S01]  /*5730*/  IMAD R27, R21, UR11, R27 ;  /* 0x0000000b151b7c24 */ /* 0x000fe2000f8e021b */
[----:B---3--:R-:W-:-:S04]  /*5740*/  LEA R21, P2, R26, UR12, 0x1 ;  /* 0x0000000c1a157c11 */ /* 0x008fc8000f8408ff */
[----:B------:R-:W-:Y:S02]  /*5750*/  LEA.HI.X R27, R26, UR13, R27, 0x1, P2 ;  /* 0x0000000d1a1b7c11 */ /* 0x000fe400090f0c1b */
[----:B------:R-:W-:-:S05]  /*5760*/  LOP3.LUT R26, R21, 0xfffffffd, RZ, 0xc0, !PT ;  /* 0xfffffffd151a7812 */ /* 0x000fca00078ec0ff */
[----:B------:R1:W5:Y:S01]  /*5770*/  LD.E R23, desc[UR8][R26.64] ;  /* 0x000000081a177980 */ /* 0x000362000c101900 */
[----:B0-----:R-:W-:Y:S02]  /*5780*/  HADD2.F32 R25, -RZ, R12.H0_H0 ;  /* 0x2000000cff197230 */ /* 0x001fe40000004100 */
[----:B--2---:R-:W-:Y:S02]  /*5790*/  HADD2.F32 R20, -RZ, R14.H0_H0 ;  /* 0x2000000eff147230 */ /* 0x004fe40000004100 */
        /* <DEDUP_REMOVED lines=11> */
.L_x_1142:
[----:B-----5:R-:W-:-:S05]  /*5850*/  HADD2 R12, R23, R25.H0_H0 ;  /* 0x20000019170c7230 */ /* 0x020fca0000000000 */
[----:B------:R-:W-:-:S06]  /*5860*/  PRMT R12, R23, R14, R12 ;  /* 0x0000000e170c7216 */ /* 0x000fcc000000000c */
[----:B------:R-:W2:Y:S02]  /*5870*/  ATOM.E.CAS.STRONG.GPU PT, R12, [R26], R23, R12 ;  /* 0x000000171a0c738b */ /* 0x000ea400001ee10c */
[----:B--2---:R-:W-:Y:S02]  /*5880*/  ISETP.NE.U32.AND P2, PT, R12, R23, PT ;  /* 0x000000170c00720c */ /* 0x004fe40003f45070 */
[----:B------:R-:W-:-:S11]  /*5890*/  MOV R23, R12 ;  /* 0x0000000c00177202 */ /* 0x000fd60000000f00 */
[----:B------:R-:W-:Y:S05]  /*58a0*/  @P2 BRA `(.L_x_1142) ;  /* 0xfffffffc00e82947 */ /* 0x000fea000383ffff */
.L_x_1105:
[----:B------:R-:W-:Y:S05]  /*58b0*/  BSYNC.RECONVERGENT B0 ;  /* 0x0000000000007941 */ /* 0x000fea0003800200 */
.L_x_1104:
[----:B------:R-:W-:-:S05]  /*58c0*/  VIADD R15, R15, 0x1 ;  /* 0x000000010f0f7836 */ /* 0x000fca0000000000 */
[----:B------:R-:W-:-:S13]  /*58d0*/  ISETP.NE.AND P2, PT, R15, R5, PT ;  /* 0x000000050f00720c */ /* 0x000fda0003f45270 */
[----:B------:R-:W-:Y:S05]  /*58e0*/  @P2 BRA `(.L_x_1143) ;  /* 0xffffffe000182947 */ /* 0x000fea000383ffff */
.L_x_1103:
[----:B------:R-:W-:Y:S05]  /*58f0*/  BSYNC.RECONVERGENT B1 ;  /* 0x0000000000017941 */ /* 0x000fea0003800200 */
.L_x_1102:
[----:B------:R-:W-:-:S04]  /*5900*/  UIADD3 UR4, UPT, UPT, UR7, UR4, URZ ;  /* 0x0000000407047290 */ /* 0x000fc8000fffe0ff */
[----:B------:R-:W-:-:S09]  /*5910*/  UISETP.GE.AND UP0, UPT, UR4, UR6, UPT ;  /* 0x000000060400728c */ /* 0x000fd2000bf06270 */
[----:B------:R-:W-:Y:S05]  /*5920*/  BRA.U !UP0, `(.L_x_1144) ;  /* 0xffffffdd08247547 */ /* 0x000fea000b83ffff */
[----:B------:R-:W-:Y:S05]  /*5930*/  EXIT ;  /* 0x000000000000794d */ /* 0x000fea0003800000 */
        .weak           $__internal_11_$__cuda_sm20_dblrcp_rn_slowpath_v3
        .type           $__internal_11_$__cuda_sm20_dblrcp_rn_slowpath_v3,@function
        .size           $__internal_11_$__cuda_sm20_dblrcp_rn_slowpath_v3,(.L_x_1965 - $__internal_11_$__cuda_sm20_dblrcp_rn_slowpath_v3)
$__internal_11_$__cuda_sm20_dblrcp_rn_slowpath_v3:
        /* <DEDUP_REMOVED lines=57> */
.L_x_1148:
        /* <DEDUP_REMOVED lines=34> */
.L_x_1146:
[----:B------:R-:W-:Y:S01]  /*5ef0*/  LOP3.LUT R21, R15, 0x80000, RZ, 0xfc, !PT ;  /* 0x000800000f157812 */ /* 0x000fe200078efcff */
[----:B------:R-:W-:-:S07]  /*5f00*/  IMAD.MOV.U32 R20, RZ, RZ, R14 ;  /* 0x000000ffff147224 */ /* 0x000fce00078e000e */
.L_x_1147:
[----:B------:R-:W-:Y:S05]  /*5f10*/  BSYNC.RECONVERGENT B1 ;  /* 0x0000000000017941 */ /* 0x000fea0003800200 */
.L_x_1145:
[----:B------:R-:W-:Y:S01]  /*5f20*/  MOV R14, R10 ;  /* 0x0000000a000e7202 */ /* 0x000fe20000000f00 */
[----:B------:R-:W-:-:S04]  /*5f30*/  IMAD.MOV.U32 R15, RZ, RZ, 0x0 ;  /* 0x00000000ff0f7424 */ /* 0x000fc800078e00ff */
[----:B------:R-:W-:Y:S05]  /*5f40*/  RET.REL.NODEC R14 `(_ZN2at6native54_GLOBAL__N__aa9a477a_21_UpSampleBilinear2d_cu_607db5e336upsample_gen2d_aa_backward_out_frameIN3c104HalfEfNS0_18upsample_antialias21BilinearFilterFunctorEEEvT0_S7_NS_27GenericPackedTensorAccessorIT_Lm4ENS_16DefaultPtrTraitsElEENS8_IKS9_Lm4ESA_lEERKT1_) ;  /* 0xffffffa00e2c7950 */ /* 0x000fea0003c3ffff */
.L_x_1149:
        /* <DEDUP_REMOVED lines=11> */
.L_x_1965:


//--------------------- .text._ZN2at6native54_GLOBAL__N__aa9a477a_21_UpSampleBilinear2d_cu_607db5e336upsample_gen2d_aa_backward_out_frameIffNS0_18upsample_antialias21BilinearFilterFunctorEEEvT0_S5_NS_27GenericPackedTensorAccessorIT_Lm4ENS_16DefaultPtrTraitsElEENS6_IKS7_Lm4ES8_lEERKT1_ --------------------------
	.section	.text._ZN2at6native54_GLOBAL__N__aa9a477a_21_UpSampleBilinear2d_cu_607db5e336upsample_gen2d_aa_backward_out_frameIffNS0_18upsample_antialias21BilinearFilterFunctorEEEvT0_S5_NS_27GenericPackedTensorAccessorIT_Lm4ENS_16DefaultPtrTraitsElEENS6_IKS7_Lm4ES8_lEERKT1_,"ax",@progbits
	.align	128
.text._ZN2at6native54_GLOBAL__N__aa9a477a_21_UpSampleBilinear2d_cu_607db5e336upsample_gen2d_aa_backward_out_frameIffNS0_18upsample_antialias21BilinearFilterFunctorEEEvT0_S5_NS_27GenericPackedTensorAccessorIT_Lm4ENS_16DefaultPtrTraitsElEENS6_IKS7_Lm4ES8_lEERKT1_:
        .type           _ZN2at6native54_GLOBAL__N__aa9a477a_21_UpSampleBilinear2d_cu_607db5e336upsample_gen2d_aa_backward_out_frameIffNS0_18upsample_antialias21BilinearFilterFunctorEEEvT0_S5_NS_27GenericPackedTensorAccessorIT_Lm4ENS_16DefaultPtrTraitsElEENS6_IKS7_Lm4ES8_lEERKT1_,@function
        .size           _ZN2at6native54_GLOBAL__N__aa9a477a_21_UpSampleBilinear2d_cu_607db5e336upsample_gen2d_aa_backward_out_frameIffNS0_18upsample_antialias21BilinearFilterFunctorEEEvT0_S5_NS_27GenericPackedTensorAccessorIT_Lm4ENS_16DefaultPtrTraitsElEENS6_IKS7_Lm4ES8_lEERKT1_,(.L_x_1967 - _ZN2at6native54_GLOBAL__N__aa9a477a_21_UpSampleBilinear2d_cu_607db5e336upsample_gen2d_aa_backward_out_frameIffNS0_18upsample_antialias21BilinearFilterFunctorEEEvT0_S5_NS_27GenericPackedTensorAccessorIT_Lm4ENS_16DefaultPtrTraitsElEENS6_IKS7_Lm4ES8_lEERKT1_)
        .other          _ZN2at6native54_GLOBAL__N__aa9a477a_21_UpSampleBilinear2d_cu_607db5e336upsample_gen2d_aa_backward_out_frameIffNS0_18upsample_antialias21BilinearFilterFunctorEEEvT0_S5_NS_27GenericPackedTensorAccessorIT_Lm4ENS_16DefaultPtrTraitsElEENS6_IKS7_Lm4ES8_lEERKT1_,@"STO_CUDA_ENTRY STV_DEFAULT"
_ZN2at6native54_GLOBAL__N__aa9a477a_21_UpSampleBilinear2d_cu_607db5e336upsample_gen2d_aa_backward_out_frameIffNS0_18upsample_antialias21BilinearFilterFunctorEEEvT0_S5_NS_27GenericPackedTensorAccessorIT_Lm4ENS_16DefaultPtrTraitsElEENS6_IKS7_Lm4ES8_lEERKT1_:
        /* <DEDUP_REMOVED lines=45> */
[----:B---3--:R-:W-:-:S04]  /*02d0*/  IMAD.WIDE.U32 R2, R16, UR10, R2 ;  /* 0x0000000a10027c25 */ /* 0x008fc8000f8e0002 */
[----:B-1----:R-:W-:Y:S02]  /*02e0*/  VIADD R8, R5, 0xffffffe ;  /* 0x0ffffffe05087836 */ /* 0x002fe40000000000 */
[C---:B------:R-:W-:Y:S01]  /*02f0*/  IMAD R13, R7.reuse, UR10, RZ ;  /* 0x0000000a070d7c24 */ /* 0x040fe2000f8e02ff */
[----:B------:R-:W1:Y:S01]  /*0300*/  LDC R5, c[0x0][0x378] ;  /* 0x0000de00ff057b82 */ /* 0x000e620000000800 */
[----:B------:R3:W5:Y:S01]  /*0310*/  F2I.FTZ.U32.TRUNC.NTZ R9, R8 ;  /* 0x0000000800097305 */ /* 0x000762000021f000 */
[----:B------:R-:W-:Y:S02]  /*0320*/  IMAD R7, R7, UR14, RZ ;  /* 0x0000000e07077c24 */ /* 0x000fe4000f8e02ff */
[C---:B------:R-:W-:Y:S02]  /*0330*/  IMAD R13, R16.reuse, UR11, R13 ;  /* 0x0000000b100d7c24 */ /* 0x040fe4000f8e020d */
[----:B------:R-:W-:Y:S02]  /*0340*/  IMAD R15, R16, UR15, R7 ;  /* 0x0000000f100f7c24 */ /* 0x000fe4000f8e0207 */
[----:B---3--:R-:W-:Y:S01]  /*0350*/  IMAD.MOV.U32 R8, RZ, RZ, RZ ;  /* 0x000000ffff087224 */ /* 0x008fe200078e00ff */
[----:B-----5:R-:W-:-:S05]  /*0360*/  IADD3 R17, PT, PT, RZ, -R9, RZ ;  /* 0x80000009ff117210 */ /* 0x020fca0007ffe0ff */
[----:B------:R-:W-:Y:S02]  /*0370*/  IMAD R7, R17, R4, RZ ;  /* 0x0000000411077224 */ /* 0x000fe400078e02ff */
[----:B------:R-:W-:Y:S01]  /*0380*/  IMAD.WIDE.U32 R16, R16, UR14, R10 ;  /* 0x0000000e10107c25 */ /* 0x000fe2000f8e000a */
[----:B------:R-:W-:-:S03]  /*0390*/  IADD3 R11, PT, PT, R3, R13, RZ ;  /* 0x0000000d030b7210 */ /* 0x000fc60007ffe0ff */
[----:B------:R-:W-:Y:S01]  /*03a0*/  IMAD.HI.U32 R7, R9, R7, R8 ;  /* 0x0000000709077227 */ /* 0x000fe200078e0008 */
[----:B------:R-:W-:-:S03]  /*03b0*/  LOP3.LUT R8, RZ, R12, RZ, 0x33, !PT ;  /* 0x0000000cff087212 */ /* 0x000fc600078e33ff */
[----:B------:R-:W-:Y:S02]  /*03c0*/  IMAD.U32 R9, RZ, RZ, UR4 ;  /* 0x00000004ff097e24 */ /* 0x000fe4000f8e00ff */
[----:B--2-4-:R-:W-:-:S07]  /*03d0*/  IMAD.IADD R13, R17, 0x1, R15 ;  /* 0x00000001110d7824 */ /* 0x014fce00078e020f */
.L_x_1151:
        /* <DEDUP_REMOVED lines=11> */
[----:B------:R-:W-:-:S05]  /*0490*/  @P1 VIADD R10, R10, 0x1 ;  /* 0x000000010a0a1836 */ /* 0x000fca0000000000 */
[----:B------:R-:W-:-:S04]  /*04a0*/  @!P3 IADD3 R10, PT, PT, -R10, RZ, RZ ;  /* 0x000000ff0a0ab210 */ /* 0x000fc80007ffe1ff */
[----:B------:R-:W-:Y:S01]  /*04b0*/  SEL R21, R8, R10, !P0 ;  /* 0x0000000a08157207 */ /* 0x000fe20004000000 */
[----:B------:R-:W-:-:S03]  /*04c0*/  IMAD.MOV.U32 R10, RZ, RZ, R2 ;  /* 0x000000ffff0a7224 */ /* 0x000fc600078e0002 */
[--C-:B------:R-:W-:Y:S01]  /*04d0*/  SHF.R.S32.HI R12, RZ, 0x1f, R21.reuse ;  /* 0x0000001fff0c7819 */ /* 0x100fe20000011415 */
[----:B------:R-:W-:Y:S02]  /*04e0*/  IMAD.MOV R23, RZ, RZ, -R21 ;  /* 0x000000ffff177224 */ /* 0x000fe400078e0a15 */
[----:B------:R-:W-:-:S04]  /*04f0*/  IMAD.WIDE.U32 R14, R21, UR8, R10 ;  /* 0x00000008150e7c25 */ /* 0x000fc8000f8e000a */
[----:B--2---:R-:W-:Y:S02]  /*0500*/  IMAD R18, R12, UR8, RZ ;  /* 0x000000080c127c24 */ /* 0x004fe4000f8e02ff */
        /* <DEDUP_REMOVED lines=11> */
[----:B------:R-:W-:Y:S02]  /*05c0*/  IMAD R20, R12, UR20, RZ ;  /* 0x000000140c147c24 */ /* 0x000fe4000f8e02ff */
[----:B------:R-:W-:Y:S02]  /*05d0*/  IMAD.MOV.U32 R12, RZ, RZ, R16 ;  /* 0x000000ffff0c7224 */ /* 0x000fe400078e0010 */
[----:B------:R-:W-:Y:S02]  /*05e0*/  IMAD R10, R10, UR22, RZ ;  /* 0x000000160a0a7c24 */ /* 0x000fe4000f8e02ff */
[----:B------:R-:W-:-:S04]  /*05f0*/  IMAD.WIDE.U32 R14, R21, UR20, R12 ;  /* 0x00000014150e7c25 */ /* 0x000fc8000f8e000c */
[----:B------:R-:W-:Y:S02]  /*0600*/  IMAD R21, R21, UR21, R20 ;  /* 0x0000001515157c24 */ /* 0x000fe4000f8e0214 */
[----:B-1----:R-:W-:-:S03]  /*0610*/  IMAD.IADD R9, R5, 0x1, R9 ;  /* 0x0000000105097824 */ /* 0x002fc600078e0209 */
[----:B------:R-:W-:Y:S01]  /*0620*/  IADD3 R15, PT, PT, R15, R21, RZ ;  /* 0x000000150f0f7210 */ /* 0x000fe20007ffe0ff */
[C---:B------:R-:W-:Y:S02]  /*0630*/  IMAD R21, R23.reuse, UR23, R10 ;  /* 0x0000001717157c24 */ /* 0x040fe4000f8e020a */
[----:B------:R-:W-:-:S04]  /*0640*/  IMAD.WIDE.U32 R14, R23, UR22, R14 ;  /* 0x00000016170e7c25 */ /* 0x000fc8000f8e000e */
[----:B------:R-:W-:Y:S01]  /*0650*/  IMAD.IADD R15, R15, 0x1, R21 ;  /* 0x000000010f0f7824 */ /* 0x000fe200078e0215 */
[----:B0-----:R-:W-:-:S04]  /*0660*/  LEA R18, P1, R14, UR18, 0x2 ;  /* 0x000000120e127c11 */ /* 0x001fc8000f8210ff */
[----:B------:R-:W-:Y:S02]  /*0670*/  LEA.HI.X R19, R14, UR19, R15, 0x2, P1 ;  /* 0x000000130e137c11 */ /* 0x000fe400088f140f */
[----:B------:R-:W-:-:S03]  /*0680*/  ISETP.GE.AND P1, PT, R9, R0, PT ;  /* 0x000000000900720c */ /* 0x000fc60003f26270 */
[----:B--2---:R2:W-:Y:S10]  /*0690*/  STG.E desc[UR6][R18.64], R25 ;  /* 0x0000001912007986 */ /* 0x0045f4000c101906 */
[----:B------:R-:W-:Y:S05]  /*06a0*/  @!P1 BRA `(.L_x_1151) ;  /* 0xfffffffc004c9947 */ /* 0x000fea000383ffff */
[----:B------:R-:W-:Y:S05]  /*06b0*/  EXIT ;  /* 0x000000000000794d */ /* 0x000fea0003800000 */
.L_x_1150:
        /* <DEDUP_REMOVED lines=12> */
[-C--:B------:R-:W-:Y:S02]  /*0780*/  FFMA.FTZ R4, R13, R18.reuse, -R0 ;  /* 0x000000120d047223 */ /* 0x080fe40000010800 */
[CCC-:B------:R-:W-:Y:S02]  /*0790*/  FFMA.FTZ R3, R17.reuse, R19.reuse, -R2.reuse ;  /* 0x0000001311037223 */ /* 0x1c0fe40000010802 */
[----:B------:R-:W-:Y:S01]  /*07a0*/  FADD.FTZ R5, R4, 0.5 ;  /* 0x3f00000004057421 */ /* 0x000fe20000010000 */
[----:B------:R-:W-:Y:S01]  /*07b0*/  FFMA.FTZ R4, R17, R19, R2 ;  /* 0x0000001311047223 */ /* 0x000fe20000010002 */
[----:B------:R-:W-:Y:S01]  /*07c0*/  FADD.FTZ R3, R3, 0.5 ;  /* 0x3f00000003037421 */ /* 0x000fe20000010000 */
[----:B------:R-:W3:Y:S01]  /*07d0*/  F2I.FTZ.CEIL.NTZ R15, R2 ;  /* 0x00000002000f7305 */ /* 0x000ee2000021b100 */
[----:B0-----:R-:W-:Y:S01]  /*07e0*/  FFMA.FTZ R0, R13, R18, R0 ;  /* 0x000000120d007223 */ /* 0x001fe20000010000 */
[----:B------:R-:W-:Y:S01]  /*07f0*/  FADD.FTZ R4, R4, 0.5 ;  /* 0x3f00000004047421 */ /* 0x000fe20000010000 */
[----:B-1----:R-:W-:-:S02]  /*0800*/  ULEA UR4, UR5, UR4, 0x18 ;  /* 0x0000000405047291 */ /* 0x002fc4000f8ec0ff */
[----:B------:R-:W-:Y:S01]  /*0810*/  FADD.FTZ R9, R0, 0.5 ;  /* 0x3f00000000097421 */ /* 0x000fe20000010000 */
[----:B--2---:R-:W-:Y:S02]  /*0820*/  IMAD.SHL.U32 R7, R7, 0x2, RZ ;  /* 0x0000000207077824 */ /* 0x004fe400078e00ff */
[----:B------:R0:W1:Y:S01]  /*0830*/  F2I.FTZ.TRUNC.NTZ R2, R3 ;  /* 0x0000000300027305 */ /* 0x000062000021f100 */
[----:B---3--:R-:W-:-:S07]  /*0840*/  SHF.L.U32 R15, R15, 0x1, RZ ;  /* 0x000000010f0f7819 */ /* 0x008fce00000006ff */
[----:B------:R-:W2:Y:S01]  /*0850*/  F2I.FTZ.TRUNC.NTZ R4, R4 ;  /* 0x0000000400047305 */ /* 0x000ea2000021f100 */
[C---:B0-----:R-:W-:Y:S02]  /*0860*/  IMAD R3, R15.reuse, R6, R6 ;  /* 0x000000060f037224 */ /* 0x041fe400078e0206 */
[----:B------:R-:W-:Y:S01]  /*0870*/  IMAD R12, R15, R12, R12 ;  /* 0x0000000c0f0c7224 */ /* 0x000fe200078e020c */
[----:B-1----:R-:W-:-:S04]  /*0880*/  VIMNMX R2, PT, PT, RZ, R2, !PT ;  /* 0x00000002ff027248 */ /* 0x002fc80007fe0100 */
[----:B------:R0:W1:Y:S01]  /*0890*/  F2I.FTZ.TRUNC.NTZ R8, R5 ;  /* 0x0000000500087305 */ /* 0x000062000021f100 */
[----:B------:R-:W-:Y:S02]  /*08a0*/  LEA R3, R3, UR4, 0x2 ;  /* 0x0000000403037c11 */ /* 0x000fe4000f8e10ff */
[----:B--2---:R-:W-:-:S05]  /*08b0*/  VIMNMX R11, PT, PT, R4, UR10, PT ;  /* 0x0000000a040b7c48 */ /* 0x004fca000bfe0100 */
[----:B------:R-:W2:Y:S01]  /*08c0*/  F2I.FTZ.TRUNC.NTZ R9, R9 ;  /* 0x0000000900097305 */ /* 0x000ea2000021f100 */
[----:B0-----:R-:W-:Y:S02]  /*08d0*/  IMAD R5, R7, R14, R14 ;  /* 0x0000000e07057224 */ /* 0x001fe400078e020e */
[----:B------:R-:W-:-:S03]  /*08e0*/  IMAD.IADD R4, R11, 0x1, -R2 ;  /* 0x000000010b047824 */ /* 0x000fc600078e0a02 */
[----:B------:R-:W-:Y:S02]  /*08f0*/  IADD3 R12, PT, PT, R12, R5, RZ ;  /* 0x000000050c0c7210 */ /* 0x000fe40007ffe0ff */
[----:B-1----:R-:W-:Y:S02]  /*0900*/  VIMNMX R0, PT, PT, RZ, R8, !PT ;  /* 0x00000008ff007248 */ /* 0x002fe40007fe0100 */
[----:B--2---:R-:W-:-:S04]  /*0910*/  VIMNMX R9, PT, PT, R9, UR11, PT ;  /* 0x0000000b09097c48 */ /* 0x004fc8000bfe0100 */
[----:B------:R-:W-:Y:S01]  /*0920*/  IADD3 R5, PT, PT, -R0, R9, RZ ;  /* 0x0000000900057210 */ /* 0x000fe20007ffe1ff */
[----:B------:R-:W-:Y:S06]  /*0930*/  @P0 BRA `(.L_x_1153) ;  /* 0x0000001000c40947 */ /* 0x000fec0003800000 */
[----:B------:R-:W-:Y:S01]  /*0940*/  FSETP.GE.FTZ.AND P0, PT, R19, 1, PT ;  /* 0x3f8000001300780b */ /* 0x000fe20003f16000 */
[----:B------:R-:W-:Y:S01]  /*0950*/  IMAD.MOV.U32 R14, RZ, RZ, 0x3f800000 ;  /* 0x3f800000ff0e7424 */ /* 0x000fe200078e00ff */
[----:B------:R-:W-:-:S05]  /*0960*/  I2FP.F32.U32 R8, R2 ;  /* 0x0000000200087245 */ /* 0x000fca0000201000 */
[----:B------:R-:W-:-:S06]  /*0970*/  FFMA.FTZ R8, -R17, R19, R8 ;  /* 0x0000001311087223 */ /* 0x000fcc0000010108 */
        /* <DEDUP_REMOVED lines=34> */
[----:B------:R-:W-:Y:S05]  /*0ba0*/  CALL.REL.NOINC `($__internal_12_$__cuda_sm20_dblrcp_rn_slowpath_v3) ;  /* 0x0000003400847944 */ /* 0x000fea0003c00000 */
[----:B------:R-:W-:Y:S01]  /*0bb0*/  MOV R22, R20 ;  /* 0x0000001400167202 */ /* 0x000fe20000000f00 */
[----:B------:R-:W-:-:S07]  /*0bc0*/  IMAD.MOV.U32 R23, RZ, RZ, R21 ;  /* 0x000000ffff177224 */ /* 0x000fce00078e0015 */
.L_x_1155:
        /* <DEDUP_REMOVED lines=9> */
.L_x_1154:
[----:B------:R-:W-:Y:S01]  /*0c60*/  ISETP.GE.AND P0, PT, R4, 0x1, PT ;  /* 0x000000010400780c */ /* 0x000fe20003f06270 */
[----:B------:R-:W-:Y:S01]  /*0c70*/  BSSY.RECONVERGENT B1, `(.L_x_1156) ;  /* 0x0000070000017945 */ /* 0x000fe20003800200 */
[----:B------:R-:W-:-:S11]  /*0c80*/  MOV R19, RZ ;  /* 0x000000ff00137202 */ /* 0x000fd60000000f00 */
[----:B------:R-:W-:Y:S05]  /*0c90*/  @!P0 BRA `(.L_x_1157) ;  /* 0x0000000400b48947 */ /* 0x000fea0003800000 */
[----:B------:R-:W-:Y:S01]  /*0ca0*/  IMAD.IADD R17, R2, 0x1, -R11 ;  /* 0x0000000102117824 */ /* 0x000fe200078e0a0b */
[----:B------:R-:W-:Y:S01]  /*0cb0*/  BSSY.RECONVERGENT B2, `(.L_x_1158) ;  /* 0x000003d000027945 */ /* 0x000fe20003800200 */
[----:B------:R-:W-:Y:S02]  /*0cc0*/  LOP3.LUT R26, R4, 0x3, RZ, 0xc0, !PT ;  /* 0x00000003041a7812 */ /* 0x000fe400078ec0ff */
[----:B------:R-:W-:Y:S02]  /*0cd0*/  MOV R19, RZ ;  /* 0x000000ff00137202 */ /* 0x000fe40000000f00 */
[----:B------:R-:W-:Y:S01]  /*0ce0*/  ISETP.GT.U32.AND P1, PT, R17, -0x4, PT ;  /* 0xfffffffc1100780c */ /* 0x000fe20003f24070 */
[----:B------:R-:W-:-:S12]  /*0cf0*/  IMAD.MOV.U32 R17, RZ, RZ, RZ ;  /* 0x000000ffff117224 */ /* 0x000fd800078e00ff */
[----:B------:R-:W-:Y:S05]  /*0d00*/  @P1 BRA `(.L_x_1159) ;  /* 0x0000000000dc1947 */ /* 0x000fea0003800000 */
[----:B------:R-:W-:Y:S01]  /*0d10*/  BSSY.RECONVERGENT B3, `(.L_x_1159) ;  /* 0x0000036000037945 */ /* 0x000fe20003800200 */
[----:B------:R-:W-:Y:S02]  /*0d20*/  CS2R R18, SRZ ;  /* 0x0000000000127805 */ /* 0x000fe4000001ff00 */
[----:B------:R-:W-:-:S07]  /*0d30*/  LOP3.LUT R17, R4, 0x7ffffffc, RZ, 0xc0, !PT ;  /* 0x7ffffffc04117812 */ /* 0x000fce00078ec0ff */
.L_x_1160:
[C---:B0-----:R-:W-:Y:S01]  /*0d40*/  VIADD R22, R18.reuse, 0x2 ;  /* 0x0000000212167836 */ /* 0x041fe20000000000 */
[C---:B------:R-:W-:Y:S02]  /*0d50*/  IADD3 R24, PT, PT, R18.reuse, 0x3, RZ ;  /* 0x0000000312187810 */ /* 0x040fe40007ffe0ff */
[----:B------:R-:W-:Y:S02]  /*0d60*/  IADD3 R20, PT, PT, R18, 0x1, RZ ;  /* 0x0000000112147810 */ /* 0x000fe40007ffe0ff */
        /* <DEDUP_REMOVED lines=27> */
[----:B------:R-:W-:Y:S01]  /*0f20*/  FSETP.GEU.FTZ.AND P4, PT, R27, 1, PT ;  /* 0x3f8000001b00780b */ /* 0x000fe20003f9e000 */
[----:B------:R-:W-:Y:S01]  /*0f30*/  FADD.FTZ R22, -R23, 1 ;  /* 0x3f80000017167421 */ /* 0x000fe20000010100 */
[----:B------:R-:W-:Y:S01]  /*0f40*/  FADD.FTZ R25, -R25, 1 ;  /* 0x3f80000019197421 */ /* 0x000fe20000010100 */
[----:B------:R-:W-:Y:S01]  /*0f50*/  FADD.FTZ R27, -R27, 1 ;  /* 0x3f8000001b1b7421 */ /* 0x000fe20000010100 */
[----:B------:R-:W-:Y:S01]  /*0f60*/  FSETP.GEU.FTZ.AND P2, PT, R23, 1, PT ;  /* 0x3f8000001700780b */ /* 0x000fe20003f5e000 */
[----:B------:R-:W-:Y:S01]  /*0f70*/  IMAD R23, R18, 0x4, R3 ;  /* 0x0000000412177824 */ /* 0x000fe200078e0203 */
[----:B------:R-:W-:-:S02]  /*0f80*/  FSEL R20, R21, RZ, !P1 ;  /* 0x000000ff15147208 */ /* 0x000fc40004800000 */
[----:B------:R-:W-:Y:S02]  /*0f90*/  FSEL R22, R22, RZ, !P2 ;  /* 0x000000ff16167208 */ /* 0x000fe40005000000 */
[----:B------:R-:W-:Y:S01]  /*0fa0*/  FSEL R24, R25, RZ, !P3 ;  /* 0x000000ff19187208 */ /* 0x000fe20005800000 */
[----:B------:R0:W-:Y:S01]  /*0fb0*/  STS [R23], R20 ;  /* 0x0000001417007388 */ /* 0x0001e20000000800 */
[----:B------:R-:W-:Y:S01]  /*0fc0*/  FSEL R28, R27, RZ, !P4 ;  /* 0x000000ff1b1c7208 */ /* 0x000fe20006000000 */
[----:B------:R-:W-:Y:S01]  /*0fd0*/  FADD.FTZ R19, R20, R19 ;  /* 0x0000001314137221 */ /* 0x000fe20000010000 */
[----:B------:R-:W-:Y:S01]  /*0fe0*/  IADD3 R18, PT, PT, R18, 0x4, RZ ;  /* 0x0000000412127810 */ /* 0x000fe20007ffe0ff */
[----:B------:R0:W-:Y:S02]  /*0ff0*/  STS [R23+0x4], R22 ;  /* 0x0000041617007388 */ /* 0x0001e40000000800 */
[----:B------:R-:W-:Y:S01]  /*1000*/  FADD.FTZ R19, R19, R22 ;  /* 0x0000001613137221 */ /* 0x000fe20000010000 */
[----:B------:R-:W-:Y:S01]  /*1010*/  ISETP.NE.AND P1, PT, R18, R17, PT ;  /* 0x000000111200720c */ /* 0x000fe20003f25270 */
[----:B------:R0:W-:Y:S02]  /*1020*/  STS [R23+0x8], R24 ;  /* 0x0000081817007388 */ /* 0x0001e40000000800 */
[----:B------:R-:W-:-:S02]  /*1030*/  FADD.FTZ R19, R19, R24 ;  /* 0x0000001813137221 */ /* 0x000fc40000010000 */
[----:B------:R0:W-:Y:S02]  /*1040*/  STS [R23+0xc], R28 ;  /* 0x00000c1c17007388 */ /* 0x0001e40000000800 */
[----:B------:R-:W-:-:S06]  /*1050*/  FADD.FTZ R19, R19, R28 ;  /* 0x0000001c13137221 */ /* 0x000fcc0000010000 */
[----:B------:R-:W-:Y:S05]  /*1060*/  @P1 BRA `(.L_x_1160) ;  /* 0xfffffffc00341947 */ /* 0x000fea000383ffff */
[----:B------:R-:W-:Y:S05]  /*1070*/  BSYNC.RECONVERGENT B3 ;  /* 0x0000000000037941 */ /* 0x000fea0003800200 */
.L_x_1159:
[----:B------:R-:W-:Y:S05]  /*1080*/  BSYNC.RECONVERGENT B2 ;  /* 0x0000000000027941 */ /* 0x000fea0003800200 */
.L_x_1158:
[----:B------:R-:W-:-:S13]  /*1090*/  ISETP.NE.AND P1, PT, R26, RZ, PT ;  /* 0x000000ff1a00720c */ /* 0x000fda0003f25270 */
[----:B------:R-:W-:Y:S05]  /*10a0*/  @!P1 BRA `(.L_x_1157) ;  /* 0x0000000000b09947 */ /* 0x000fea0003800000 */
[----:B------:R-:W-:Y:S01]  /*10b0*/  ISETP.NE.AND P2, PT, R26, 0x1, PT ;  /* 0x000000011a00780c */ /* 0x000fe20003f45270 */
[----:B------:R-:W-:Y:S01]  /*10c0*/  BSSY.RECONVERGENT B2, `(.L_x_1161) ;  /* 0x000001d000027945 */ /* 0x000fe20003800200 */
[----:B------:R-:W-:-:S04]  /*10d0*/  LOP3.LUT R18, R4, 0x1, RZ, 0xc0, !PT ;  /* 0x0000000104127812 */ /* 0x000fc800078ec0ff */
[----:B------:R-:W-:-:S07]  /*10e0*/  ISETP.NE.U32.AND P1, PT, R18, 0x1, PT ;  /* 0x000000011200780c */ /* 0x000fce0003f25070 */
[----:B------:R-:W-:Y:S06]  /*10f0*/  @!P2 BRA `(.L_x_1162) ;  /* 0x000000000064a947 */ /* 0x000fec0003800000 */
[----:B------:R-:W-:Y:S01]  /*1100*/  VIADD R18, R17, 0x1 ;  /* 0x0000000111127836 */ /* 0x000fe20000000000 */
[----:B------:R-:W-:-:S04]  /*1110*/  I2FP.F32.U32 R21, R17 ;  /* 0x0000001100157245 */ /* 0x000fc80000201000 */
[----:B0-----:R-:W-:Y:S01]  /*1120*/  I2FP.F32.U32 R23, R18 ;  /* 0x0000001200177245 */ /* 0x001fe20000201000 */
[----:B------:R-:W-:-:S04]  /*1130*/  FADD.FTZ R21, R8, R21 ;  /* 0x0000001508157221 */ /* 0x000fc80000010000 */
[----:B------:R-:W-:Y:S01]  /*1140*/  FADD.FTZ R23, R8, R23 ;  /* 0x0000001708177221 */ /* 0x000fe20000010000 */
[----:B------:R-:W-:-:S03]  /*1150*/  FADD.FTZ R21, R21, 0.5 ;  /* 0x3f00000015157421 */ /* 0x000fc60000010000 */
[----:B------:R-:W-:Y:S01]  /*1160*/  FADD.FTZ R23, R23, 0.5 ;  /* 0x3f00000017177421 */ /* 0x000fe20000010000 */
[----:B------:R-:W-:-:S03]  /*1170*/  FMUL.FTZ R21, R21, R14 ;  /* 0x0000000e15157220 */ /* 0x000fc60000410000 */
        /* <DEDUP_REMOVED lines=8> */
[----:B------:R-:W-:Y:S02]  /*1200*/  FSETP.GEU.FTZ.AND P3, PT, R23, 1, PT ;  /* 0x3f8000001700780b */ /* 0x000fe40003f7e000 */
[C---:B------:R-:W-:Y:S01]  /*1210*/  LEA R23, R17.reuse, R3, 0x2 ;  /* 0x0000000311177211 */ /* 0x040fe200078e10ff */
[----:B------:R-:W-:Y:S01]  /*1220*/  VIADD R17, R17, 0x2 ;  /* 0x0000000211117836 */ /* 0x000fe20000000000 */
[----:B------:R-:W-:Y:S02]  /*1230*/  FSEL R18, R21, RZ, !P2 ;  /* 0x000000ff15127208 */ /* 0x000fe40005000000 */
[----:B------:R-:W-:-:S03]  /*1240*/  FSEL R20, R20, RZ, !P3 ;  /* 0x000000ff14147208 */ /* 0x000fc60005800000 */
[----:B------:R1:W-:Y:S01]  /*1250*/  STS [R23], R18 ;  /* 0x0000001217007388 */ /* 0x0003e20000000800 */
[----:B------:R-:W-:-:S03]  /*1260*/  FADD.FTZ R19, R19, R18 ;  /* 0x0000001213137221 */ /* 0x000fc60000010000 */
[----:B------:R1:W-:Y:S01]  /*1270*/  STS [R23+0x4], R20 ;  /* 0x0000041417007388 */ /* 0x0003e20000000800 */
[----:B------:R-:W-:-:S07]  /*1280*/  FADD.FTZ R19, R19, R20 ;  /* 0x0000001413137221 */ /* 0x000fce0000010000 */
.L_x_1162:
[----:B------:R-:W-:Y:S05]  /*1290*/  BSYNC.RECONVERGENT B2 ;  /* 0x0000000000027941 */ /* 0x000fea0003800200 */
.L_x_1161:
[----:B------:R-:W-:Y:S05]  /*12a0*/  @P1 BRA `(.L_x_1157) ;  /* 0x0000000000301947 */ /* 0x000fea0003800000 */
[----:B------:R-:W-:Y:S02]  /*12b0*/  I2FP.F32.U32 R21, R17 ;  /* 0x0000001100157245 */ /* 0x000fe40000201000 */
[----:B------:R-:W-:-:S03]  /*12c0*/  LEA R17, R17, R3, 0x2 ;  /* 0x0000000311117211 */ /* 0x000fc600078e10ff */
[----:B------:R-:W-:-:S04]  /*12d0*/  FADD.FTZ R21, R8, R21 ;  /* 0x0000001508157221 */ /* 0x000fc80000010000 */
[----:B------:R-:W-:-:S04]  /*12e0*/  FADD.FTZ R21, R21, 0.5 ;  /* 0x3f00000015157421 */ /* 0x000fc80000010000 */
[----:B------:R-:W-:-:S05]  /*12f0*/  FMUL.FTZ R14, R21, R14 ;  /* 0x0000000e150e7220 */ /* 0x000fca0000410000 */
[----:B------:R-:W-:-:S13]  /*1300*/  FSETP.GEU.FTZ.AND P1, PT, R14, RZ, PT ;  /* 0x000000ff0e00720b */ /* 0x000fda0003f3e000 */
[----:B------:R-:W-:-:S04]  /*1310*/  @!P1 FADD.FTZ R14, -R14, -RZ ;  /* 0x800000ff0e0e9221 */ /* 0x000fc80000010100 */
[C---:B------:R-:W-:Y:S01]  /*1320*/  FADD.FTZ R8, -R14.reuse, 1 ;  /* 0x3f8000000e087421 */ /* 0x040fe20000010100 */
[----:B------:R-:W-:-:S04]  /*1330*/  FSETP.GEU.FTZ.AND P1, PT, R14, 1, PT ;  /* 0x3f8000000e00780b */ /* 0x000fc80003f3e000 */
[----:B------:R-:W-:-:S05]  /*1340*/  FSEL R8, R8, RZ, !P1 ;  /* 0x000000ff08087208 */ /* 0x000fca0004800000 */
[----:B------:R2:W-:Y:S01]  /*1350*/  STS [R17], R8 ;  /* 0x0000000811007388 */ /* 0x0005e20000000800 */
[----:B------:R-:W-:-:S07]  /*1360*/  FADD.FTZ R19, R19, R8 ;  /* 0x0000000813137221 */ /* 0x000fce0000010000 */
.L_x_1157:
[----:B------:R-:W-:Y:S05]  /*1370*/  BSYNC.RECONVERGENT B1 ;  /* 0x0000000000017941 */ /* 0x000fea0003800200 */
.L_x_1156:
[----:B------:R-:W-:Y:S01]  /*1380*/  BSSY.RECONVERGENT B2, `(.L_x_1163) ;  /* 0x0000044000027945 */ /* 0x000fe20003800200 */
[----:B--2---:R-:W-:-:S03]  /*1390*/  IMAD.MOV.U32 R8, RZ, RZ, RZ ;  /* 0x000000ffff087224 */ /* 0x004fc600078e00ff */
[----:B------:R-:W-:Y:S05]  /*13a0*/  @!P0 BRA `(.L_x_1164) ;  /* 0x0000000400048947 */ /* 0x000fea0003800000 */
[----:B------:R-:W-:Y:S01]  /*13b0*/  IADD3 R8, PT, PT, R2, -R11, RZ ;  /* 0x8000000b02087210 */ /* 0x000fe20007ffe0ff */
[----:B------:R-:W-:Y:S01]  /*13c0*/  BSSY.RECONVERGENT B1, `(.L_x_1165) ;  /* 0x0000032000017945 */ /* 0x000fe20003800200 */
[----:B------:R-:W-:Y:S02]  /*13d0*/  LOP3.LUT R27, R4, 0x3, RZ, 0xc0, !PT ;  /* 0x00000003041b7812 */ /* 0x000fe400078ec0ff */
[----:B------:R-:W-:Y:S01]  /*13e0*/  ISETP.GT.U32.AND P0, PT, R8, -0x4, PT ;  /* 0xfffffffc0800780c */ /* 0x000fe20003f04070 */
[----:B------:R-:W-:-:S12]  /*13f0*/  IMAD.MOV.U32 R8, RZ, RZ, RZ ;  /* 0x000000ffff087224 */ /* 0x000fd800078e00ff */
[----:B------:R-:W-:Y:S05]  /*1400*/  @P0 BRA `(.L_x_1166) ;  /* 0x0000000000b40947 */ /* 0x000fea0003800000 */
[----:B------:R-:W-:Y:S01]  /*1410*/  FSETP.NEU.FTZ.AND P0, PT, R19, RZ, PT ;  /* 0x000000ff1300720b */ /* 0x000fe20003f1d000 */
[----:B------:R-:W-:Y:S01]  /*1420*/  BSSY.RECONVERGENT B3, `(.L_x_1167) ;  /* 0x0000011000037945 */ /* 0x000fe20003800200 */
[----:B------:R-:W-:-:S04]  /*1430*/  LOP3.LUT R29, R4, 0x7ffffffc, RZ, 0xc0, !PT ;  /* 0x7ffffffc041d7812 */ /* 0x000fc800078ec0ff */
[----:B------:R-:W-:-:S07]  /*1440*/  ISETP.NE.AND P1, PT, R29, 0x4, PT ;  /* 0x000000041d00780c */ /* 0x000fce0003f25270 */
[----:B------:R-:W-:Y:S06]  /*1450*/  @!P0 BRA `(.L_x_1168) ;  /* 0x0000000000348947 */ /* 0x000fec0003800000 */
[----:B------:R-:W2:Y:S01]  /*1460*/  LDS R8, [R3] ;  /* 0x0000000003087984 */ /* 0x000ea20000000800 */
[----:B------:R-:W2:Y:S03]  /*1470*/  MUFU.RCP R21, R19 ;  /* 0x0000001300157308 */ /* 0x000ea60000001000 */
[----:B------:R-:W3:Y:S04]  /*1480*/  LDS R14, [R3+0x4] ;  /* 0x00000400030e7984 */ /* 0x000ee80000000800 */
[----:B------:R-:W4:Y:S04]  /*1490*/  LDS R17, [R3+0x8] ;  /* 0x0000080003117984 */ /* 0x000f280000000800 */
[----:B01----:R-:W0:Y:S01]  /*14a0*/  LDS R20, [R3+0xc] ;  /* 0x00000c0003147984 */ /* 0x003e220000000800 */
[-C--:B--2---:R-:W-:Y:S01]  /*14b0*/  FMUL.FTZ R8, R8, R21.reuse ;  /* 0x0000001508087220 */ /* 0x084fe20000410000 */
[----:B---3--:R-:W-:-:S04]  /*14c0*/  FMUL.FTZ R14, R14, R21 ;  /* 0x000000150e0e7220 */ /* 0x008fc80000410000 */
[----:B------:R2:W-:Y:S01]  /*14d0*/  STS [R3], R8 ;  /* 0x0000000803007388 */ /* 0x0005e20000000800 */
[----:B----4-:R-:W-:-:S03]  /*14e0*/  FMUL.FTZ R18, R17, R21 ;  /* 0x0000001511127220 */ /* 0x010fc60000410000 */
[----:B------:R2:W-:Y:S01]  /*14f0*/  STS [R3+0x4], R14 ;  /* 0x0000040e03007388 */ /* 0x0005e20000000800 */
[----:B0-----:R-:W-:-:S03]  /*1500*/  FMUL.FTZ R20, R20, R21 ;  /* 0x0000001514147220 */ /* 0x001fc60000410000 */
[----:B------:R2:W-:Y:S04]  /*1510*/  STS [R3+0x8], R18 ;  /* 0x0000081203007388 */ /* 0x0005e80000000800 */
[----:B------:R2:W-:Y:S02]  /*1520*/  STS [R3+0xc], R20 ;  /* 0x00000c1403007388 */ /* 0x0005e40000000800 */
.L_x_1168:
[----:B------:R-:W-:Y:S05]  /*1530*/  BSYNC.RECONVERGENT B3 ;  /* 0x0000000000037941 */ /* 0x000fea0003800200 */
.L_x_1167:
[----:B--2---:R-:W-:Y:S01]  /*1540*/  MOV R8, R29 ;  /* 0x0000001d00087202 */ /* 0x004fe20000000f00 */
[----:B------:R-:W-:Y:S06]  /*1550*/  @!P1 BRA `(.L_x_1166) ;  /* 0x0000000000609947 */ /* 0x000fec0003800000 */
[----:B------:R-:W-:Y:S01]  /*1560*/  BSSY.RECONVERGENT B3, `(.L_x_1169) ;  /* 0x0000016000037945 */ /* 0x000fe20003800200 */
[----:B0-----:R-:W-:-:S07]  /*1570*/  IMAD.MOV.U32 R24, RZ, RZ, 0x4 ;  /* 0x00000004ff187424 */ /* 0x001fce00078e00ff */
.L_x_1172:
[----:B------:R-:W-:Y:S04]  /*1580*/  BSSY.RECONVERGENT B4, `(.L_x_1170) ;  /* 0x0000010000047945 */ /* 0x000fe80003800200 */
[----:B0-----:R-:W-:Y:S05]  /*1590*/  @!P0 BRA `(.L_x_1171) ;  /* 0x0000000000388947 */ /* 0x001fea0003800000 */
[----:B------:R-:W-:Y:S01]  /*15a0*/  LEA R8, R24, R3, 0x2 ;  /* 0x0000000318087211 */ /* 0x000fe200078e10ff */
[----:B------:R-:W0:Y:S04]  /*15b0*/  MUFU.RCP R25, R19 ;  /* 0x0000001300197308 */ /* 0x000e280000001000 */
[----:B------:R-:W0:Y:S04]  /*15c0*/  LDS R14, [R8] ;  /* 0x00000000080e7984 */ /* 0x000e280000000800 */
[----:B-1----:R-:W1:Y:S04]  /*15d0*/  LDS R18, [R8+0x4] ;  /* 0x0000040008127984 */ /* 0x002e680000000800 */
[----:B------:R-:W2:Y:S04]  /*15e0*/  LDS R20, [R8+0x8] ;  /* 0x0000080008147984 */ /* 0x000ea80000000800 */
[----:B------:R-:W3:Y:S01]  /*15f0*/  LDS R22, [R8+0xc] ;  /* 0x00000c0008167984 */ /* 0x000ee20000000800 */
[C---:B0-----:R-:W-:Y:S01]  /*1600*/  FMUL.FTZ R17, R25.reuse, R14 ;  /* 0x0000000e19117220 */ /* 0x041fe20000410000 */
[----:B-1----:R-:W-:-:S04]  /*1610*/  FMUL.FTZ R21, R25, R18 ;  /* 0x0000001219157220 */ /* 0x002fc80000410000 */
[----:B------:R0:W-:Y:S01]  /*1620*/  STS [R8], R17 ;  /* 0x0000001108007388 */ /* 0x0001e20000000800 */
[----:B--2---:R-:W-:-:S03]  /*1630*/  FMUL.FTZ R23, R25, R20 ;  /* 0x0000001419177220 */ /* 0x004fc60000410000 */
[----:B------:R0:W-:Y:S01]  /*1640*/  STS [R8+0x4], R21 ;  /* 0x0000041508007388 */ /* 0x0001e20000000800 */
[----:B---3--:R-:W-:-:S03]  /*1650*/  FMUL.FTZ R25, R25, R22 ;  /* 0x0000001619197220 */ /* 0x008fc60000410000 */
[----:B------:R0:W-:Y:S04]  /*1660*/  STS [R8+0x8], R23 ;  /* 0x0000081708007388 */ /* 0x0001e80000000800 */
[----:B------:R0:W-:Y:S02]  /*1670*/  STS [R8+0xc], R25 ;  /* 0x00000c1908007388 */ /* 0x0001e40000000800 */
.L_x_1171:
[----:B------:R-:W-:Y:S05]  /*1680*/  BSYNC.RECONVERGENT B4 ;  /* 0x0000000000047941 */ /* 0x000fea0003800200 */
.L_x_1170:
[----:B------:R-:W-:-:S05]  /*1690*/  VIADD R24, R24, 0x4 ;  /* 0x0000000418187836 */ /* 0x000fca0000000000 */
[----:B------:R-:W-:-:S13]  /*16a0*/  ISETP.NE.AND P1, PT, R24, R29, PT ;  /* 0x0000001d1800720c */ /* 0x000fda0003f25270 */
[----:B------:R-:W-:Y:S05]  /*16b0*/  @P1 BRA `(.L_x_1172) ;  /* 0xfffffffc00b01947 */ /* 0x000fea000383ffff */
[----:B------:R-:W-:Y:S05]  /*16c0*/  BSYNC.RECONVERGENT B3 ;  /* 0x0000000000037941 */ /* 0x000fea0003800200 */
.L_x_1169:
[----:B0-----:R-:W-:-:S07]  /*16d0*/  MOV R8, R29 ;  /* 0x0000001d00087202 */ /* 0x001fce0000000f00 */
.L_x_1166:
[----:B------:R-:W-:Y:S05]  /*16e0*/  BSYNC.RECONVERGENT B1 ;  /* 0x0000000000017941 */ /* 0x000fea0003800200 */
.L_x_1165:
[----:B------:R-:W-:-:S13]  /*16f0*/  ISETP.NE.AND P0, PT, R27, RZ, PT ;  /* 0x000000ff1b00720c */ /* 0x000fda0003f05270 */
[----:B------:R-:W-:Y:S05]  /*1700*/  @!P0 BRA `(.L_x_1164) ;  /* 0x00000000002c8947 */ /* 0x000fea0003800000 */
[----:B------:R-:W-:Y:S01]  /*1710*/  FSETP.NEU.FTZ.AND P1, PT, R19, RZ, PT ;  /* 0x000000ff1300720b */ /* 0x000fe20003f3d000 */
[----:B------:R-:W-:-:S12]  /*1720*/  IMAD.MOV.U32 R14, RZ, RZ, RZ ;  /* 0x000000ffff0e7224 */ /* 0x000fd800078e00ff */
[----:B------:R-:W2:Y:S02]  /*1730*/  @P1 MUFU.RCP R19, R19 ;  /* 0x0000001300131308 */ /* 0x000ea40000001000 */
.L_x_1173:
[----:B---3--:R-:W-:Y:S01]  /*1740*/  @P1 LEA R17, R8, R3, 0x2 ;  /* 0x0000000308111211 */ /* 0x008fe200078e10ff */
[----:B------:R-:W-:Y:S01]  /*1750*/  VIADD R14, R14, 0x1 ;  /* 0x000000010e0e7836 */ /* 0x000fe20000000000 */
[----:B------:R-:W-:-:S03]  /*1760*/  IADD3 R8, PT, PT, R8, 0x1, RZ ;  /* 0x0000000108087810 */ /* 0x000fc60007ffe0ff */
[----:B-1----:R-:W2:Y:S01]  /*1770*/  @P1 LDS R18, [R17] ;  /* 0x0000000011121984 */ /* 0x002ea20000000800 */
[----:B------:R-:W-:Y:S01]  /*1780*/  ISETP.NE.AND P0, PT, R14, R27, PT ;  /* 0x0000001b0e00720c */ /* 0x000fe20003f05270 */
[----:B--2---:R-:W-:-:S05]  /*1790*/  @P1 FMUL.FTZ R18, R18, R19 ;  /* 0x0000001312121220 */ /* 0x004fca0000410000 */
[----:B------:R3:W-:Y:S07]  /*17a0*/  @P1 STS [R17], R18 ;  /* 0x0000001211001388 */ /* 0x0007ee0000000800 */
[----:B------:R-:W-:Y:S05]  /*17b0*/  @P0 BRA `(.L_x_1173) ;  /* 0xfffffffc00e00947 */ /* 0x000fea000383ffff */
.L_x_1164:
[----:B------:R-:W-:Y:S05]  /*17c0*/  BSYNC.RECONVERGENT B2 ;  /* 0x0000000000027941 */ /* 0x000fea0003800200 */
.L_x_1163:
[----:B------:R-:W-:-:S13]  /*17d0*/  ISETP.GE.AND P0, PT, R15, R8, PT ;  /* 0x000000080f00720c */ /* 0x000fda0003f06270 */
[----:B------:R-:W-:Y:S05]  /*17e0*/  @!P0 BRA `(.L_x_1153) ;  /* 0x0000000400188947 */ /* 0x000fea0003800000 */
[----:B------:R-:W2:Y:S01]  /*17f0*/  LDC R14, c[0x0][0x384] ;  /* 0x0000e100ff0e7b82 */ /* 0x000ea20000000800 */
[----:B------:R-:W-:Y:S01]  /*1800*/  IADD3 R15, PT, PT, R15, -R8, RZ ;  /* 0x800000080f0f7210 */ /* 0x000fe20007ffe0ff */
[----:B------:R-:W-:Y:S03]  /*1810*/  BSSY.RECONVERGENT B1, `(.L_x_1174) ;  /* 0x0000020000017945 */ /* 0x000fe60003800200 */
[----:B------:R-:W-:Y:S02]  /*1820*/  ISETP.GE.U32.AND P0, PT, R15, 0xf, PT ;  /* 0x0000000f0f00780c */ /* 0x000fe40003f06070 */
[----:B--2---:R-:W-:-:S06]  /*1830*/  FMNMX.FTZ R14, R14, 1, !PT ;  /* 0x3f8000000e0e7809 */ /* 0x004fcc0007810000 */
[----:B------:R-:W3:Y:S02]  /*1840*/  F2I.FTZ.CEIL.NTZ R14, R14 ;  /* 0x0000000e000e7305 */ /* 0x000ee4000021b100 */
[----:B---3--:R-:W-:-:S05]  /*1850*/  LEA R17, R14, 0x1, 0x1 ;  /* 0x000000010e117811 */ /* 0x008fca00078e08ff */
[----:B------:R-:W-:-:S05]  /*1860*/  IMAD.IADD R17, R17, 0x1, -R8 ;  /* 0x0000000111117824 */ /* 0x000fca00078e0a08 */
[----:B-1----:R-:W-:-:S04]  /*1870*/  LOP3.LUT R18, R17, 0xf, RZ, 0xc0, !PT ;  /* 0x0000000f11127812 */ /* 0x002fc800078ec0ff */
[----:B------:R-:W-:Y:S01]  /*1880*/  ISETP.NE.AND P1, PT, R18, RZ, PT ;  /* 0x000000ff1200720c */ /* 0x000fe20003f25270 */
[----:B------:R-:W-:-:S12]  /*1890*/  @!P0 BRA `(.L_x_1175) ;  /* 0x00000000005c8947 */ /* 0x000fd80003800000 */
[----:B------:R-:W-:Y:S01]  /*18a0*/  LOP3.LUT R19, R17, 0xfffffff0, RZ, 0xc0, !PT ;  /* 0xfffffff011137812 */ /* 0x000fe200078ec0ff */
[----:B------:R-:W-:-:S07]  /*18b0*/  IMAD.MOV.U32 R14, RZ, RZ, RZ ;  /* 0x000000ffff0e7224 */ /* 0x000fce00078e00ff */
.L_x_1176:
[----:B-1----:R-:W-:Y:S01]  /*18c0*/  LEA R15, R8, R3, 0x2 ;  /* 0x00000003080f7211 */ /* 0x002fe200078e10ff */
        /* <DEDUP_REMOVED lines=20> */
.L_x_1175:
[----:B------:R-:W-:Y:S05]  /*1a10*/  BSYNC.RECONVERGENT B1 ;  /* 0x0000000000017941 */ /* 0x000fea0003800200 */
.L_x_1174:
[----:B------:R-:W-:Y:S05]  /*1a20*/  @!P1 BRA `(.L_x_1153) ;  /* 0x0000000000889947 */ /* 0x000fea0003800000 */
[----:B------:R-:W-:Y:S01]  /*1a30*/  ISETP.GE.U32.AND P0, PT, R18, 0x8, PT ;  /* 0x000000081200780c */ /* 0x000fe20003f06070 */
[----:B------:R-:W-:Y:S01]  /*1a40*/  BSSY.RECONVERGENT B1, `(.L_x_1177) ;  /* 0x000000e000017945 */ /* 0x000fe20003800200 */
[----:B-1----:R-:W-:-:S04]  /*1a50*/  LOP3.LUT R15, R17, 0x7, RZ, 0xc0, !PT ;  /* 0x00000007110f7812 */ /* 0x002fc800078ec0ff */
[----:B------:R-:W-:-:S07]  /*1a60*/  ISETP.NE.AND P1, PT, R15, RZ, PT ;  /* 0x000000ff0f00720c */ /* 0x000fce0003f25270 */
[----:B------:R-:W-:Y:S06]  /*1a70*/  @!P0 BRA `(.L_x_1178) ;  /* 0x0000000000288947 */ /* 0x000fec0003800000 */
[C---:B------:R-:W-:Y:S01]  /*1a80*/  IMAD R14, R8.reuse, 0x4, R3 ;  /* 0x00000004080e7824 */ /* 0x040fe200078e0203 */
[----:B------:R-:W-:-:S04]  /*1a90*/  IADD3 R8, PT, PT, R8, 0x8, RZ ;  /* 0x0000000808087810 */ /* 0x000fc80007ffe0ff */
        /* <DEDUP_REMOVED lines=8> */
.L_x_1178:
[----:B------:R-:W-:Y:S05]  /*1b20*/  BSYNC.RECONVERGENT B1 ;  /* 0x0000000000017941 */ /* 0x000fea0003800200 */
.L_x_1177:
[----:B------:R-:W-:Y:S05]  /*1b30*/  @!P1 BRA `(.L_x_1153) ;  /* 0x0000000000449947 */ /* 0x000fea0003800000 */
[----:B------:R-:W-:Y:S02]  /*1b40*/  ISETP.GE.U32.AND P0, PT, R15, 0x4, PT ;  /* 0x000000040f00780c */ /* 0x000fe40003f06070 */
[----:B------:R-:W-:-:S04]  /*1b50*/  LOP3.LUT R17, R17, 0x3, RZ, 0xc0, !PT ;  /* 0x0000000311117812 */ /* 0x000fc800078ec0ff */
[----:B------:R-:W-:-:S07]  /*1b60*/  ISETP.NE.AND P1, PT, R17, RZ, PT ;  /* 0x000000ff1100720c */ /* 0x000fce0003f25270 */
[C---:B-1----:R-:W-:Y:S01]  /*1b70*/  @P0 IMAD R14, R8.reuse, 0x4, R3 ;  /* 0x00000004080e0824 */ /* 0x042fe200078e0203 */
[----:B------:R-:W-:-:S04]  /*1b80*/  @P0 IADD3 R8, PT, PT, R8, 0x4, RZ ;  /* 0x0000000408080810 */ /* 0x000fc80007ffe0ff */
[----:B------:R2:W-:Y:S04]  /*1b90*/  @P0 STS [R14], RZ ;  /* 0x000000ff0e000388 */ /* 0x0005e80000000800 */
[----:B------:R2:W-:Y:S04]  /*1ba0*/  @P0 STS [R14+0x4], RZ ;  /* 0x000004ff0e000388 */ /* 0x0005e80000000800 */
[----:B------:R2:W-:Y:S04]  /*1bb0*/  @P0 STS [R14+0x8], RZ ;  /* 0x000008ff0e000388 */ /* 0x0005e80000000800 */
[----:B------:R2:W-:Y:S01]  /*1bc0*/  @P0 STS [R14+0xc], RZ ;  /* 0x00000cff0e000388 */ /* 0x0005e20000000800 */
[----:B------:R-:W-:Y:S05]  /*1bd0*/  @!P1 BRA `(.L_x_1153) ;  /* 0x00000000001c9947 */ /* 0x000fea0003800000 */
[----:B--2---:R-:W-:-:S07]  /*1be0*/  IMAD.MOV.U32 R14, RZ, RZ, RZ ;  /* 0x000000ffff0e7224 */ /* 0x004fce00078e00ff */
.L_x_1179:
[----:B------:R-:W-:Y:S01]  /*1bf0*/  LEA R15, R8, R3, 0x2 ;  /* 0x00000003080f7211 */ /* 0x000fe200078e10ff */
[----:B------:R-:W-:Y:S01]  /*1c00*/  VIADD R14, R14, 0x1 ;  /* 0x000000010e0e7836 */ /* 0x000fe20000000000 */
[----:B------:R-:W-:-:S03]  /*1c10*/  IADD3 R8, PT, PT, R8, 0x1, RZ ;  /* 0x0000000108087810 */ /* 0x000fc60007ffe0ff */
[----:B------:R4:W-:Y:S01]  /*1c20*/  STS [R15], RZ ;  /* 0x000000ff0f007388 */ /* 0x0009e20000000800 */
[----:B------:R-:W-:-:S13]  /*1c30*/  ISETP.NE.AND P0, PT, R14, R17, PT ;  /* 0x000000110e00720c */ /* 0x000fda0003f05270 */
[----:B----4-:R-:W-:Y:S05]  /*1c40*/  @P0 BRA `(.L_x_1179) ;  /* 0xfffffffc00e80947 */ /* 0x010fea000383ffff */
.L_x_1153:
[----:B------:R-:W-:Y:S05]  /*1c50*/  BSYNC.RECONVERGENT B0 ;  /* 0x0000000000007941 */ /* 0x000fea0003800200 */
.L_x_1152:
[----:B------:R-:W4:Y:S01]  /*1c60*/  S2UR UR5, SR_CgaCtaId ;  /* 0x00000000000579c3 */ /* 0x000f220000008800 */
[----:B------:R-:W-:Y:S01]  /*1c70*/  ISETP.NE.AND P0, PT, R6, RZ, PT ;  /* 0x000000ff0600720c */ /* 0x000fe20003f05270 */
[----:B------:R-:W-:Y:S01]  /*1c80*/  UMOV UR4, 0x400 ;  /* 0x0000040000047882 */ /* 0x000fe20000000000 */
[----:B------:R-:W-:Y:S01]  /*1c90*/  BSSY.RECONVERGENT B0, `(.L_x_1180) ;  /* 0x0000130000007945 */ /* 0x000fe20003800200 */
[----:B----4-:R-:W-:-:S06]  /*1ca0*/  ULEA UR4, UR5, UR4, 0x18 ;  /* 0x0000000405047291 */ /* 0x010fcc000f8ec0ff */
[----:B------:R-:W-:-:S04]  /*1cb0*/  LEA R6, R12, UR4, 0x2 ;  /* 0x000000040c067c11 */ /* 0x000fc8000f8e10ff */
[----:B------:R-:W-:Y:S05]  /*1cc0*/  @P0 BRA `(.L_x_1181) ;  /* 0x0000001000b00947 */ /* 0x000fea0003800000 */
[----:B-12---:R-:W1:Y:S01]  /*1cd0*/  LDC R14, c[0x0][0x380] ;  /* 0x0000e000ff0e7b82 */ /* 0x006e620000000800 */
[----:B------:R-:W-:Y:S01]  /*1ce0*/  I2FP.F32.U32 R12, R0 ;  /* 0x00000000000c7245 */ /* 0x000fe20000201000 */
[----:B------:R-:W-:Y:S01]  /*1cf0*/  IMAD.MOV.U32 R8, RZ, RZ, 0x3f800000 ;  /* 0x3f800000ff087424 */ /* 0x000fe200078e00ff */
[----:B-1----:R-:W-:-:S03]  /*1d00*/  FSETP.GE.FTZ.AND P0, PT, R14, 1, PT ;  /* 0x3f8000000e00780b */ /* 0x002fc60003f16000 */
[----:B------:R-:W-:-:S10]  /*1d10*/  FFMA.FTZ R13, -R13, R14, R12 ;  /* 0x0000000e0d0d7223 */ /* 0x000fd4000001010c */
[----:B------:R-:W-:Y:S05]  /*1d20*/  @!P0 BRA `(.L_x_1182) ;  /* 0x0000000000b48947 */ /* 0x000fea0003800000 */
[----:B------:R-:W-:-:S06]  /*1d30*/  FMUL.FTZ R14, R14, 1 ;  /* 0x3f8000000e0e7820 */ /* 0x000fcc0000410000 */
[----:B------:R-:W3:Y:S02]  /*1d40*/  F2F.F64.F32 R14, R14 ;  /* 0x0000000e000e7310 */ /* 0x000ee40000201800 */
[----:B---3--:R-:W-:-:S04]  /*1d50*/  IADD3 R18, PT, PT, R15, 0x300402, RZ ;  /* 0x003004020f127810 */ /* 0x008fc80007ffe0ff */
        /* <DEDUP_REMOVED lines=30> */
[----:B------:R-:W-:Y:S01]  /*1f40*/  MOV R14, 0x1f70 ;  /* 0x00001f70000e7802 */ /* 0x000fe20000000f00 */
[----:B------:R-:W-:-:S07]  /*1f50*/  VIADD R22, R8, 0xfff00000 ;  /* 0xfff0000008167836 */ /* 0x000fce0000000000 */
[----:B------:R-:W-:Y:S05]  /*1f60*/  CALL.REL.NOINC `($__internal_12_$__cuda_sm20_dblrcp_rn_slowpath_v3) ;  /* 0x0000002000947944 */ /* 0x000fea0003c00000 */
.L_x_1183:
        /* <DEDUP_REMOVED lines=9> */
.L_x_1182:
[----:B------:R-:W-:Y:S01]  /*2000*/  ISETP.GE.AND P0, PT, R5, 0x1, PT ;  /* 0x000000010500780c */ /* 0x000fe20003f06270 */
[----:B------:R-:W-:Y:S01]  /*2010*/  BSSY.RECONVERGENT B1, `(.L_x_1184) ;  /* 0x000006e000017945 */ /* 0x000fe20003800200 */
[----:B------:R-:W-:-:S11]  /*2020*/  MOV R14, RZ ;  /* 0x000000ff000e7202 */ /* 0x000fd60000000f00 */
[----:B------:R-:W-:Y:S05]  /*2030*/  @!P0 BRA `(.L_x_1185) ;  /* 0x0000000400ac8947 */ /* 0x000fea0003800000 */
[----:B------:R-:W-:Y:S01]  /*2040*/  IMAD.IADD R12, R0, 0x1, -R9 ;  /* 0x00000001000c7824 */ /* 0x000fe200078e0a09 */
[----:B------:R-:W-:Y:S01]  /*2050*/  LOP3.LUT R25, R5, 0x3, RZ, 0xc0, !PT ;  /* 0x0000000305197812 */ /* 0x000fe200078ec0ff */
[----:B------:R-:W-:Y:S01]  /*2060*/  BSSY.RECONVERGENT B2, `(.L_x_1186) ;  /* 0x000003b000027945 */ /* 0x000fe20003800200 */
[----:B------:R-:W-:Y:S02]  /*2070*/  CS2R R14, SRZ ;  /* 0x00000000000e7805 */ /* 0x000fe4000001ff00 */
[----:B------:R-:W-:Y:S02]  /*2080*/  ISETP.GT.U32.AND P2, PT, R12, -0x4, PT ;  /* 0xfffffffc0c00780c */ /* 0x000fe40003f44070 */
[----:B------:R-:W-:-:S11]  /*2090*/  ISETP.NE.AND P1, PT, R25, RZ, PT ;  /* 0x000000ff1900720c */ /* 0x000fd60003f25270 */
[----:B------:R-:W-:Y:S05]  /*20a0*/  @P2 BRA `(.L_x_1187) ;  /* 0x0000000000d82947 */ /* 0x000fea0003800000 */
[----:B------:R-:W-:Y:S01]  /*20b0*/  LOP3.LUT R15, R5, 0x7ffffffc, RZ, 0xc0, !PT ;  /* 0x7ffffffc050f7812 */ /* 0x000fe200078ec0ff */
[----:B------:R-:W-:Y:S01]  /*20c0*/  IMAD.MOV.U32 R12, RZ, RZ, RZ ;  /* 0x000000ffff0c7224 */ /* 0x000fe200078e00ff */
[----:B------:R-:W-:-:S07]  /*20d0*/  MOV R14, RZ ;  /* 0x000000ff000e7202 */ /* 0x000fce0000000f00 */
.L_x_1188:
[C---:B-1----:R-:W-:Y:S01]  /*20e0*/  VIADD R19, R12.reuse, 0x2 ;  /* 0x000000020c137836 */ /* 0x042fe20000000000 */
[C---:B---3--:R-:W-:Y:S02]  /*20f0*/  IADD3 R17, PT, PT, R12.reuse, 0x1, RZ ;  /* 0x000000010c117810 */ /* 0x048fe40007ffe0ff */
[----:B------:R-:W-:Y:S02]  /*2100*/  IADD3 R21, PT, PT, R12, 0x3, RZ ;  /* 0x000000030c157810 */ /* 0x000fe40007ffe0ff */
[----:B------:R-:W-:Y:S02]  /*2110*/  I2FP.F32.U32 R18, R12 ;  /* 0x0000000c00127245 */ /* 0x000fe40000201000 */
[----:B0-----:R-:W-:Y:S02]  /*2120*/  I2FP.F32.U32 R20, R17 ;  /* 0x0000001100147245 */ /* 0x001fe40000201000 */
        /* <DEDUP_REMOVED lines=12> */
[-C--:B------:R-:W-:Y:S01]  /*21f0*/  FMUL.FTZ R21, R21, R8.reuse ;  /* 0x0000000815157220 */ /* 0x080fe20000410000 */
[----:B------:R-:W-:Y:S02]  /*2200*/  IMAD R18, R12, 0x4, R6 ;  /* 0x000000040c127824 */ /* 0x000fe400078e0206 */
[----:B------:R-:W-:Y:S01]  /*2210*/  FMUL.FTZ R23, R23, R8 ;  /* 0x0000000817177220 */ /* 0x000fe20000410000 */
[----:B------:R-:W-:-:S02]  /*2220*/  FSETP.GEU.FTZ.AND P4, PT, R17, RZ, PT ;  /* 0x000000ff1100720b */ /* 0x000fc40003f9e000 */
[----:B------:R-:W-:Y:S02]  /*2230*/  FSETP.GEU.FTZ.AND P5, PT, R19, RZ, PT ;  /* 0x000000ff1300720b */ /* 0x000fe40003fbe000 */
[----:B------:R-:W-:Y:S02]  /*2240*/  FSETP.GEU.FTZ.AND P2, PT, R21, RZ, PT ;  /* 0x000000ff1500720b */ /* 0x000fe40003f5e000 */
[----:B------:R-:W-:Y:S02]  /*2250*/  FSETP.GEU.FTZ.AND P3, PT, R23, RZ, PT ;  /* 0x000000ff1700720b */ /* 0x000fe40003f7e000 */
[----:B------:R-:W-:-:S05]  /*2260*/  IADD3 R12, PT, PT, R12, 0x4, RZ ;  /* 0x000000040c0c7810 */ /* 0x000fca0007ffe0ff */
        /* <DEDUP_REMOVED lines=9> */
[----:B------:R-:W-:Y:S01]  /*2300*/  FSETP.GEU.FTZ.AND P5, PT, R23, 1, PT ;  /* 0x3f8000001700780b */ /* 0x000fe20003fbe000 */
[----:B------:R-:W-:Y:S01]  /*2310*/  FADD.FTZ R21, -R21, 1 ;  /* 0x3f80000015157421 */ /* 0x000fe20000010100 */
[----:B------:R-:W-:Y:S01]  /*2320*/  FADD.FTZ R23, -R23, 1 ;  /* 0x3f80000017177421 */ /* 0x000fe20000010100 */
[----:B------:R-:W-:-:S02]  /*2330*/  FSEL R17, R17, RZ, !P4 ;  /* 0x000000ff11117208 */ /* 0x000fc40006000000 */
[----:B------:R-:W-:Y:S02]  /*2340*/  FSEL R19, R19, RZ, !P2 ;  /* 0x000000ff13137208 */ /* 0x000fe40005000000 */
[----:B------:R-:W-:Y:S01]  /*2350*/  FSEL R21, R21, RZ, !P3 ;  /* 0x000000ff15157208 */ /* 0x000fe20005800000 */
[----:B------:R1:W-:Y:S01]  /*2360*/  STS [R18], R17 ;  /* 0x0000001112007388 */ /* 0x0003e20000000800 */
[----:B------:R-:W-:Y:S01]  /*2370*/  FSEL R23, R23, RZ, !P5 ;  /* 0x000000ff17177208 */ /* 0x000fe20006800000 */
[----:B------:R-:W-:Y:S01]  /*2380*/  FADD.FTZ R14, R17, R14 ;  /* 0x0000000e110e7221 */ /* 0x000fe20000010000 */
[----:B------:R-:W-:Y:S01]  /*2390*/  ISETP.NE.AND P2, PT, R12, R15, PT ;  /* 0x0000000f0c00720c */ /* 0x000fe20003f45270 */
[----:B------:R1:W-:Y:S02]  /*23a0*/  STS [R18+0x4], R19 ;  /* 0x0000041312007388 */ /* 0x0003e40000000800 */
[----:B------:R-:W-:Y:S02]  /*23b0*/  FADD.FTZ R14, R14, R19 ;  /* 0x000000130e0e7221 */ /* 0x000fe40000010000 */
[----:B------:R1:W-:Y:S02]  /*23c0*/  STS [R18+0x8], R21 ;  /* 0x0000081512007388 */ /* 0x0003e40000000800 */
[----:B------:R-:W-:-:S02]  /*23d0*/  FADD.FTZ R14, R14, R21 ;  /* 0x000000150e0e7221 */ /* 0x000fc40000010000 */
[----:B------:R1:W-:Y:S02]  /*23e0*/  STS [R18+0xc], R23 ;  /* 0x00000c1712007388 */ /* 0x0003e40000000800 */
[----:B------:R-:W-:Y:S02]  /*23f0*/  FADD.FTZ R14, R14, R23 ;  /* 0x000000170e0e7221 */ /* 0x000fe40000010000 */
[----:B------:R-:W-:Y:S05]  /*2400*/  @P2 BRA `(.L_x_1188) ;  /* 0xfffffffc00342947 */ /* 0x000fea000383ffff */
.L_x_1187:
[----:B------:R-:W-:Y:S05]  /*2410*/  BSYNC.RECONVERGENT B2 ;  /* 0x0000000000027941 */ /* 0x000fea0003800200 */
.L_x_1186:
[----:B------:R-:W-:Y:S05]  /*2420*/  @!P1 BRA `(.L_x_1185) ;  /* 0x0000000000b09947 */ /* 0x000fea0003800000 */
[----:B------:R-:W-:Y:S01]  /*2430*/  ISETP.NE.AND P2, PT, R25, 0x1, PT ;  /* 0x000000011900780c */ /* 0x000fe20003f45270 */
[----:B------:R-:W-:Y:S01]  /*2440*/  BSSY.RECONVERGENT B2, `(.L_x_1189) ;  /* 0x000001d000027945 */ /* 0x000fe20003800200 */
[----:B------:R-:W-:-:S04]  /*2450*/  LOP3.LUT R12, R5, 0x1, RZ, 0xc0, !PT ;  /* 0x00000001050c7812 */ /* 0x000fc800078ec0ff */
[----:B------:R-:W-:-:S07]  /*2460*/  ISETP.NE.U32.AND P1, PT, R12, 0x1, PT ;  /* 0x000000010c00780c */ /* 0x000fce0003f25070 */
[----:B------:R-:W-:Y:S06]  /*2470*/  @!P2 BRA `(.L_x_1190) ;  /* 0x000000000064a947 */ /* 0x000fec0003800000 */
[----:B-1-3--:R-:W-:Y:S01]  /*2480*/  VIADD R17, R15, 0x1 ;  /* 0x000000010f117836 */ /* 0x00afe20000000000 */
[----:B------:R-:W-:-:S04]  /*2490*/  I2FP.F32.U32 R12, R15 ;  /* 0x0000000f000c7245 */ /* 0x000fc80000201000 */
[----:B------:R-:W-:Y:S01]  /*24a0*/  I2FP.F32.U32 R18, R17 ;  /* 0x0000001100127245 */ /* 0x000fe20000201000 */
[----:B------:R-:W-:-:S04]  /*24b0*/  FADD.FTZ R12, R13, R12 ;  /* 0x0000000c0d0c7221 */ /* 0x000fc80000010000 */
[----:B------:R-:W-:Y:S01]  /*24c0*/  FADD.FTZ R18, R13, R18 ;  /* 0x000000120d127221 */ /* 0x000fe20000010000 */
[----:B------:R-:W-:Y:S01]  /*24d0*/  FADD.FTZ R17, R12, 0.5 ;  /* 0x3f0000000c117421 */ /* 0x000fe20000010000 */
[C---:B------:R-:W-:Y:S01]  /*24e0*/  LEA R12, R15.reuse, R6, 0x2 ;  /* 0x000000060f0c7211 */ /* 0x040fe200078e10ff */
[----:B------:R-:W-:Y:S02]  /*24f0*/  VIADD R15, R15, 0x2 ;  /* 0x000000020f0f7836 */ /* 0x000fe40000000000 */
        /* <DEDUP_REMOVED lines=12> */
[----:B------:R-:W-:-:S03]  /*25c0*/  FSEL R19, R18, RZ, !P3 ;  /* 0x000000ff12137208 */ /* 0x000fc60005800000 */
[----:B------:R2:W-:Y:S01]  /*25d0*/  STS [R12], R17 ;  /* 0x000000110c007388 */ /* 0x0005e20000000800 */
[----:B------:R-:W-:-:S03]  /*25e0*/  FADD.FTZ R14, R14, R17 ;  /* 0x000000110e0e7221 */ /* 0x000fc60000010000 */
[----:B------:R2:W-:Y:S01]  /*25f0*/  STS [R12+0x4], R19 ;  /* 0x000004130c007388 */ /* 0x0005e20000000800 */
[----:B------:R-:W-:-:S07]  /*2600*/  FADD.FTZ R14, R14, R19 ;  /* 0x000000130e0e7221 */ /* 0x000fce0000010000 */
.L_x_1190:
[----:B------:R-:W-:Y:S05]  /*2610*/  BSYNC.RECONVERGENT B2 ;  /* 0x0000000000027941 */ /* 0x000fea0003800200 */
.L_x_1189:
[----:B------:R-:W-:Y:S05]  /*2620*/  @P1 BRA `(.L_x_1185) ;  /* 0x0000000000301947 */ /* 0x000fea0003800000 */
[----:B--2---:R-:W-:-:S05]  /*2630*/  I2FP.F32.U32 R12, R15 ;  /* 0x0000000f000c7245 */ /* 0x004fca0000201000 */
[----:B------:R-:W-:-:S04]  /*2640*/  FADD.FTZ R12, R13, R12 ;  /* 0x0000000c0d0c7221 */ /* 0x000fc80000010000 */
[----:B------:R-:W-:-:S04]  /*2650*/  FADD.FTZ R13, R12, 0.5 ;  /* 0x3f0000000c0d7421 */ /* 0x000fc80000010000 */
[----:B------:R-:W-:-:S05]  /*2660*/  FMUL.FTZ R8, R13, R8 ;  /* 0x000000080d087220 */ /* 0x000fca0000410000 */
[----:B------:R-:W-:-:S13]  /*2670*/  FSETP.GEU.FTZ.AND P1, PT, R8, RZ, PT ;  /* 0x000000ff0800720b */ /* 0x000fda0003f3e000 */
[----:B------:R-:W-:-:S04]  /*2680*/  @!P1 FADD.FTZ R8, -R8, -RZ ;  /* 0x800000ff08089221 */ /* 0x000fc80000010100 */
[C---:B------:R-:W-:Y:S01]  /*2690*/  FADD.FTZ R12, -R8.reuse, 1 ;  /* 0x3f800000080c7421 */ /* 0x040fe20000010100 */
[----:B------:R-:W-:Y:S02]  /*26a0*/  FSETP.GEU.FTZ.AND P1, PT, R8, 1, PT ;  /* 0x3f8000000800780b */ /* 0x000fe40003f3e000 */
[----:B------:R-:W-:Y:S02]  /*26b0*/  LEA R8, R15, R6, 0x2 ;  /* 0x000000060f087211 */ /* 0x000fe400078e10ff */
[----:B------:R-:W-:-:S05]  /*26c0*/  FSEL R13, R12, RZ, !P1 ;  /* 0x000000ff0c0d7208 */ /* 0x000fca0004800000 */
[----:B------:R4:W-:Y:S01]  /*26d0*/  STS [R8], R13 ;  /* 0x0000000d08007388 */ /* 0x0009e20000000800 */
[----:B------:R-:W-:-:S07]  /*26e0*/  FADD.FTZ R14, R14, R13 ;  /* 0x0000000d0e0e7221 */ /* 0x000fce0000010000 */
.L_x_1185:
[----:B------:R-:W-:Y:S05]  /*26f0*/  BSYNC.RECONVERGENT B1 ;  /* 0x0000000000017941 */ /* 0x000fea0003800200 */
.L_x_1184:
[----:B------:R-:W-:Y:S01]  /*2700*/  BSSY.RECONVERGENT B1, `(.L_x_1191) ;  /* 0x0000040000017945 */ /* 0x000fe20003800200 */
[----:B----4-:R-:W-:-:S03]  /*2710*/  IMAD.MOV.U32 R13, RZ, RZ, RZ ;  /* 0x000000ffff0d7224 */ /* 0x010fc600078e00ff */
[----:B------:R-:W-:Y:S05]  /*2720*/  @!P0 BRA `(.L_x_1192) ;  /* 0x0000000000f48947 */ /* 0x000fea0003800000 */
[----:B------:R-:W-:Y:S01]  /*2730*/  IADD3 R9, PT, PT, R0, -R9, RZ ;  /* 0x8000000900097210 */ /* 0x000fe20007ffe0ff */
[----:B------:R-:W-:Y:S01]  /*2740*/  BSSY.RECONVERGENT B2, `(.L_x_1193) ;  /* 0x000002e000027945 */ /* 0x000fe20003800200 */
[----:B-1----:R-:W-:Y:S01]  /*2750*/  LOP3.LUT R21, R5, 0x3, RZ, 0xc0, !PT ;  /* 0x0000000305157812 */ /* 0x002fe200078ec0ff */
        /* <DEDUP_REMOVED lines=8> */
[----:B------:R-:W1:Y:S01]  /*27e0*/  LDS R8, [R6] ;  /* 0x0000000006087984 */ /* 0x000e620000000800 */
[----:B--2---:R-:W1:Y:S03]  /*27f0*/  MUFU.RCP R19, R14 ;  /* 0x0000000e00137308 */ /* 0x004e660000001000 */
[----:B------:R-:W2:Y:S04]  /*2800*/  LDS R12, [R6+0x4] ;  /* 0x00000400060c7984 */ /* 0x000ea80000000800 */
[----:B---3--:R-:W3:Y:S04]  /*2810*/  LDS R17, [R6+0x8] ;  /* 0x0000080006117984 */ /* 0x008ee80000000800 */
[----:B------:R-:W4:Y:S01]  /*2820*/  LDS R18, [R6+0xc] ;  /* 0x00000c0006127984 */ /* 0x000f220000000800 */
[-C--:B-1----:R-:W-:Y:S01]  /*2830*/  FMUL.FTZ R9, R8, R19.reuse ;  /* 0x0000001308097220 */ /* 0x082fe20000410000 */
[----:B--2---:R-:W-:-:S04]  /*2840*/  FMUL.FTZ R15, R12, R19 ;  /* 0x000000130c0f7220 */ /* 0x004fc80000410000 */
[----:B------:R1:W-:Y:S01]  /*2850*/  STS [R6], R9 ;  /* 0x0000000906007388 */ /* 0x0003e20000000800 */
[----:B---3--:R-:W-:-:S03]  /*2860*/  FMUL.FTZ R17, R17, R19 ;  /* 0x0000001311117220 */ /* 0x008fc60000410000 */
[----:B------:R1:W-:Y:S01]  /*2870*/  STS [R6+0x4], R15 ;  /* 0x0000040f06007388 */ /* 0x0003e20000000800 */
[----:B----4-:R-:W-:-:S03]  /*2880*/  FMUL.FTZ R19, R18, R19 ;  /* 0x0000001312137220 */ /* 0x010fc60000410000 */
[----:B------:R1:W-:Y:S04]  /*2890*/  STS [R6+0x8], R17 ;  /* 0x0000081106007388 */ /* 0x0003e80000000800 */
[----:B------:R1:W-:Y:S02]  /*28a0*/  STS [R6+0xc], R19 ;  /* 0x00000c1306007388 */ /* 0x0003e40000000800 */
.L_x_1196:
[----:B------:R-:W-:Y:S05]  /*28b0*/  BSYNC.RECONVERGENT B3 ;  /* 0x0000000000037941 */ /* 0x000fea0003800200 */
.L_x_1195:
[----:B------:R-:W-:Y:S05]  /*28c0*/  @!P1 BRA `(.L_x_1194) ;  /* 0x0000000000549947 */ /* 0x000fea0003800000 */
[----:B0-----:R-:W-:-:S07]  /*28d0*/  HFMA2 R20, -RZ, RZ, 0, 2.384185791015625e-07 ;  /* 0x00000004ff147431 */ /* 0x001fce00000001ff */
.L_x_1199:
[----:B------:R-:W-:Y:S04]  /*28e0*/  BSSY.RECONVERGENT B3, `(.L_x_1197) ;  /* 0x0000010000037945 */ /* 0x000fe80003800200 */
[----:B0-----:R-:W-:Y:S05]  /*28f0*/  @!P0 BRA `(.L_x_1198) ;  /* 0x0000000000388947 */ /* 0x001fea0003800000 */
[----:B------:R-:W-:Y:S01]  /*2900*/  IMAD R8, R20, 0x4, R6 ;  /* 0x0000000414087824 */ /* 0x000fe200078e0206 */
[----:B-12---:R-:W0:Y:S04]  /*2910*/  MUFU.RCP R19, R14 ;  /* 0x0000000e00137308 */ /* 0x006e280000001000 */
[----:B------:R-:W0:Y:S04]  /*2920*/  LDS R9, [R8] ;  /* 0x0000000008097984 */ /* 0x000e280000000800 */
[----:B------:R-:W1:Y:S04]  /*2930*/  LDS R12, [R8+0x4] ;  /* 0x00000400080c7984 */ /* 0x000e680000000800 */
[----:B---3--:R-:W2:Y:S04]  /*2940*/  LDS R17, [R8+0x8] ;  /* 0x0000080008117984 */ /* 0x008ea80000000800 */
        /* <DEDUP_REMOVED lines=9> */
.L_x_1198:
[----:B------:R-:W-:Y:S05]  /*29e0*/  BSYNC.RECONVERGENT B3 ;  /* 0x0000000000037941 */ /* 0x000fea0003800200 */
.L_x_1197:
[----:B------:R-:W-:-:S04]  /*29f0*/  IADD3 R20, PT, PT, R20, 0x4, RZ ;  /* 0x0000000414147810 */ /* 0x000fc80007ffe0ff */
[----:B------:R-:W-:-:S13]  /*2a00*/  ISETP.NE.AND P1, PT, R20, R13, PT ;  /* 0x0000000d1400720c */ /* 0x000fda0003f25270 */
[----:B------:R-:W-:Y:S05]  /*2a10*/  @P1 BRA `(.L_x_1199) ;  /* 0xfffffffc00b01947 */ /* 0x000fea000383ffff */
.L_x_1194:
[----:B------:R-:W-:Y:S05]  /*2a20*/  BSYNC.RECONVERGENT B2 ;  /* 0x0000000000027941 */ /* 0x000fea0003800200 */
.L_x_1193:
[----:B------:R-:W-:-:S13]  /*2a30*/  ISETP.NE.AND P0, PT, R21, RZ, PT ;  /* 0x000000ff1500720c */ /* 0x000fda0003f05270 */
[----:B------:R-:W-:Y:S05]  /*2a40*/  @!P0 BRA `(.L_x_1192) ;  /* 0x00000000002c8947 */ /* 0x000fea0003800000 */
[----:B------:R-:W-:Y:S01]  /*2a50*/  FSETP.NEU.FTZ.AND P1, PT, R14, RZ, PT ;  /* 0x000000ff0e00720b */ /* 0x000fe20003f3d000 */
[----:B0-----:R-:W-:-:S12]  /*2a60*/  IMAD.MOV.U32 R8, RZ, RZ, RZ ;  /* 0x000000ffff087224 */ /* 0x001fd800078e00ff */
[----:B-1----:R0:W1:Y:S02]  /*2a70*/  @P1 MUFU.RCP R15, R14 ;  /* 0x0000000e000f1308 */ /* 0x0020640000001000 */
.L_x_1200:
[C---:B----4-:R-:W-:Y:S01]  /*2a80*/  @P1 LEA R9, R13.reuse, R6, 0x2 ;  /* 0x000000060d091211 */ /* 0x050fe200078e10ff */
[----:B------:R-:W-:Y:S01]  /*2a90*/  VIADD R8, R8, 0x1 ;  /* 0x0000000108087836 */ /* 0x000fe20000000000 */
[----:B------:R-:W-:-:S03]  /*2aa0*/  IADD3 R13, PT, PT, R13, 0x1, RZ ;  /* 0x000000010d0d7810 */ /* 0x000fc60007ffe0ff */
[----:B--2---:R-:W1:Y:S01]  /*2ab0*/  @P1 LDS R12, [R9] ;  /* 0x00000000090c1984 */ /* 0x004e620000000800 */
[----:B------:R-:W-:Y:S01]  /*2ac0*/  ISETP.NE.AND P0, PT, R8, R21, PT ;  /* 0x000000150800720c */ /* 0x000fe20003f05270 */
[----:B-1----:R-:W-:-:S05]  /*2ad0*/  @P1 FMUL.FTZ R12, R12, R15 ;  /* 0x0000000f0c0c1220 */ /* 0x002fca0000410000 */
[----:B------:R4:W-:Y:S07]  /*2ae0*/  @P1 STS [R9], R12 ;  /* 0x0000000c09001388 */ /* 0x0009ee0000000800 */
[----:B------:R-:W-:Y:S05]  /*2af0*/  @P0 BRA `(.L_x_1200) ;  /* 0xfffffffc00e00947 */ /* 0x000fea000383ffff */
.L_x_1192:
[----:B------:R-:W-:Y:S05]  /*2b00*/  BSYNC.RECONVERGENT B1 ;  /* 0x0000000000017941 */ /* 0x000fea0003800200 */
.L_x_1191:
[----:B------:R-:W-:-:S13]  /*2b10*/  ISETP.GE.AND P0, PT, R7, R13, PT ;  /* 0x0000000d0700720c */ /* 0x000fda0003f06270 */
[----:B------:R-:W-:Y:S05]  /*2b20*/  @!P0 BRA `(.L_x_1181) ;  /* 0x0000000400188947 */ /* 0x000fea0003800000 */
[----:B0-----:R-:W0:Y:S01]  /*2b30*/  LDC R8, c[0x0][0x380] ;  /* 0x0000e000ff087b82 */ /* 0x001e220000000800 */
[----:B------:R-:W-:Y:S01]  /*2b40*/  IADD3 R7, PT, PT, R7, -R13, RZ ;  /* 0x8000000d07077210 */ /* 0x000fe20007ffe0ff */
[----:B------:R-:W-:Y:S03]  /*2b50*/  BSSY.RECONVERGENT B1, `(.L_x_1201) ;  /* 0x0000020000017945 */ /* 0x000fe60003800200 */
[----:B------:R-:W-:Y:S02]  /*2b60*/  ISETP.GE.U32.AND P0, PT, R7, 0xf, PT ;  /* 0x0000000f0700780c */ /* 0x000fe40003f06070 */
[----:B0-----:R-:W-:-:S04]  /*2b70*/  FMNMX.FTZ R14, R8, 1, !PT ;  /* 0x3f800000080e7809 */ /* 0x001fc80007810000 */
[----:B------:R-:W0:Y:S02]  /*2b80*/  F2I.FTZ.CEIL.NTZ R8, R14 ;  /* 0x0000000e00087305 */ /* 0x000e24000021b100 */
[----:B0-----:R-:W-:-:S05]  /*2b90*/  LEA R8, R8, 0x1, 0x1 ;  /* 0x0000000108087811 */ /* 0x001fca00078e08ff */
[----:B-1--4-:R-:W-:-:S05]  /*2ba0*/  IMAD.IADD R9, R8, 0x1, -R13 ;  /* 0x0000000108097824 */ /* 0x012fca00078e0a0d */
[----:B--2---:R-:W-:-:S04]  /*2bb0*/  LOP3.LUT R12, R9, 0xf, RZ, 0xc0, !PT ;  /* 0x0000000f090c7812 */ /* 0x004fc800078ec0ff */
[----:B------:R-:W-:Y:S01]  /*2bc0*/  ISETP.NE.AND P1, PT, R12, RZ, PT ;  /* 0x000000ff0c00720c */ /* 0x000fe20003f25270 */
[----:B------:R-:W-:-:S12]  /*2bd0*/  @!P0 BRA `(.L_x_1202) ;  /* 0x00000000005c8947 */ /* 0x000fd80003800000 */
[----:B------:R-:W-:Y:S01]  /*2be0*/  LOP3.LUT R14, R9, 0xfffffff0, RZ, 0xc0, !PT ;  /* 0xfffffff0090e7812 */ /* 0x000fe200078ec0ff */
[----:B------:R-:W-:-:S07]  /*2bf0*/  IMAD.MOV.U32 R7, RZ, RZ, RZ ;  /* 0x000000ffff077224 */ /* 0x000fce00078e00ff */
.L_x_1203:
        /* <DEDUP_REMOVED lines=21> */
.L_x_1202:
[----:B------:R-:W-:Y:S05]  /*2d50*/  BSYNC.RECONVERGENT B1 ;  /* 0x0000000000017941 */ /* 0x000fea0003800200 */
.L_x_1201:
        /* <DEDUP_REMOVED lines=16> */
.L_x_1205:
[----:B------:R-:W-:Y:S05]  /*2e60*/  BSYNC.RECONVERGENT B1 ;  /* 0x0000000000017941 */ /* 0x000fea0003800200 */
.L_x_1204:
        /* <DEDUP_REMOVED lines=11> */
[----:B0-----:R-:W-:-:S07]  /*2f20*/  IMAD.MOV.U32 R7, RZ, RZ, RZ ;  /* 0x000000ffff077224 */ /* 0x001fce00078e00ff */
.L_x_1206:
[----:B------:R-:W-:Y:S01]  /*2f30*/  LEA R9, R13, R6, 0x2 ;  /* 0x000000060d097211 */ /* 0x000fe200078e10ff */
[----:B------:R-:W-:Y:S01]  /*2f40*/  VIADD R7, R7, 0x1 ;  /* 0x0000000107077836 */ /* 0x000fe20000000000 */
[----:B------:R-:W-:-:S03]  /*2f50*/  IADD3 R13, PT, PT, R13, 0x1, RZ ;  /* 0x000000010d0d7810 */ /* 0x000fc60007ffe0ff */
[----:B------:R0:W-:Y:S01]  /*2f60*/  STS [R9], RZ ;  /* 0x000000ff09007388 */ /* 0x0001e20000000800 */
[----:B------:R-:W-:-:S13]  /*2f70*/  ISETP.NE.AND P0, PT, R7, R8, PT ;  /* 0x000000080700720c */ /* 0x000fda0003f05270 */
[----:B0-----:R-:W-:Y:S05]  /*2f80*/  @P0 BRA `(.L_x_1206) ;  /* 0xfffffffc00e80947 */ /* 0x001fea000383ffff */
.L_x_1181:
[----:B------:R-:W-:Y:S05]  /*2f90*/  BSYNC.RECONVERGENT B0 ;  /* 0x0000000000007941 */ /* 0x000fea0003800200 */
.L_x_1180:
[----:B0-----:R-:W0:Y:S01]  /*2fa0*/  LDC R7, c[0x0][0x398] ;  /* 0x0000e600ff077b82 */ /* 0x001e220000000800 */
[----:B------:R-:W0:Y:S07]  /*2fb0*/  LDCU UR4, c[0x0][0x390] ;  /* 0x00007200ff0477ac */ /* 0x000e2e0008000800 */
[----:B------:R-:W5:Y:S01]  /*2fc0*/  S2UR UR5, SR_CTAID.Z ;  /* 0x00000000000579c3 */ /* 0x000f620000002700 */
[----:B0-----:R-:W-:-:S07]  /*2fd0*/  IMAD R7, R7, UR4, RZ ;  /* 0x0000000407077c24 */ /* 0x001fce000f8e02ff */
[----:B------:R-:W-:Y:S01]  /*2fe0*/  BAR.SYNC.DEFER_BLOCKING 0x0 ;  /* 0x0000000000007b1d */ /* 0x000fe20000010000 */
[----:B-----5:R-:W-:-:S13]  /*2ff0*/  ISETP.LE.AND P0, PT, R7, UR5, PT ;  /* 0x0000000507007c0c */ /* 0x020fda000bf03270 */
[----:B------:R-:W-:Y:S05]  /*3000*/  @P0 EXIT ;  /* 0x000000000000094d */ /* 0x000fea0003800000 */
[----:B------:R-:W0:Y:S01]  /*3010*/  LDCU.64 UR8, c[0x0][0x408] ;  /* 0x00008100ff0877ac */ /* 0x000e220008000a00 */
[----:B-1-3--:R-:W1:Y:S01]  /*3020*/  LDC R18, c[0x0][0x3a8] ;  /* 0x0000ea00ff127b82 */ /* 0x00ae620000000800 */
[----:B------:R-:W-:Y:S01]  /*3030*/  LOP3.LUT R8, R4, 0x7, RZ, 0xc0, !PT ;  /* 0x0000000704087812 */ /* 0x000fe200078ec0ff */
[----:B------:R-:W3:Y:S01]  /*3040*/  LDCU.64 UR10, c[0x0][0x410] ;  /* 0x00008200ff0a77ac */ /* 0x000ee20008000a00 */
[----:B--2---:R-:W-:Y:S02]  /*3050*/  SHF.R.S32.HI R14, RZ, 0x1f, R16 ;  /* 0x0000001fff0e7819 */ /* 0x004fe40000011410 */
[----:B------:R-:W-:Y:S01]  /*3060*/  IADD3 R15, PT, PT, R8, -0x1, RZ ;  /* 0xffffffff080f7810 */ /* 0x000fe20007ffe0ff */
[----:B------:R-:W2:Y:S02]  /*3070*/  LDCU UR4, c[0x0][0x3a0] ;  /* 0x00007400ff0477ac */ /* 0x000ea40008000800 */
[----:B----4-:R-:W4:Y:S01]  /*3080*/  LDC R9, c[0x0][0x378] ;  /* 0x0000de00ff097b82 */ /* 0x010f220000000800 */
[----:B------:R-:W-:Y:S01]  /*3090*/  ISETP.GE.U32.AND P1, PT, R15, 0x3, PT ;  /* 0x000000030f00780c */ /* 0x000fe20003f26070 */
[----:B0-----:R-:W-:-:S04]  /*30a0*/  IMAD.WIDE.U32 R12, R10, UR8, RZ ;  /* 0x000000080a0c7c25 */ /* 0x001fc8000f8e00ff */
[----:B------:R-:W-:Y:S02]  /*30b0*/  IMAD R13, R10, UR9, R13 ;  /* 0x000000090a0d7c24 */ /* 0x000fe4000f8e020d */
[----:B------:R-:W-:Y:S02]  /*30c0*/  IMAD.IADD R10, R2, 0x1, -R11 ;  /* 0x00000001020a7824 */ /* 0x000fe400078e0a0b */
[----:B---3--:R-:W-:Y:S01]  /*30d0*/  IMAD R11, R14, UR10, RZ ;  /* 0x0000000a0e0b7c24 */ /* 0x008fe2000f8e02ff */
[----:B--2---:R-:W-:Y:S02]  /*30e0*/  UIADD3 UR4, UPT, UPT, UR4, -0x1, URZ ;  /* 0xffffffff04047890 */ /* 0x004fe4000fffe0ff */
[----:B------:R-:W-:Y:S01]  /*30f0*/  ISETP.GT.U32.AND P0, PT, R10, -0x8, PT ;  /* 0xfffffff80a00780c */ /* 0x000fe20003f04070 */
[----:B------:R-:W-:Y:S01]  /*3100*/  IMAD R15, R16, UR11, R11 ;  /* 0x0000000b100f7c24 */ /* 0x000fe2000f8e020b */
[----:B------:R-:W-:Y:S01]  /*3110*/  LOP3.LUT R11, R4, 0x3, RZ, 0xc0, !PT ;  /* 0x00000003040b7812 */ /* 0x000fe200078ec0ff */
[----:B------:R-:W-:Y:S01]  /*3120*/  IMAD.WIDE.U32 R16, R16, UR10, R12 ;  /* 0x0000000a10107c25 */ /* 0x000fe2000f8e000c */
[----:B------:R-:W-:-:S02]  /*3130*/  LOP3.LUT R12, R4, 0x7ffffff8, RZ, 0xc0, !PT ;  /* 0x7ffffff8040c7812 */ /* 0x000fc400078ec0ff */
[----:B-1----:R-:W-:Y:S01]  /*3140*/  IADD3 R13, PT, PT, R18, -0x1, RZ ;  /* 0xffffffff120d7810 */ /* 0x002fe20007ffe0ff */
[----:B------:R-:W-:Y:S02]  /*3150*/  IMAD.U32 R10, RZ, RZ, UR5 ;  /* 0x00000005ff0a7e24 */ /* 0x000fe4000f8e00ff */
[----:B------:R-:W-:-:S07]  /*3160*/  IMAD.IADD R15, R17, 0x1, R15 ;  /* 0x00000001110f7824 */ /* 0x000fce00078e020f */
.L_x_1220:
[----:B012---:R-:W0:Y:S01]  /*3170*/  LDC R25, c[0x0][0x398] ;  /* 0x0000e600ff197b82 */ /* 0x007e220000000800 */
[----:B------:R-:W-:Y:S01]  /*3180*/  MOV R18, RZ ;  /* 0x000000ff00127202 */ /* 0x000fe20000000f00 */
[----:B------:R-:W1:Y:S01]  /*3190*/  LDCU.64 UR8, c[0x0][0x3f8] ;  /* 0x00007f00ff0877ac */ /* 0x000e620008000a00 */
[----:B------:R-:W-:Y:S01]  /*31a0*/  BSSY.RECONVERGENT B1, `(.L_x_1207) ;  /* 0x00000fd000017945 */ /* 0x000fe20003800200 */
[----:B------:R-:W2:Y:S01]  /*31b0*/  LDCU.64 UR10, c[0x0][0x400] ;  /* 0x00008000ff0a77ac */ /* 0x000ea20008000a00 */
[----:B---3--:R-:W3:Y:S01]  /*31c0*/  LDCU.64 UR14, c[0x0][0x388] ;  /* 0x00007100ff0e77ac */ /* 0x008ee20008000a00 */
[----:B------:R-:W0:Y:S02]  /*31d0*/  LDCU.64 UR12, c[0x0][0x3c8] ;  /* 0x00007900ff0c77ac */ /* 0x000e240008000a00 */
[----:B0-----:R-:W-:-:S04]  /*31e0*/  IABS R21, R25 ;  /* 0x0000001900157213 */ /* 0x001fc80000000000 */
[----:B------:R-:W0:Y:S08]  /*31f0*/  I2F.RP R20, R21 ;  /* 0x0000001500147306 */ /* 0x000e300000209400 */
[----:B0-----:R-:W0:Y:S02]  /*3200*/  MUFU.RCP R20, R20 ;  /* 0x0000001400147308 */ /* 0x001e240000001000 */
[----:B0-----:R-:W-:-:S06]  /*3210*/  IADD3 R22, PT, PT, R20, 0xffffffe, RZ ;  /* 0x0ffffffe14167810 */ /* 0x001fcc0007ffe0ff */
[----:B------:R-:W0:Y:S02]  /*3220*/  F2I.FTZ.U32.TRUNC.NTZ R19, R22 ;  /* 0x0000001600137305 */ /* 0x000e24000021f000 */
[----:B0----5:R-:W-:-:S04]  /*3230*/  IMAD.MOV R14, RZ, RZ, -R19 ;  /* 0x000000ffff0e7224 */ /* 0x021fc800078e0a13 */
        /* <DEDUP_REMOVED lines=12> */
[----:B------:R-:W-:-:S04]  /*3300*/  LOP3.LUT R18, R10, R25, RZ, 0x3c, !PT ;  /* 0x000000190a127212 */ /* 0x000fc800078e3cff */
[----:B------:R-:W-:-:S07]  /*3310*/  ISETP.GE.AND P4, PT, R18, RZ, PT ;  /* 0x000000ff1200720c */ /* 0x000fce0003f86270 */
[----:B------:R-:W-:-:S05]  /*3320*/  @P2 VIADD R14, R14, 0x1 ;  /* 0x000000010e0e2836 */ /* 0x000fca0000000000 */
[----:B------:R-:W-:Y:S01]  /*3330*/  MOV R23, R14 ;  /* 0x0000000e00177202 */ /* 0x000fe20000000f00 */
[----:B------:R-:W-:-:S04]  /*3340*/  IMAD.MOV.U32 R14, RZ, RZ, R16 ;  /* 0x000000ffff0e7224 */ /* 0x000fc800078e0010 */
[----:B------:R-:W-:Y:S01]  /*3350*/  @!P4 IMAD.MOV R23, RZ, RZ, -R23 ;  /* 0x000000ffff17c224 */ /* 0x000fe200078e0a17 */
[----:B------:R-:W-:Y:S02]  /*3360*/  @!P3 LOP3.LUT R23, RZ, R25, RZ, 0x33, !PT ;  /* 0x00000019ff17b212 */ /* 0x000fe400078e33ff */
[----:B------:R-:W-:Y:S02]  /*3370*/  ISETP.GE.AND P3, PT, R5, 0x1, PT ;  /* 0x000000010500780c */ /* 0x000fe40003f66270 */
        /* <DEDUP_REMOVED lines=8> */
[----:B--2---:R-:W-:Y:S01]  /*3400*/  IMAD R14, R24, UR10, RZ ;  /* 0x0000000a180e7c24 */ /* 0x004fe2000f8e02ff */
[----:B------:R-:W-:-:S03]  /*3410*/  IADD3 R19, PT, PT, R19, R21, RZ ;  /* 0x0000001513137210 */ /* 0x000fc60007ffe0ff */
[C---:B------:R-:W-:Y:S02]  /*3420*/  IMAD R21, R25.reuse, UR11, R14 ;  /* 0x0000000b19157c24 */ /* 0x040fe4000f8e020e */
[----:B------:R-:W-:-:S04]  /*3430*/  IMAD.WIDE.U32 R18, R25, UR10, R18 ;  /* 0x0000000a19127c25 */ /* 0x000fc8000f8e0012 */
[----:B------:R-:W-:Y:S01]  /*3440*/  IMAD.IADD R19, R19, 0x1, R21 ;  /* 0x0000000113137824 */ /* 0x000fe200078e0215 */
[----:B0-----:R-:W-:-:S04]  /*3450*/  LEA R20, P2, R18, UR8, 0x2 ;  /* 0x0000000812147c11 */ /* 0x001fc8000f8410ff */
[----:B------:R-:W-:Y:S01]  /*3460*/  LEA.HI.X R21, R18, UR9, R19, 0x2, P2 ;  /* 0x0000000912157c11 */ /* 0x000fe200090f1413 */
[----:B---3--:R-:W-:Y:S08]  /*3470*/  @!P3 BRA `(.L_x_1208) ;  /* 0x0000000c003cb947 */ /* 0x008ff00003800000 */
        /* <DEDUP_REMOVED lines=11> */
.L_x_1219:
[----:B------:R-:W-:Y:S01]  /*3530*/  ISETP.GE.AND P2, PT, R4, 0x1, PT ;  /* 0x000000010400780c */ /* 0x000fe20003f46270 */
[----:B------:R-:W-:-:S12]  /*3540*/  BSSY.RECONVERGENT B0, `(.L_x_1209) ;  /* 0x00000bf000007945 */ /* 0x000fd80003800200 */
[----:B0123--:R-:W-:Y:S05]  /*3550*/  @!P2 BRA `(.L_x_1210) ;  /* 0x0000000800f4a947 */ /* 0x00ffea0003800000 */
[----:B------:R-:W0:Y:S01]  /*3560*/  LDCU.64 UR8, c[0x0][0x3c0] ;  /* 0x00007800ff0877ac */ /* 0x000e220008000a00 */
[C---:B------:R-:W-:Y:S01]  /*3570*/  VIADDMNMX.RELU R37, R33.reuse, R0, UR4, PT ;  /* 0x0000000421257e46 */ /* 0x040fe2000b801100 */
[----:B------:R-:W-:Y:S01]  /*3580*/  IMAD.MOV.U32 R34, RZ, RZ, R18 ;  /* 0x000000ffff227224 */ /* 0x000fe200078e0012 */
[----:B------:R-:W-:Y:S01]  /*3590*/  BSSY.RECONVERGENT B2, `(.L_x_1211) ;  /* 0x0000059000027945 */ /* 0x000fe20003800200 */
[----:B------:R-:W-:Y:S02]  /*35a0*/  LEA R32, R33, R6, 0x2 ;  /* 0x0000000621207211 */ /* 0x000fe400078e10ff */
[----:B0-----:R-:W-:-:S04]  /*35b0*/  IMAD.WIDE.U32 R20, R37, UR8, R34 ;  /* 0x0000000825147c25 */ /* 0x001fc8000f8e0022 */
[----:B------:R-:W-:Y:S02]  /*35c0*/  IMAD R37, R37, UR9, R21 ;  /* 0x0000000925257c24 */ /* 0x000fe4000f8e0215 */
[----:B------:R-:W-:Y:S01]  /*35d0*/  IMAD.MOV.U32 R34, RZ, RZ, RZ ;  /* 0x000000ffff227224 */ /* 0x000fe200078e00ff */
[----:B------:R-:W-:Y:S06]  /*35e0*/  @P0 BRA `(.L_x_1212) ;  /* 0x00000004004c0947 */ /* 0x000fec0003800000 */
[----:B------:R0:W1:Y:S01]  /*35f0*/  LDS R34, [R32] ;  /* 0x0000000020227984 */ /* 0x0000620000000800 */
[----:B------:R-:W-:Y:S01]  /*3600*/  HFMA2 R39, -RZ, RZ, 0, 0 ;  /* 0x00000000ff277431 */ /* 0x000fe200000001ff */
[----:B------:R-:W-:Y:S06]  /*3610*/  BSSY.RECONVERGENT B3, `(.L_x_1213) ;  /* 0x000004f000037945 */ /* 0x000fec0003800200 */
.L_x_1214:
[----:B------:R-:W-:Y:S01]  /*3620*/  IMAD R40, R39, 0x4, R3 ;  /* 0x0000000427287824 */ /* 0x000fe200078e0203 */
[----:B------:R-:W-:Y:S01]  /*3630*/  IADD3 R24, PT, PT, R2, R39, RZ ;  /* 0x0000002702187210 */ /* 0x000fe20007ffe0ff */
[----:B------:R-:W-:-:S03]  /*3640*/  IMAD.MOV.U32 R36, RZ, RZ, R20 ;  /* 0x000000ffff247224 */ /* 0x000fc600078e0014 */
        /* <DEDUP_REMOVED lines=34> */
[----:B0-----:R-:W-:-:S05]  /*3870*/  VIADDMNMX.RELU R31, R24, 0x4, R13, PT ;  /* 0x00000004181f7846 */ /* 0x001fca000380110d */
[----:B------:R-:W-:Y:S01]  /*3880*/  IMAD.WIDE.U32 R22, R31, UR12, R36 ;  /* 0x0000000c1f167c25 */ /* 0x000fe2000f8e0024 */
[----:B------:R-:W-:-:S03]  /*3890*/  VIADDMNMX.RELU R44, R24, 0x5, R13, PT ;  /* 0x00000005182c7846 */ /* 0x000fc6000380110d */
[----:B------:R-:W-:Y:S02]  /*38a0*/  IMAD R31, R31, UR13, R23 ;  /* 0x0000000d1f1f7c24 */ /* 0x000fe4000f8e0217 */
[----:B-1----:R-:W-:Y:S01]  /*38b0*/  FMUL.FTZ R41, R41, R34 ;  /* 0x0000002229297220 */ /* 0x002fe20000410000 */
[----:B------:R-:W-:-:S03]  /*38c0*/  LEA R30, P2, R22, UR14, 0x2 ;  /* 0x0000000e161e7c11 */ /* 0x000fc6000f8410ff */
[----:B------:R-:W-:Y:S02]  /*38d0*/  FMUL.FTZ R42, R14, R41 ;  /* 0x000000290e2a7220 */ /* 0x000fe40000410000 */
[----:B------:R-:W0:Y:S01]  /*38e0*/  LDS R41, [R40+0x14] ;  /* 0x0000140028297984 */ /* 0x000e220000000800 */
[----:B------:R-:W-:Y:S01]  /*38f0*/  LEA.HI.X R31, R22, UR15, R31, 0x2, P2 ;  /* 0x0000000f161f7c11 */ /* 0x000fe200090f141f */
[----:B------:R-:W-:Y:S01]  /*3900*/  FMUL.FTZ R25, R14, R25 ;  /* 0x000000190e197220 */ /* 0x000fe20000410000 */
[----:B------:R-:W-:-:S04]  /*3910*/  IMAD.WIDE.U32 R22, R44, UR12, R36 ;  /* 0x0000000c2c167c25 */ /* 0x000fc8000f8e0024 */
[----:B------:R1:W-:Y:S01]  /*3920*/  REDG.E.ADD.F32.FTZ.RN.STRONG.GPU desc[UR6][R28.64], R25 ;  /* 0x000000191c0079a6 */ /* 0x0003e2000c12f306 */
[----:B------:R-:W-:Y:S01]  /*3930*/  IMAD R23, R44, UR13, R23 ;  /* 0x0000000d2c177c24 */ /* 0x000fe2000f8e0217 */
[----:B------:R-:W-:Y:S02]  /*3940*/  VIADDMNMX.RELU R44, R24, 0x6, R13, PT ;  /* 0x00000006182c7846 */ /* 0x000fe4000380110d */
[----:B------:R3:W-:Y:S01]  /*3950*/  REDG.E.ADD.F32.FTZ.RN.STRONG.GPU desc[UR6][R26.64], R42 ;  /* 0x0000002a1a0079a6 */ /* 0x0007e2000c12f306 */
[----:B-1----:R-:W-:-:S04]  /*3960*/  LEA R28, P2, R22, UR14, 0x2 ;  /* 0x0000000e161c7c11 */ /* 0x002fc8000f8410ff */
[----:B------:R-:W-:Y:S01]  /*3970*/  LEA.HI.X R29, R22, UR15, R23, 0x2, P2 ;  /* 0x0000000f161d7c11 */ /* 0x000fe200090f1417 */
[----:B------:R-:W-:-:S04]  /*3980*/  IMAD.WIDE.U32 R22, R44, UR12, R36 ;  /* 0x0000000c2c167c25 */ /* 0x000fc8000f8e0024 */
[----:B------:R-:W-:Y:S01]  /*3990*/  IMAD R23, R44, UR13, R23 ;  /* 0x0000000d2c177c24 */ /* 0x000fe2000f8e0217 */
[----:B---3--:R-:W-:-:S04]  /*39a0*/  LEA R26, P2, R22, UR14, 0x2 ;  /* 0x0000000e161a7c11 */ /* 0x008fc8000f8410ff */
[----:B------:R-:W-:Y:S02]  /*39b0*/  LEA.HI.X R27, R22, UR15, R23, 0x2, P2 ;  /* 0x0000000f161b7c11 */ /* 0x000fe400090f1417 */
[----:B------:R-:W-:-:S05]  /*39c0*/  VIADDMNMX.RELU R23, R24, 0x7, R13, PT ;  /* 0x0000000718177846 */ /* 0x000fca000380110d */
[----:B------:R-:W-:Y:S01]  /*39d0*/  IMAD.WIDE.U32 R24, R23, UR12, R36 ;  /* 0x0000000c17187c25 */ /* 0x000fe2000f8e0024 */
[----:B------:R-:W-:-:S03]  /*39e0*/  IADD3 R39, PT, PT, R39, 0x8, RZ ;  /* 0x0000000827277810 */ /* 0x000fc60007ffe0ff */
[----:B------:R-:W-:Y:S01]  /*39f0*/  IMAD R23, R23, UR13, R25 ;  /* 0x0000000d17177c24 */ /* 0x000fe2000f8e0219 */
[C---:B------:R-:W-:Y:S01]  /*3a00*/  LEA R22, P2, R24.reuse, UR14, 0x2 ;  /* 0x0000000e18167c11 */ /* 0x040fe2000f8410ff */
[-C--:B--2---:R-:W-:Y:S01]  /*3a10*/  FMUL.FTZ R43, R43, R34.reuse ;  /* 0x000000222b2b7220 */ /* 0x084fe20000410000 */
[----:B0-----:R-:W-:Y:S02]  /*3a20*/  FMUL.FTZ R41, R41, R34 ;  /* 0x0000002229297220 */ /* 0x001fe40000410000 */
[----:B------:R-:W-:Y:S02]  /*3a30*/  LEA.HI.X R23, R24, UR15, R23, 0x2, P2 ;  /* 0x0000000f18177c11 */ /* 0x000fe400090f1417 */
        /* <DEDUP_REMOVED lines=13> */
.L_x_1213:
[----:B------:R-:W-:-:S07]  /*3b10*/  IMAD.MOV.U32 R34, RZ, RZ, R12 ;  /* 0x000000ffff227224 */ /* 0x000fce00078e000c */
.L_x_1212:
[----:B------:R-:W-:Y:S05]  /*3b20*/  BSYNC.RECONVERGENT B2 ;  /* 0x0000000000027941 */ /* 0x000fea0003800200 */
.L_x_1211:
[----:B------:R-:W-:-:S13]  /*3b30*/  ISETP.NE.AND P2, PT, R8, RZ, PT ;  /* 0x000000ff0800720c */ /* 0x000fda0003f45270 */
[----:B------:R-:W-:Y:S05]  /*3b40*/  @!P2 BRA `(.L_x_1210) ;  /* 0x000000040078a947 */ /* 0x000fea0003800000 */
[----:B------:R-:W-:Y:S01]  /*3b50*/  BSSY.RECONVERGENT B2, `(.L_x_1215) ;  /* 0x000002f000027945 */ /* 0x000fe20003800200 */
[----:B------:R-:W-:-:S03]  /*3b60*/  ISETP.NE.AND P2, PT, R11, RZ, PT ;  /* 0x000000ff0b00720c */ /* 0x000fc60003f45270 */
[----:B------:R-:W-:Y:S10]  /*3b70*/  @!P1 BRA `(.L_x_1216) ;  /* 0x0000000000b09947 */ /* 0x000ff40003800000 */
[----:B------:R-:W0:Y:S01]  /*3b80*/  LDCU.64 UR8, c[0x0][0x3c8] ;  /* 0x00007900ff0877ac */ /* 0x000e220008000a00 */
[----:B--2---:R-:W-:Y:S01]  /*3b90*/  IMAD R41, R34, 0x4, R3 ;  /* 0x0000000422297824 */ /* 0x004fe200078e0203 */
[----:B------:R-:W-:Y:S01]  /*3ba0*/  IADD3 R44, PT, PT, R2, R34, RZ ;  /* 0x00000022022c7210 */ /* 0x000fe20007ffe0ff */
[----:B------:R-:W-:Y:S01]  /*3bb0*/  LDS R39, [R32] ;  /* 0x0000000020277984 */ /* 0x000fe20000000800 */
[----:B------:R-:W1:Y:S01]  /*3bc0*/  LDCU.64 UR10, c[0x0][0x388] ;  /* 0x00007100ff0a77ac */ /* 0x000e620008000a00 */
[----:B------:R-:W-:Y:S01]  /*3bd0*/  MOV R29, R37 ;  /* 0x00000025001d7202 */ /* 0x000fe20000000f00 */
[----:B------:R-:W-:Y:S01]  /*3be0*/  IMAD.MOV.U32 R28, RZ, RZ, R20 ;  /* 0x000000ffff1c7224 */ /* 0x000fe200078e0014 */
[----:B------:R-:W-:Y:S01]  /*3bf0*/  VIMNMX.RELU R25, PT, PT, R44, R13, PT ;  /* 0x0000000d2c197248 */ /* 0x000fe20003fe1100 */
[----:B------:R-:W-:Y:S04]  /*3c00*/  LDS R38, [R41] ;  /* 0x0000000029267984 */ /* 0x000fe80000000800 */
[----:B------:R-:W2:Y:S04]  /*3c10*/  LDS R36, [R41+0x4] ;  /* 0x0000040029247984 */ /* 0x000ea80000000800 */
[----:B------:R-:W3:Y:S01]  /*3c20*/  LDS R40, [R41+0x8] ;  /* 0x0000080029287984 */ /* 0x000ee20000000800 */
[----:B0-----:R-:W-:-:S03]  /*3c30*/  IMAD.WIDE.U32 R22, R25, UR8, R28 ;  /* 0x0000000819167c25 */ /* 0x001fc6000f8e001c */
[----:B------:R2:W0:Y:S01]  /*3c40*/  LDS R42, [R41+0xc] ;  /* 0x00000c00292a7984 */ /* 0x0004220000000800 */
[----:B------:R-:W-:Y:S01]  /*3c50*/  IMAD R25, R25, UR9, R23 ;  /* 0x0000000919197c24 */ /* 0x000fe2000f8e0217 */
[----:B-1----:R-:W-:Y:S02]  /*3c60*/  LEA R26, P3, R22, UR10, 0x2 ;  /* 0x0000000a161a7c11 */ /* 0x002fe4000f8610ff */
        /* <DEDUP_REMOVED lines=10> */
[----:B------:R-:W-:-:S03]  /*3d10*/  LEA R24, P3, R30, UR10, 0x2 ;  /* 0x0000000a1e187c11 */ /* 0x000fc6000f8610ff */
[----:B------:R-:W-:Y:S01]  /*3d20*/  IMAD.WIDE.U32 R28, R31, UR8, R28 ;  /* 0x000000081f1c7c25 */ /* 0x000fe2000f8e001c */
[----:B------:R-:W-:-:S03]  /*3d30*/  LEA.HI.X R25, R30, UR11, R25, 0x2, P3 ;  /* 0x0000000b1e197c11 */ /* 0x000fc600098f1419 */
[----:B--2---:R-:W-:Y:S01]  /*3d40*/  FMUL.FTZ R41, R39, R36 ;  /* 0x0000002427297220 */ /* 0x004fe20000410000 */
[----:B------:R-:W-:Y:S02]  /*3d50*/  IMAD R31, R31, UR9, R29 ;  /* 0x000000091f1f7c24 */ /* 0x000fe4000f8e021d */
[----:B------:R-:W-:Y:S01]  /*3d60*/  FMUL.FTZ R29, R38, R39 ;  /* 0x00000027261d7220 */ /* 0x000fe20000410000 */
[C---:B---3--:R-:W-:Y:S01]  /*3d70*/  FMUL.FTZ R43, R39.reuse, R40 ;  /* 0x00000028272b7220 */ /* 0x048fe20000410000 */
[----:B------:R-:W-:Y:S01]  /*3d80*/  LEA R30, P3, R28, UR10, 0x2 ;  /* 0x0000000a1c1e7c11 */ /* 0x000fe2000f8610ff */
[C---:B-----5:R-:W-:Y:S01]  /*3d90*/  FMUL.FTZ R41, R14.reuse, R41 ;  /* 0x000000290e297220 */ /* 0x060fe20000410000 */
[C---:B------:R-:W-:Y:S01]  /*3da0*/  FMUL.FTZ R29, R14.reuse, R29 ;  /* 0x0000001d0e1d7220 */ /* 0x040fe20000410000 */
[----:B0-----:R-:W-:Y:S01]  /*3db0*/  FMUL.FTZ R39, R39, R42 ;  /* 0x0000002a27277220 */ /* 0x001fe20000410000 */
[----:B------:R-:W-:Y:S01]  /*3dc0*/  FMUL.FTZ R43, R14, R43 ;  /* 0x0000002b0e2b7220 */ /* 0x000fe20000410000 */
[----:B------:R-:W-:-:S02]  /*3dd0*/  LEA.HI.X R31, R28, UR11, R31, 0x2, P3 ;  /* 0x0000000b1c1f7c11 */ /* 0x000fc400098f141f */
[----:B------:R-:W-:Y:S01]  /*3de0*/  FMUL.FTZ R39, R14, R39 ;  /* 0x000000270e277220 */ /* 0x000fe20000410000 */
[----:B------:R0:W-:Y:S04]  /*3df0*/  REDG.E.ADD.F32.FTZ.RN.STRONG.GPU desc[UR6][R26.64], R29 ;  /* 0x0000001d1a0079a6 */ /* 0x0001e8000c12f306 */
[----:B------:R0:W-:Y:S04]  /*3e00*/  REDG.E.ADD.F32.FTZ.RN.STRONG.GPU desc[UR6][R22.64], R41 ;  /* 0x00000029160079a6 */ /* 0x0001e8000c12f306 */
[----:B------:R0:W-:Y:S04]  /*3e10*/  REDG.E.ADD.F32.FTZ.RN.STRONG.GPU desc[UR6][R24.64], R43 ;  /* 0x0000002b180079a6 */ /* 0x0001e8000c12f306 */
[----:B------:R0:W-:Y:S01]  /*3e20*/  REDG.E.ADD.F32.FTZ.RN.STRONG.GPU desc[UR6][R30.64], R39 ;  /* 0x000000271e0079a6 */ /* 0x0001e2000c12f306 */
[----:B------:R-:W-:-:S07]  /*3e30*/  IADD3 R34, PT, PT, R34, 0x4, RZ ;  /* 0x0000000422227810 */ /* 0x000fce0007ffe0ff */
.L_x_1216:
[----:B------:R-:W-:Y:S05]  /*3e40*/  BSYNC.RECONVERGENT B2 ;  /* 0x0000000000027941 */ /* 0x000fea0003800200 */
.L_x_1215:
[----:B------:R-:W-:Y:S05]  /*3e50*/  @!P2 BRA `(.L_x_1210) ;  /* 0x0000000000b4a947 */ /* 0x000fea0003800000 */
[----:B------:R-:W-:Y:S01]  /*3e60*/  ISETP.NE.AND P3, PT, R11, 0x1, PT ;  /* 0x000000010b00780c */ /* 0x000fe20003f65270 */
[----:B------:R-:W-:Y:S01]  /*3e70*/  BSSY.RECONVERGENT B2, `(.L_x_1217) ;  /* 0x000001c000027945 */ /* 0x000fe20003800200 */
[----:B------:R-:W-:-:S11]  /*3e80*/  LOP3.LUT P2, RZ, R4, 0x1, RZ, 0xc0, !PT ;  /* 0x0000000104ff7812 */ /* 0x000fd6000784c0ff */
[----:B------:R-:W-:Y:S05]  /*3e90*/  @!P3 BRA `(.L_x_1218) ;  /* 0x000000000064b947 */ /* 0x000fea0003800000 */
[----:B0-2---:R-:W-:Y:S01]  /*3ea0*/  IMAD R26, R34, 0x4, R3 ;  /* 0x00000004221a7824 */ /* 0x005fe200078e0203 */
[----:B------:R-:W-:Y:S01]  /*3eb0*/  LDS R23, [R32] ;  /* 0x0000000020177984 */ /* 0x000fe20000000800 */
[----:B------:R-:W0:Y:S01]  /*3ec0*/  LDCU.64 UR8, c[0x0][0x3c8] ;  /* 0x00007900ff0877ac */ /* 0x000e220008000a00 */
[----:B------:R-:W-:Y:S01]  /*3ed0*/  IADD3 R22, PT, PT, R2, R34, RZ ;  /* 0x0000002202167210 */ /* 0x000fe20007ffe0ff */
[----:B------:R-:W-:Y:S01]  /*3ee0*/  IMAD.MOV.U32 R36, RZ, RZ, R20 ;  /* 0x000000ffff247224 */ /* 0x000fe200078e0014 */
[----:B------:R-:W1:Y:S01]  /*3ef0*/  LDS R30, [R26] ;  /* 0x000000001a1e7984 */ /* 0x000e620000000800 */
[----:B------:R-:W2:Y:S01]  /*3f00*/  LDCU.64 UR10, c[0x0][0x388] ;  /* 0x00007100ff0a77ac */ /* 0x000ea20008000a00 */
[C---:B------:R-:W-:Y:S02]  /*3f10*/  VIMNMX.RELU R27, PT, PT, R22.reuse, R13, PT ;  /* 0x0000000d161b7248 */ /* 0x040fe40003fe1100 */
[----:B------:R2:W3:Y:S01]  /*3f20*/  LDS R38, [R26+0x4] ;  /* 0x000004001a267984 */ /* 0x0004e20000000800 */
[----:B------:R-:W-:-:S02]  /*3f30*/  VIADDMNMX.RELU R31, R22, 0x1, R13, PT ;  /* 0x00000001161f7846 */ /* 0x000fc4000380110d */
[----:B0-----:R-:W-:-:S04]  /*3f40*/  IMAD.WIDE.U32 R28, R27, UR8, R36 ;  /* 0x000000081b1c7c25 */ /* 0x001fc8000f8e0024 */
[----:B------:R-:W-:Y:S01]  /*3f50*/  IMAD.WIDE.U32 R24, R31, UR8, R36 ;  /* 0x000000081f187c25 */ /* 0x000fe2000f8e0024 */
[----:B--2---:R-:W-:-:S03]  /*3f60*/  LEA R26, P3, R28, UR10, 0x2 ;  /* 0x0000000a1c1a7c11 */ /* 0x004fc6000f8610ff */
[----:B------:R-:W-:Y:S01]  /*3f70*/  IMAD R27, R27, UR9, R29 ;  /* 0x000000091b1b7c24 */ /* 0x000fe2000f8e021d */
[----:B------:R-:W-:Y:S01]  /*3f80*/  LEA R22, P4, R24, UR10, 0x2 ;  /* 0x0000000a18167c11 */ /* 0x000fe2000f8810ff */
[----:B------:R-:W-:-:S03]  /*3f90*/  IMAD R31, R31, UR9, R25 ;  /* 0x000000091f1f7c24 */ /* 0x000fc6000f8e0219 */
[----:B------:R-:W-:Y:S01]  /*3fa0*/  LEA.HI.X R27, R28, UR11, R27, 0x2, P3 ;  /* 0x0000000b1c1b7c11 */ /* 0x000fe200098f141b */
[----:B-1----:R-:W-:Y:S01]  /*3fb0*/  FMUL.FTZ R25, R30, R23 ;  /* 0x000000171e197220 */ /* 0x002fe20000410000 */
[----:B---3--:R-:W-:-:S03]  /*3fc0*/  FMUL.FTZ R29, R23, R38 ;  /* 0x00000026171d7220 */ /* 0x008fc60000410000 */
[----:B-----5:R-:W-:Y:S01]  /*3fd0*/  FMUL.FTZ R25, R14, R25 ;  /* 0x000000190e197220 */ /* 0x020fe20000410000 */
[----:B------:R-:W-:Y:S01]  /*3fe0*/  LEA.HI.X R23, R24, UR11, R31, 0x2, P4 ;  /* 0x0000000b18177c11 */ /* 0x000fe2000a0f141f */
[----:B------:R-:W-:-:S03]  /*3ff0*/  FMUL.FTZ R29, R14, R29 ;  /* 0x0000001d0e1d7220 */ /* 0x000fc60000410000 */
[----:B------:R1:W-:Y:S04]  /*4000*/  REDG.E.ADD.F32.FTZ.RN.STRONG.GPU desc[UR6][R26.64], R25 ;  /* 0x000000191a0079a6 */ /* 0x0003e8000c12f306 */
[----:B------:R1:W-:Y:S01]  /*4010*/  REDG.E.ADD.F32.FTZ.RN.STRONG.GPU desc[UR6][R22.64], R29 ;  /* 0x0000001d160079a6 */ /* 0x0003e2000c12f306 */
[----:B------:R-:W-:-:S07]  /*4020*/  IADD3 R34, PT, PT, R34, 0x2, RZ ;  /* 0x0000000222227810 */ /* 0x000fce0007ffe0ff */
.L_x_1218:
[----:B------:R-:W-:Y:S05]  /*4030*/  BSYNC.RECONVERGENT B2 ;  /* 0x0000000000027941 */ /* 0x000fea0003800200 */
.L_x_1217:
[----:B------:R-:W-:Y:S05]  /*4040*/  @!P2 BRA `(.L_x_1210) ;  /* 0x000000000038a947 */ /* 0x000fea0003800000 */
[C---:B0-----:R-:W-:Y:S01]  /*4050*/  IMAD R24, R34.reuse, 0x4, R3 ;  /* 0x0000000422187824 */ /* 0x041fe200078e0203 */
[----:B-12---:R-:W-:Y:S01]  /*4060*/  LDS R25, [R32] ;  /* 0x0000000020197984 */ /* 0x006fe20000000800 */
[----:B------:R-:W0:Y:S01]  /*4070*/  LDCU.64 UR8, c[0x0][0x3c8] ;  /* 0x00007900ff0877ac */ /* 0x000e220008000a00 */
[----:B------:R-:W-:Y:S02]  /*4080*/  VIADDMNMX.RELU R21, R34, R2, R13, PT ;  /* 0x0000000222157246 */ /* 0x000fe4000380110d */
[----:B------:R-:W-:Y:S01]  /*4090*/  MOV R36, R20 ;  /* 0x0000001400247202 */ /* 0x000fe20000000f00 */
[----:B------:R-:W1:Y:S01]  /*40a0*/  LDS R24, [R24] ;  /* 0x0000000018187984 */ /* 0x000e620000000800 */
[----:B------:R-:W2:Y:S03]  /*40b0*/  LDCU.64 UR10, c[0x0][0x388] ;  /* 0x00007100ff0a77ac */ /* 0x000ea60008000a00 */
[----:B0-----:R-:W-:-:S04]  /*40c0*/  IMAD.WIDE.U32 R22, R21, UR8, R36 ;  /* 0x0000000815167c25 */ /* 0x001fc8000f8e0024 */
[----:B------:R-:W-:Y:S01]  /*40d0*/  IMAD R21, R21, UR9, R23 ;  /* 0x0000000915157c24 */ /* 0x000fe2000f8e0217 */
[----:B--2---:R-:W-:-:S04]  /*40e0*/  LEA R20, P2, R22, UR10, 0x2 ;  /* 0x0000000a16147c11 */ /* 0x004fc8000f8410ff */
[----:B------:R-:W-:Y:S01]  /*40f0*/  LEA.HI.X R21, R22, UR11, R21, 0x2, P2 ;  /* 0x0000000b16157c11 */ /* 0x000fe200090f1415 */
[----:B-1----:R-:W-:-:S04]  /*4100*/  FMUL.FTZ R23, R25, R24 ;  /* 0x0000001819177220 */ /* 0x002fc80000410000 */
[----:B-----5:R-:W-:-:S05]  /*4110*/  FMUL.FTZ R23, R14, R23 ;  /* 0x000000170e177220 */ /* 0x020fca0000410000 */
[----:B------:R3:W-:Y:S02]  /*4120*/  REDG.E.ADD.F32.FTZ.RN.STRONG.GPU desc[UR6][R20.64], R23 ;  /* 0x00000017140079a6 */ /* 0x0007e4000c12f306 */
.L_x_1210:
[----:B------:R-:W-:Y:S05]  /*4130*/  BSYNC.RECONVERGENT B0 ;  /* 0x0000000000007941 */ /* 0x000fea0003800200 */
.L_x_1209:
[----:B------:R-:W-:-:S05]  /*4140*/  VIADD R33, R33, 0x1 ;  /* 0x0000000121217836 */ /* 0x000fca0000000000 */
[----:B------:R-:W-:-:S13]  /*4150*/  ISETP.NE.AND P2, PT, R33, R5, PT ;  /* 0x000000052100720c */ /* 0x000fda0003f45270 */
[----:B------:R-:W-:Y:S05]  /*4160*/  @P2 BRA `(.L_x_1219) ;  /* 0xfffffff000f02947 */ /* 0x000fea000383ffff */
.L_x_1208:
[----:B------:R-:W-:Y:S05]  /*4170*/  BSYNC.RECONVERGENT B1 ;  /* 0x0000000000017941 */ /* 0x000fea0003800200 */
.L_x_1207:
[----:B----4-:R-:W-:-:S04]  /*4180*/  IADD3 R10, PT, PT, R9, R10, RZ ;  /* 0x0000000a090a7210 */ /* 0x010fc80007ffe0ff */
[----:B------:R-:W-:-:S13]  /*4190*/  ISETP.GE.AND P2, PT, R10, R7, PT ;  /* 0x000000070a00720c */ /* 0x000fda0003f46270 */
[----:B------:R-:W-:Y:S05]  /*41a0*/  @!P2 BRA `(.L_x_1220) ;  /* 0xffffffec00f0a947 */ /* 0x000fea000383ffff */
[----:B------:R-:W-:Y:S05]  /*41b0*/  EXIT ;  /* 0x000000000000794d */ /* 0x000fea0003800000 */
        .weak           $__internal_12_$__cuda_sm20_dblrcp_rn_slowpath_v3
        .type           $__internal_12_$__cuda_sm20_dblrcp_rn_slowpath_v3,@function
        .size           $__internal_12_$__cuda_sm20_dblrcp_rn_slowpath_v3,(.L_x_1967 - $__internal_12_$__cuda_sm20_dblrcp_rn_slowpath_v3)
$__internal_12_$__cuda_sm20_dblrcp_rn_slowpath_v3:
        /* <DEDUP_REMOVED lines=12> */
[----:B------:R-:W-:-:S03]  /*4280*/  MOV R20, R18 ;  /* 0x0000001200147202 */ /* 0x000fc60000000f00 */
        /* <DEDUP_REMOVED lines=43> */
.L_x_1224:
        /* <DEDUP_REMOVED lines=34> */
.L_x_1222:
[----:B------:R-:W-:Y:S02]  /*4760*/  LOP3.LUT R21, R19, 0x80000, RZ, 0xfc, !PT ;  /* 0x0008000013157812 */ /* 0x000fe400078efcff */
[----:B------:R-:W-:-:S07]  /*4770*/  MOV R20, R18 ;  /* 0x0000001200147202 */ /* 0x000fce0000000f00 */
.L_x_1223:
[----:B------:R-:W-:Y:S05]  /*4780*/  BSYNC.RECONVERGENT B1 ;  /* 0x0000000000017941 */ /* 0x000fea0003800200 */
.L_x_1221:
[----:B------:R-:W-:Y:S01]  /*4790*/  IMAD.MOV.U32 R18, RZ, RZ, R14 ;  /* 0x000000ffff127224 */ /* 0x000fe200078e000e */
[----:B------:R-:W-:-:S04]  /*47a0*/  MOV R19, 0x0 ;  /* 0x0000000000137802 */ /* 0x000fc80000000f00 */
[----:B------:R-:W-:Y:S05]  /*47b0*/  RET.REL.NODEC R18 `(_ZN2at6native54_GLOBAL__N__aa9a477a_21_UpSampleBilinear2d_cu_607db5e336upsample_gen2d_aa_backward_out_frameIffNS0_18upsample_antialias21BilinearFilterFunctorEEEvT0_S5_NS_27GenericPackedTensorAccessorIT_Lm4ENS_16DefaultPtrTraitsElEENS6_IKS7_Lm4ES8_lEERKT1_) ;  /* 0xffffffb812107950 */ /* 0x000fea0003c3ffff */
.L_x_1225:
        /* <DEDUP_REMOVED lines=12> */
.L_x_1967:


//--------------------- .text._ZN2at6native54_GLOBAL__N__aa9a477a_21_UpSampleBilinear2d_cu_607db5e336upsample_gen2d_aa_backward_out_frameIddNS0_18upsample_antialias21BilinearFilterFunctorEEEvT0_S5_NS_27GenericPackedTensorAccessorIT_Lm4ENS_16DefaultPtrTraitsElEENS6_IKS7_Lm4ES8_lEERKT1_ --------------------------
	.section	.text._ZN2at6native54_GLOBAL__N__aa9a477a_21_UpSampleBilinear2d_cu_607db5e336upsample_gen2d_aa_backward_out_frameIddNS0_18upsample_antialias21BilinearFilterFunctorEEEvT0_S5_NS_27GenericPackedTensorAccessorIT_Lm4ENS_16DefaultPtrTraitsElEENS6_IKS7_Lm4ES8_lEERKT1_,"ax",@progbits
	.align	128
.text._ZN2at6native54_GLOBAL__N__aa9a477a_21_UpSampleBilinear2d_cu_607db5e336upsample_gen2d_aa_backward_out_frameIddNS0_18upsample_antialias21BilinearFilterFunctorEEEvT0_S5_NS_27GenericPackedTensorAccessorIT_Lm4ENS_16DefaultPtrTraitsElEENS6_IKS7_Lm4ES8_lEERKT1_:
        .type           _ZN2at6native54_GLOBAL__N__aa9a477a_21_UpSampleBilinear2d_cu_607db5e336upsample_gen2d_aa_backward_out_frameIddNS0_18upsample_antialias21BilinearFilterFunctorEEEvT0_S5_NS_27GenericPackedTensorAccessorIT_Lm4ENS_16DefaultPtrTraitsElEENS6_IKS7_Lm4ES8_lEERKT1_,@function
        .size           _ZN2at6native54_GLOBAL__N__aa9a477a_21_UpSampleBilinear2d_cu_607db5e336upsample_gen2d_aa_backward_out_frameIddNS0_18upsample_antialias21BilinearFilterFunctorEEEvT0_S5_NS_27GenericPackedTensorAccessorIT_Lm4ENS_16DefaultPtrTraitsElEENS6_IKS7_Lm4ES8_lEERKT1_,(.L_x_1969 - _ZN2at6native54_GLOBAL__N__aa9a477a_21_UpSampleBilinear2d_cu_607db5e336upsample_gen2d_aa_backward_out_frameIddNS0_18upsample_antialias21BilinearFilterFunctorEEEvT0_S5_NS_27GenericPackedTensorAccessorIT_Lm4ENS_16DefaultPtrTraitsElEENS6_IKS7_Lm4ES8_lEERKT1_)
        .other          _ZN2at6native54_GLOBAL__N__aa9a477a_21_UpSampleBilinear2d_cu_607db5e336upsample_gen2d_aa_backward_out_frameIddNS0_18upsample_antialias21BilinearFilterFunctorEEEvT0_S5_NS_27GenericPackedTensorAccessorIT_Lm4ENS_16DefaultPtrTraitsElEENS6_IKS7_Lm4ES8_lEERKT1_,@"STO_CUDA_ENTRY STV_DEFAULT"
_ZN2at6native54_GLOBAL__N__aa9a477a_21_UpSampleBilinear2d_cu_607db5e336upsample_gen2d_aa_backward_out_frameIddNS0_18upsample_antialias21BilinearFilterFunctorEEEvT0_S5_NS_27GenericPackedTensorAccessorIT_Lm4ENS_16DefaultPtrTraitsElEENS6_IKS7_Lm4ES8_lEERKT1_:
        /* <DEDUP_REMOVED lines=62> */
.L_x_1227:
        /* <DEDUP_REMOVED lines=46> */
.L_x_1226:
[----:B------:R-:W0:Y:S01]  /*06c0*/  LDC.64 R18, c[0x0][0x380] ;  /* 0x0000e000ff127b82 */ /* 0x000e220000000a00 */
[----:B------:R-:W-:Y:S01]  /*06d0*/  IMAD.MOV.U32 R6, RZ, RZ, 0x80000 ;  /* 0x00080000ff067424 */ /* 0x000fe200078e00ff */
[----:B------:R-:W-:Y:S01]  /*06e0*/  UMOV UR4, 0xf0000000 ;  /* 0xf000000000047882 */ /* 0x000fe20000000000 */
[----:B------:R-:W-:Y:S01]  /*06f0*/  IMAD.MOV.U32 R8, RZ, RZ, 0x80000 ;  /* 0x00080000ff087424 */ /* 0x000fe200078e00ff */
        /* <DEDUP_REMOVED lines=8> */
[----:B------:R-:W1:Y:S01]  /*0780*/  LDC.64 R2, c[0x0][0x388] ;  /* 0x0000e200ff027b82 */ /* 0x000e620000000a00 */
[----:B0-----:R-:W-:-:S15]  /*0790*/  MOV R4, R19 ;  /* 0x0000001300047202 */ /* 0x001fde0000000f00 */
[----:B------:R-:W-:-:S15]  /*07a0*/  NOP ;  /* 0x0000000000007918 */ /* 0x000fde0000000000 */
[----:B------:R-:W-:-:S15]  /*07b0*/  NOP ;  /* 0x0000000000007918 */ /* 0x000fde0000000000 */
[----:B------:R-:W-:-:S15]  /*07c0*/  NOP ;  /* 0x0000000000007918 */ /* 0x000fde0000000000 */
[----:B------:R-:W-:-:S02]  /*07d0*/  NOP ;  /* 0x0000000000007918 */ /* 0x000fc40000000000 */
[----:B------:R-:W-:-:S15]  /*07e0*/  I2F.F64 R40, R33 ;  /* 0x0000002100287312 */ /* 0x000fde0000201c00 */
[----:B------:R-:W-:-:S15]  /*07f0*/  NOP ;  /* 0x0000000000007918 */ /* 0x000fde0000000000 */
[----:B------:R-:W-:-:S15]  /*0800*/  NOP ;  /* 0x0000000000007918 */ /* 0x000fde0000000000 */
[----:B------:R-:W-:-:S15]  /*0810*/  NOP ;  /* 0x0000000000007918 */ /* 0x000fde0000000000 */
[----:B------:R-:W-:-:S04]  /*0820*/  NOP ;  /* 0x0000000000007918 */ /* 0x000fc80000000000 */
[----:B------:R-:W0:Y:S02]  /*0830*/  DSETP.MAX.AND P0, P1, R18, 1, PT ;  /* 0x3ff000001200742a */ /* 0x000e24000390f000 */
[----:B0-----:R-:W-:Y:S01]  /*0840*/  FSEL R7, R4, 1.875, P0 ;  /* 0x3ff0000004077808 */ /* 0x001fe20000000000 */
[----:B------:R-:W-:Y:S01]  /*0850*/  IMAD.MOV.U32 R4, RZ, RZ, R18 ;  /* 0x000000ffff047224 */ /* 0x000fe200078e0012 */
[----:B------:R-:W-:-:S04]  /*0860*/  @P1 LOP3.LUT R7, R6, 0x3ff00000, RZ, 0xfc, !PT ;  /* 0x3ff0000006071812 */ /* 0x000fc800078efcff */
[----:B------:R-:W-:Y:S01]  /*0870*/  SEL R6, R4, RZ, P0 ;  /* 0x000000ff04067207 */ /* 0x000fe20000000000 */
[----:B-1----:R-:W-:-:S15]  /*0880*/  IMAD.MOV.U32 R4, RZ, RZ, R3 ;  /* 0x000000ffff047224 */ /* 0x002fde00078e0003 */
[----:B------:R-:W-:-:S15]  /*0890*/  NOP ;  /* 0x0000000000007918 */ /* 0x000fde0000000000 */
[----:B------:R-:W-:-:S15]  /*08a0*/  NOP ;  /* 0x0000000000007918 */ /* 0x000fde0000000000 */
[----:B------:R-:W-:-:S10]  /*08b0*/  NOP ;  /* 0x0000000000007918 */ /* 0x000fd40000000000 */
[----:B------:R-:W0:Y:S02]  /*08c0*/  DSETP.MAX.AND P2, P3, R2, 1, PT ;  /* 0x3ff000000200742a */ /* 0x000e240003b4f000 */
[----:B0-----:R-:W-:Y:S01]  /*08d0*/  FSEL R9, R4, 1.875, P2 ;  /* 0x3ff0000004097808 */ /* 0x001fe20001000000 */
[----:B------:R-:W-:Y:S01]  /*08e0*/  IMAD.MOV.U32 R4, RZ, RZ, R2 ;  /* 0x000000ffff047224 */ /* 0x000fe200078e0002 */
[----:B------:R-:W-:-:S04]  /*08f0*/  @P3 LOP3.LUT R9, R8, 0x3ff00000, RZ, 0xfc, !PT ;  /* 0x3ff0000008093812 */ /* 0x000fc800078efcff */
[----:B------:R-:W-:-:S15]  /*0900*/  SEL R8, R4, RZ, P2 ;  /* 0x000000ff04087207 */ /* 0x000fde0001000000 */
[----:B------:R-:W-:-:S15]  /*0910*/  NOP ;  /* 0x0000000000007918 */ /* 0x000fde0000000000 */
[----:B------:R-:W-:-:S15]  /*0920*/  NOP ;  /* 0x0000000000007918 */ /* 0x000fde0000000000 */
[----:B------:R-:W-:-:S11]  /*0930*/  NOP ;  /* 0x0000000000007918 */ /* 0x000fd60000000000 */
[----:B------:R-:W-:-:S15]  /*0940*/  F2F.F32.F64 R4, R6 ;  /* 0x0000000600047310 */ /* 0x000fde0000301000 */
[----:B------:R-:W-:-:S15]  /*0950*/  NOP ;  /* 0x0000000000007918 */ /* 0x000fde0000000000 */
[----:B------:R-:W-:-:S15]  /*0960*/  NOP ;  /* 0x0000000000007918 */ /* 0x000fde0000000000 */
[----:B------:R-:W-:-:S15]  /*0970*/  NOP ;  /* 0x0000000000007918 */ /* 0x000fde0000000000 */
[----:B------:R-:W-:-:S04]  /*0980*/  NOP ;  /* 0x0000000000007918 */ /* 0x000fc80000000000 */
[----:B------:R-:W0:-:S15]  /*0990*/  DSETP.GEU.AND P1, PT, |R8|, UR4, PT ;  /* 0x0000000408007e2a */ /* 0x000e1e000bf2e200 */
[----:B------:R-:W-:-:S15]  /*09a0*/  NOP ;  /* 0x0000000000007918 */ /* 0x000fde0000000000 */
[----:B------:R-:W-:-:S15]  /*09b0*/  NOP ;  /* 0x0000000000007918 */ /* 0x000fde0000000000 */
[----:B------:R-:W-:-:S15]  /*09c0*/  NOP ;  /* 0x0000000000007918 */ /* 0x000fde0000000000 */
[----:B------:R-:W-:-:S04]  /*09d0*/  NOP ;  /* 0x0000000000007918 */ /* 0x000fc80000000000 */
[----:B------:R-:W0:Y:S02]  /*09e0*/  F2F.F32.F64 R20, R8 ;  /* 0x0000000800147310 */ /* 0x000e240000301000 */
[----:B0-----:R-:W-:-:S15]  /*09f0*/  @!P1 FMUL R20, R20, 1.175494350822287508e-38 ;  /* 0x0080000014149820 */ /* 0x001fde0000400000 */
[----:B------:R-:W-:-:S15]  /*0a00*/  NOP ;  /* 0x0000000000007918 */ /* 0x000fde0000000000 */
[----:B------:R-:W-:-:S15]  /*0a10*/  NOP ;  /* 0x0000000000007918 */ /* 0x000fde0000000000 */
[----:B------:R-:W-:-:S15]  /*0a20*/  NOP ;  /* 0x0000000000007918 */ /* 0x000fde0000000000 */
[----:B------:R-:W-:-:S02]  /*0a30*/  NOP ;  /* 0x0000000000007918 */ /* 0x000fc40000000000 */
[----:B------:R-:W0:Y:S01]  /*0a40*/  DSETP.GEU.AND P0, PT, |R6|, UR4, PT ;  /* 0x0000000406007e2a */ /* 0x000e22000bf0e200 */
[----:B------:R-:W1:Y:S01]  /*0a50*/  S2UR UR5, SR_CgaCtaId ;  /* 0x00000000000579c3 */ /* 0x000e620000008800 */
[----:B0-----:R-:W-:Y:S01]  /*0a60*/  @!P0 FMUL R4, R4, 1.175494350822287508e-38 ;  /* 0x0080000004048820 */ /* 0x001fe20000400000 */
[----:B------:R-:W-:Y:S01]  /*0a70*/  ISETP.NE.AND P0, PT, R5, RZ, PT ;  /* 0x000000ff0500720c */ /* 0x000fe20003f05270 */
[----:B------:R-:W-:Y:S02]  /*0a80*/  UMOV UR4, 0x400 ;  /* 0x0000040000047882 */ /* 0x000fe40000000000 */
[----:B------:R-:W0:Y:S08]  /*0a90*/  F2I.FTZ.CEIL.NTZ R32, R4 ;  /* 0x0000000400207305 */ /* 0x000e30000021b100 */
[----:B------:R-:W2:Y:S01]  /*0aa0*/  F2I.FTZ.CEIL.NTZ R20, R20 ;  /* 0x0000001400147305 */ /* 0x000ea2000021b100 */
[----:B0-----:R-:W-:Y:S01]  /*0ab0*/  IMAD.SHL.U32 R32, R32, 0x2, RZ ;  /* 0x0000000220207824 */ /* 0x001fe200078e00ff */
[----:B-1----:R-:W-:-:S15]  /*0ac0*/  ULEA UR4, UR5, UR4, 0x18 ;  /* 0x0000000405047291 */ /* 0x002fde000f8ec0ff */
[----:B------:R-:W-:-:S15]  /*0ad0*/  NOP ;  /* 0x0000000000007918 */ /* 0x000fde0000000000 */
[----:B------:R-:W-:-:S15]  /*0ae0*/  NOP ;  /* 0x0000000000007918 */ /* 0x000fde0000000000 */
[----:B------:R-:W-:-:S03]  /*0af0*/  NOP ;  /* 0x0000000000007918 */ /* 0x000fc60000000000 */
        /* <DEDUP_REMOVED lines=36> */
[----:B0-----:R2:W0:Y:S02]  /*0d40*/  DADD R6, R12, 0.5 ;  /* 0x3fe000000c067429 */ /* 0x0014240000000000 */
[----:B--2---:R-:W-:-:S15]  /*0d50*/  IMAD.SHL.U32 R13, R20, 0x2, RZ ;  /* 0x00000002140d7824 */ /* 0x004fde00078e00ff */
[----:B------:R-:W-:-:S15]  /*0d60*/  NOP ;  /* 0x0000000000007918 */ /* 0x000fde0000000000 */
[----:B------:R-:W-:-:S15]  /*0d70*/  NOP ;  /* 0x0000000000007918 */ /* 0x000fde0000000000 */
[----:B------:R-:W-:-:S15]  /*0d80*/  NOP ;  /* 0x0000000000007918 */ /* 0x000fde0000000000 */
[----:B------:R-:W-:-:S02]  /*0d90*/  NOP ;  /* 0x0000000000007918 */ /* 0x000fc40000000000 */
[----:B0-----:R-:W0:Y:S01]  /*0da0*/  F2I.F64.TRUNC R6, R6 ;  /* 0x0000000600067311 */ /* 0x001e22000030d100 */
        /* <DEDUP_REMOVED lines=19> */
[----:B------:R-:W1:-:S15]  /*0ee0*/  DADD R10, R10, 0.5 ;  /* 0x3fe000000a0a7429 */ /* 0x000e5e0000000000 */
[----:B------:R-:W-:-:S15]  /*0ef0*/  NOP ;  /* 0x0000000000007918 */ /* 0x000fde0000000000 */
[----:B------:R-:W-:-:S15]  /*0f00*/  NOP ;  /* 0x0000000000007918 */ /* 0x000fde0000000000 */
[----:B------:R-:W-:-:S15]  /*0f10*/  NOP ;  /* 0x0000000000007918 */ /* 0x000fde0000000000 */
[----:B------:R-:W-:-:S04]  /*0f20*/  NOP ;  /* 0x0000000000007918 */ /* 0x000fc80000000000 */
[----:B-1----:R0:W1:Y:S02]  /*0f30*/  F2I.F64.TRUNC R10, R10 ;  /* 0x0000000a000a7311 */ /* 0x002064000030d100 */
[----:B0-----:R-:W-:Y:S02]  /*0f40*/  VIMNMX R11, PT, PT, R18, UR11, PT ;  /* 0x0000000b120b7c48 */ /* 0x001fe4000bfe0100 */
[----:B-1----:R-:W-:-:S03]  /*0f50*/  VIMNMX R10, PT, PT, RZ, R10, !PT ;  /* 0x0000000aff0a7248 */ /* 0x002fc60007fe0100 */
[----:B------:R-:W-:Y:S02]  /*0f60*/  IMAD.IADD R7, R11, 0x1, -R12 ;  /* 0x000000010b077824 */ /* 0x000fe400078e0a0c */
        /* <DEDUP_REMOVED lines=13> */
[----:B-1----:R0:W-:Y:S02]  /*1040*/  DFMA R40, -R40, R2, R16 ;  /* 0x000000022828722b */ /* 0x0021e40000000110 */
[----:B0-----:R-:W0:Y:S01]  /*1050*/  MUFU.RCP64H R17, R0 ;  /* 0x0000000000117308 */ /* 0x001e220000001800 */
[----:B------:R-:W-:-:S05]  /*1060*/  VIADD R16, R0, 0x300402 ;  /* 0x0030040200107836 */ /* 0x000fca0000000000 */
[----:B------:R-:W-:-:S15]  /*1070*/  FSETP.GEU.AND P0, PT, |R16|, 5.8789094863358348022e-39, PT ;  /* 0x004004021000780b */ /* 0x000fde0003f0e200 */
        /* <DEDUP_REMOVED lines=31> */
[----:B------:R-:W-:Y:S05]  /*1270*/  CALL.REL.NOINC `($__internal_13_$__cuda_sm20_dblrcp_rn_slowpath_v3) ;  /* 0x0000007400587944 */ /* 0x000fea0003c00000 */
[----:B------:R-:W-:Y:S02]  /*1280*/  IMAD.MOV.U32 R2, RZ, RZ, R18 ;  /* 0x000000ffff027224 */ /* 0x000fe400078e0012 */
[----:B------:R-:W-:-:S07]  /*1290*/  IMAD.MOV.U32 R3, RZ, RZ, R19 ;  /* 0x000000ffff037224 */ /* 0x000fce00078e0013 */
.L_x_1230:
[----:B------:R-:W-:Y:S01]  /*12a0*/  ISETP.GE.AND P0, PT, R6, 0x1, PT ;  /* 0x000000010600780c */ /* 0x000fe20003f06270 */
[----:B------:R-:W-:Y:S01]  /*12b0*/  BSSY.RECONVERGENT B1, `(.L_x_1231) ;  /* 0x0000168000017945 */ /* 0x000fe20003800200 */
[----:B------:R-:W-:Y:S02]  /*12c0*/  FSEL R2, R2, RZ, P1 ;  /* 0x000000ff02027208 */ /* 0x000fe40000800000 */
[----:B------:R-:W-:Y:S02]  /*12d0*/  CS2R R16, SRZ ;  /* 0x0000000000107805 */ /* 0x000fe4000001ff00 */
[----:B------:R-:W-:-:S07]  /*12e0*/  FSEL R3, R3, 1.875, P1 ;  /* 0x3ff0000003037808 */ /* 0x000fce0000800000 */
[----:B------:R-:W-:Y:S05]  /*12f0*/  @!P0 BRA `(.L_x_1232) ;  /* 0x00000014008c8947 */ /* 0x000fea0003800000 */
[----:B------:R-:W-:Y:S01]  /*1300*/  IMAD.IADD R4, R10, 0x1, -R9 ;  /* 0x000000010a047824 */ /* 0x000fe200078e0a09 */
[----:B------:R-:W-:Y:S01]  /*1310*/  LOP3.LUT R0, R6, 0x3, RZ, 0xc0, !PT ;  /* 0x0000000306007812 */ /* 0x000fe200078ec0ff */
[----:B------:R-:W-:Y:S01]  /*1320*/  BSSY.RECONVERGENT B2, `(.L_x_1233) ;  /* 0x00000cc000027945 */ /* 0x000fe20003800200 */
[----:B------:R-:W-:Y:S02]  /*1330*/  CS2R R16, SRZ ;  /* 0x0000000000107805 */ /* 0x000fe4000001ff00 */
[----:B------:R-:W-:Y:S01]  /*1340*/  ISETP.GT.U32.AND P2, PT, R4, -0x4, PT ;  /* 0xfffffffc0400780c */ /* 0x000fe20003f44070 */
[----:B------:R-:W-:Y:S01]  /*1350*/  IMAD.MOV.U32 R4, RZ, RZ, RZ ;  /* 0x000000ffff047224 */ /* 0x000fe200078e00ff */
[----:B------:R-:W-:-:S11]  /*1360*/  ISETP.NE.AND P1, PT, R0, RZ, PT ;  /* 0x000000ff0000720c */ /* 0x000fd60003f25270 */
[----:B------:R-:W-:Y:S05]  /*1370*/  @P2 BRA `(.L_x_1234) ;  /* 0x0000000c00182947 */ /* 0x000fea0003800000 */
[----:B------:R-:W-:Y:S01]  /*1380*/  LOP3.LUT R4, R6, 0x7ffffffc, RZ, 0xc0, !PT ;  /* 0x7ffffffc06047812 */ /* 0x000fe200078ec0ff */
[----:B------:R-:W-:Y:S01]  /*1390*/  IMAD.MOV.U32 R35, RZ, RZ, RZ ;  /* 0x000000ffff237224 */ /* 0x000fe200078e00ff */
[----:B------:R-:W-:-:S07]  /*13a0*/  CS2R R16, SRZ ;  /* 0x0000000000107805 */ /* 0x000fce000001ff00 */
.L_x_1235:
[----:B------:R-:W0:Y:S01]  /*13b0*/  I2F.F64.U32 R18, R35 ;  /* 0x0000002300127312 */ /* 0x000e220000201800 */
[C---:B------:R-:W-:Y:S01]  /*13c0*/  VIADD R22, R35.reuse, 0x1 ;  /* 0x0000000123167836 */ /* 0x040fe20000000000 */
[C---:B------:R-:W-:Y:S01]  /*13d0*/  IADD3 R23, PT, PT, R35.reuse, 0x2, RZ ;  /* 0x0000000223177810 */ /* 0x040fe20007ffe0ff */
[----:B------:R-:W-:-:S15]  /*13e0*/  VIADD R24, R35, 0x3 ;  /* 0x0000000323187836 */ /* 0x000fde0000000000 */
[----:B------:R-:W-:-:S15]  /*13f0*/  NOP ;  /* 0x0000000000007918 */ /* 0x000fde0000000000 */
[----:B------:R-:W-:-:S15]  /*1400*/  NOP ;  /* 0x0000000000007918 */ /* 0x000fde0000000000 */
[----:B------:R-:W-:-:S15]  /*1410*/  NOP ;  /* 0x0000000000007918 */ /* 0x000fde0000000000 */
[----:B------:R-:W-:-:S01]  /*1420*/  NOP ;  /* 0x0000000000007918 */ /* 0x000fc20000000000 */
[----:B0-----:R-:W0:-:S15]  /*1430*/  DADD R18, R40, R18 ;  /* 0x0000000028127229 */ /* 0x001e1e0000000012 */
[----:B------:R-:W-:-:S15]  /*1440*/  NOP ;  /* 0x0000000000007918 */ /* 0x000fde0000000000 */
[----:B------:R-:W-:-:S15]  /*1450*/  NOP ;  /* 0x0000000000007918 */ /* 0x000fde0000000000 */
[----:B------:R-:W-:-:S15]  /*1460*/  NOP ;  /* 0x0000000000007918 */ /* 0x000fde0000000000 */
[----:B------:R-:W-:-:S04]  /*1470*/  NOP ;  /* 0x0000000000007918 */ /* 0x000fc80000000000 */
[----:B------:R-:W1:-:S15]  /*1480*/  I2F.F64.U32 R30, R22 ;  /* 0x00000016001e7312 */ /* 0x000e5e0000201800 */
[----:B------:R-:W-:-:S15]  /*1490*/  NOP ;  /* 0x0000000000007918 */ /* 0x000fde0000000000 */
[----:B------:R-:W-:-:S15]  /*14a0*/  NOP ;  /* 0x0000000000007918 */ /* 0x000fde0000000000 */
[----:B------:R-:W-:-:S15]  /*14b0*/  NOP ;  /* 0x0000000000007918 */ /* 0x000fde0000000000 */
[----:B------:R-:W-:-:S04]  /*14c0*/  NOP ;  /* 0x0000000000007918 */ /* 0x000fc80000000000 */
        /* <DEDUP_REMOVED lines=45> */
[----:B------:R-:W3:-:S15]  /*17a0*/  DMUL R38, R2, R38 ;  /* 0x0000002602267228 */ /* 0x000ede0000000000 */
[----:B------:R-:W-:-:S15]  /*17b0*/  NOP ;  /* 0x0000000000007918 */ /* 0x000fde0000000000 */
[----:B------:R-:W-:-:S15]  /*17c0*/  NOP ;  /* 0x0000000000007918 */ /* 0x000fde0000000000 */
[----:B------:R-:W-:-:S15]  /*17d0*/  NOP ;  /* 0x0000000000007918 */ /* 0x000fde0000000000 */
[----:B------:R-:W-:-:S04]  /*17e0*/  NOP ;  /* 0x0000000000007918 */ /* 0x000fc80000000000 */
[----:B-1----:R-:W-:-:S15]  /*17f0*/  DMUL R30, R2, R30 ;  /* 0x0000001e021e7228 */ /* 0x002fde0000000000 */
        /* <DEDUP_REMOVED lines=14> */
[----:B---3--:R-:W-:-:S15]  /*18e0*/  DSETP.GEU.AND P4, PT, R38, RZ, PT ;  /* 0x000000ff2600722a */ /* 0x008fde0003f8e000 */
        /* <DEDUP_REMOVED lines=31> */
[----:B------:R-:W0:Y:S02]  /*1ae0*/  DADD R26, -RZ, -R18 ;  /* 0x00000000ff1a7229 */ /* 0x000e240000000912 */
[----:B0-----:R-:W-:Y:S02]  /*1af0*/  FSEL R18, R26, R18, !P2 ;  /* 0x000000121a127208 */ /* 0x001fe40005000000 */
[----:B------:R-:W-:Y:S01]  /*1b00*/  FSEL R19, R27, R19, !P2 ;  /* 0x000000131b137208 */ /* 0x000fe20005000000 */
[C---:B------:R-:W-:Y:S02]  /*1b10*/  IMAD R27, R35.reuse, 0x8, R5 ;  /* 0x00000008231b7824 */ /* 0x040fe400078e0205 */
[----:B------:R-:W-:-:S15]  /*1b20*/  VIADD R35, R35, 0x4 ;  /* 0x0000000423237836 */ /* 0x000fde0000000000 */
[----:B------:R-:W-:-:S15]  /*1b30*/  NOP ;  /* 0x0000000000007918 */ /* 0x000fde0000000000 */
[----:B------:R-:W-:-:S15]  /*1b40*/  NOP ;  /* 0x0000000000007918 */ /* 0x000fde0000000000 */
[----:B------:R-:W-:-:S12]  /*1b50*/  NOP ;  /* 0x0000000000007918 */ /* 0x000fd80000000000 */
[----:B------:R-:W0:Y:S02]  /*1b60*/  DADD R28, -RZ, -R20 ;  /* 0x00000000ff1c7229 */ /* 0x000e240000000914 */
[----:B0-----:R-:W-:Y:S02]  /*1b70*/  FSEL R20, R28, R20, !P3 ;  /* 0x000000141c147208 */ /* 0x001fe40005800000 */
[----:B------:R-:W-:-:S15]  /*1b80*/  FSEL R21, R29, R21, !P3 ;  /* 0x000000151d157208 */ /* 0x000fde0005800000 */
[----:B------:R-:W-:-:S15]  /*1b90*/  NOP ;  /* 0x0000000000007918 */ /* 0x000fde0000000000 */
[----:B------:R-:W-:-:S15]  /*1ba0*/  NOP ;  /* 0x0000000000007918 */ /* 0x000fde0000000000 */
[----:B------:R-:W-:-:S15]  /*1bb0*/  NOP ;  /* 0x0000000000007918 */ /* 0x000fde0000000000 */
[----:B------:R-:W-:-:S15]  /*1bc0*/  DSETP.GEU.AND P4, PT, R22, 1, PT ;  /* 0x3ff000001600742a */ /* 0x000fde0003f8e000 */
        /* <DEDUP_REMOVED lines=19> */
[----:B------:R-:W0:Y:S02]  /*1d00*/  DADD R22, -R22, 1 ;  /* 0x3ff0000016167429 */ /* 0x000e240000000100 */
[----:B0-----:R-:W-:Y:S02]  /*1d10*/  FSEL R22, R22, RZ, !P4 ;  /* 0x000000ff16167208 */ /* 0x001fe40006000000 */
[----:B------:R-:W-:-:S05]  /*1d20*/  FSEL R23, R23, RZ, !P4 ;  /* 0x000000ff17177208 */ /* 0x000fca0006000000 */
[----:B------:R0:W-:-:S15]  /*1d30*/  STS.64 [R27], R22 ;  /* 0x000000161b007388 */ /* 0x0001de0000000a00 */
[----:B------:R-:W-:-:S15]  /*1d40*/  NOP ;  /* 0x0000000000007918 */ /* 0x000fde0000000000 */
[----:B------:R-:W-:-:S15]  /*1d50*/  NOP ;  /* 0x0000000000007918 */ /* 0x000fde0000000000 */
[----:B------:R-:W-:-:S10]  /*1d60*/  NOP ;  /* 0x0000000000007918 */ /* 0x000fd40000000000 */
[----:B------:R-:W1:Y:S02]  /*1d70*/  DADD R24, -R24, 1 ;  /* 0x3ff0000018187429 */ /* 0x000e640000000100 */
[----:B-1----:R-:W-:Y:S02]  /*1d80*/  FSEL R24, R24, RZ, !P5 ;  /* 0x000000ff18187208 */ /* 0x002fe40006800000 */
[----:B------:R-:W-:-:S05]  /*1d90*/  FSEL R25, R25, RZ, !P5 ;  /* 0x000000ff19197208 */ /* 0x000fca0006800000 */
[----:B------:R0:W-:-:S15]  /*1da0*/  STS.64 [R27+0x8], R24 ;  /* 0x000008181b007388 */ /* 0x0001de0000000a00 */
[----:B------:R-:W-:-:S15]  /*1db0*/  NOP ;  /* 0x0000000000007918 */ /* 0x000fde0000000000 */
[----:B------:R-:W-:-:S15]  /*1dc0*/  NOP ;  /* 0x0000000000007918 */ /* 0x000fde0000000000 */
[----:B------:R-:W-:-:S10]  /*1dd0*/  NOP ;  /* 0x0000000000007918 */ /* 0x000fd40000000000 */
[----:B------:R-:W1:Y:S02]  /*1de0*/  DADD R18, -R18, 1 ;  /* 0x3ff0000012127429 */ /* 0x000e640000000100 */
[----:B-1----:R-:W-:Y:S02]  /*1df0*/  FSEL R18, R18, RZ, !P2 ;  /* 0x000000ff12127208 */ /* 0x002fe40005000000 */
[----:B------:R-:W-:Y:S02]  /*1e00*/  FSEL R19, R19, RZ, !P2 ;  /* 0x000000ff13137208 */ /* 0x000fe40005000000 */
[----:B------:R-:W-:-:S03]  /*1e10*/  ISETP.NE.AND P2, PT, R35, R4, PT ;  /* 0x000000042300720c */ /* 0x000fc60003f45270 */
[----:B------:R0:W-:-:S15]  /*1e20*/  STS.64 [R27+0x10], R18 ;  /* 0x000010121b007388 */ /* 0x0001de0000000a00 */
        /* <DEDUP_REMOVED lines=10> */
[----:B------:R-:W1:-:S15]  /*1ed0*/  DADD R16, R22, R16 ;  /* 0x0000000016107229 */ /* 0x000e5e0000000010 */
        /* <DEDUP_REMOVED lines=14> */
[----:B-1----:R0:W1:Y:S02]  /*1fc0*/  DADD R16, R16, R20 ;  /* 0x0000000010107229 */ /* 0x0020640000000014 */
[----:B01----:R-:W-:Y:S05]  /*1fd0*/  @P2 BRA `(.L_x_1235) ;  /* 0xfffffff000f42947 */ /* 0x003fea000383ffff */
.L_x_1234:
[----:B------:R-:W-:Y:S05]  /*1fe0*/  BSYNC.RECONVERGENT B2 ;  /* 0x0000000000027941 */ /* 0x000fea0003800200 */
.L_x_1233:
[----:B------:R-:W-:Y:S05]  /*1ff0*/  @!P1 BRA `(.L_x_1232) ;  /* 0x00000008004c9947 */ /* 0x000fea0003800000 */
[----:B------:R-:W-:Y:S01]  /*2000*/  ISETP.NE.AND P2, PT, R0, 0x1, PT ;  /* 0x000000010000780c */ /* 0x000fe20003f45270 */
[----:B------:R-:W-:Y:S01]  /*2010*/  BSSY.RECONVERGENT B2, `(.L_x_1236) ;  /* 0x0000063000027945 */ /* 0x000fe20003800200 */
[----:B------:R-:W-:-:S04]  /*2020*/  LOP3.LUT R18, R6, 0x1, RZ, 0xc0, !PT ;  /* 0x0000000106127812 */ /* 0x000fc800078ec0ff */
[----:B------:R-:W-:-:S07]  /*2030*/  ISETP.NE.U32.AND P1, PT, R18, 0x1, PT ;  /* 0x000000011200780c */ /* 0x000fce0003f25070 */
[----:B------:R-:W-:Y:S06]  /*2040*/  @!P2 BRA `(.L_x_1237) ;  /* 0x00000004007ca947 */ /* 0x000fec0003800000 */
[----:B------:R-:W-:Y:S01]  /*2050*/  VIADD R0, R4, 0x1 ;  /* 0x0000000104007836 */ /* 0x000fe20000000000 */
[----:B------:R-:W0:-:S15]  /*2060*/  I2F.F64.U32 R18, R4 ;  /* 0x0000000400127312 */ /* 0x000e1e0000201800 */
        /* <DEDUP_REMOVED lines=66> */
[----:B------:R-:W0:Y:S02]  /*2490*/  DADD R22, -R22, 1 ;  /* 0x3ff0000016167429 */ /* 0x000e240000000100 */
[----:B0-----:R-:W-:Y:S01]  /*24a0*/  FSEL R21, R23, RZ, !P2 ;  /* 0x000000ff17157208 */ /* 0x001fe20005000000 */
[----:B------:R-:W-:Y:S01]  /*24b0*/  IMAD R23, R4, 0x8, R5 ;  /* 0x0000000804177824 */ /* 0x000fe200078e0205 */
[----:B------:R-:W-:Y:S01]  /*24c0*/  FSEL R20, R22, RZ, !P2 ;  /* 0x000000ff16147208 */ /* 0x000fe20005000000 */
[----:B------:R-:W-:-:S04]  /*24d0*/  VIADD R4, R4, 0x2 ;  /* 0x0000000204047836 */ /* 0x000fc80000000000 */
[----:B------:R0:W-:-:S15]  /*24e0*/  STS.64 [R23], R20 ;  /* 0x0000001417007388 */ /* 0x0001de0000000a00 */
[----:B------:R-:W-:-:S15]  /*24f0*/  NOP ;  /* 0x0000000000007918 */ /* 0x000fde0000000000 */
[----:B------:R-:W-:-:S15]  /*2500*/  NOP ;  /* 0x0000000000007918 */ /* 0x000fde0000000000 */
[----:B------:R-:W-:-:S10]  /*2510*/  NOP ;  /* 0x0000000000007918 */ /* 0x000fd40000000000 */
[----:B------:R-:W-:-:S15]  /*2520*/  DSETP.GEU.AND P3, PT, R18, 1, PT ;  /* 0x3ff000001200742a */ /* 0x000fde0003f6e000 */
[----:B------:R-:W-:-:S15]  /*2530*/  NOP ;  /* 0x0000000000007918 */ /* 0x000fde0000000000 */
[----:B------:R-:W-:-:S15]  /*2540*/  NOP ;  /* 0x0000000000007918 */ /* 0x000fde0000000000 */
[----:B------:R-:W-:-:S15]  /*2550*/  NOP ;  /* 0x0000000000007918 */ /* 0x000fde0000000000 */
[----:B------:R-:W-:-:S04]  /*2560*/  NOP ;  /* 0x0000000000007918 */ /* 0x000fc80000000000 */
        /* <DEDUP_REMOVED lines=12> */
[----:B-1----:R0:W1:Y:S02]  /*2630*/  DADD R16, R16, R18 ;  /* 0x0000000010107229 */ /* 0x0020640000000012 */
.L_x_1237:
[----:B------:R-:W-:Y:S05]  /*2640*/  BSYNC.RECONVERGENT B2 ;  /* 0x0000000000027941 */ /* 0x000fea0003800200 */
.L_x_1236:
[----:B------:R-:W-:Y:S05]  /*2650*/  @P1 BRA `(.L_x_1232) ;  /* 0x0000000000b41947 */ /* 0x000fea0003800000 */
        /* <DEDUP_REMOVED lines=44> */
[----:B-1----:R2:W3:Y:S02]  /*2920*/  DADD R16, R16, R2 ;  /* 0x0000000010107229 */ /* 0x0024e40000000002 */
.L_x_1232:
[----:B------:R-:W-:Y:S05]  /*2930*/  BSYNC.RECONVERGENT B1 ;  /* 0x0000000000017941 */ /* 0x000fea0003800200 */
.L_x_1231:
[----:B------:R-:W-:Y:S01]  /*2940*/  BSSY.RECONVERGENT B2, `(.L_x_1238) ;  /* 0x0000120000027945 */ /* 0x000fe20003800200 */
[----:B------:R-:W-:-:S03]  /*2950*/  IMAD.MOV.U32 R4, RZ, RZ, RZ ;  /* 0x000000ffff047224 */ /* 0x000fc600078e00ff */
[----:B------:R-:W-:Y:S05]  /*2960*/  @!P0 BRA `(.L_x_1239) ;  /* 0x0000001000748947 */ /* 0x000fea0003800000 */
[----:B------:R-:W-:Y:S01]  /*2970*/  IMAD.IADD R0, R10, 0x1, -R9 ;  /* 0x000000010a007824 */ /* 0x000fe200078e0a09 */
[----:B------:R-:W-:Y:S01]  /*2980*/  BSSY.RECONVERGENT B3, `(.L_x_1240) ;  /* 0x00000db000037945 */ /* 0x000fe20003800200 */
[----:B--2---:R-:W-:Y:S01]  /*2990*/  LOP3.LUT R3, R6, 0x3, RZ, 0xc0, !PT ;  /* 0x0000000306037812 */ /* 0x004fe200078ec0ff */
[----:B------:R-:W-:Y:S02]  /*29a0*/  IMAD.MOV.U32 R4, RZ, RZ, RZ ;  /* 0x000000ffff047224 */ /* 0x000fe400078e00ff */
[----:B------:R-:W-:-:S13]  /*29b0*/  ISETP.GT.U32.AND P0, PT, R0, -0x4, PT ;  /* 0xfffffffc0000780c */ /* 0x000fda0003f04070 */
[----:B------:R-:W-:Y:S05]  /*29c0*/  @P0 BRA `(.L_x_1241) ;  /* 0x0000000c00580947 */ /* 0x000fea0003800000 */
[----:B------:R-:W-:Y:S01]  /*29d0*/  LOP3.LUT R4, R6, 0x7ffffffc, RZ, 0xc0, !PT ;  /* 0x7ffffffc06047812 */ /* 0x000fe200078ec0ff */
[----:B------:R-:W-:-:S07]  /*29e0*/  IMAD.MOV.U32 R37, RZ, RZ, RZ ;  /* 0x000000ffff257224 */ /* 0x000fce00078e00ff */
.L_x_1252:
[----:B-1-3--:R-:W1:Y:S01]  /*29f0*/  DSETP.NEU.AND P0, PT, R16, RZ, PT ;  /* 0x000000ff1000722a */ /* 0x00ae620003f0d000 */
[----:B------:R-:W-:Y:S04]  /*2a00*/  BSSY.RECONVERGENT B4, `(.L_x_1242) ;  /* 0x00000cf000047945 */ /* 0x000fe80003800200 */
[----:B-1----:R-:W-:Y:S05]  /*2a10*/  @!P0 BRA `(.L_x_1243) ;  /* 0x0000000c00348947 */ /* 0x002fea0003800000 */
[----:B------:R-:W-:Y:S01]  /*2a20*/  IMAD R39, R37, 0x8, R5 ;  /* 0x0000000825277824 */ /* 0x000fe200078e0205 */
[----:B0-----:R-:W0:Y:S01]  /*2a30*/  MUFU.RCP64H R19, R17 ;  /* 0x0000001100137308 */ /* 0x001e220000001800 */
        /* <DEDUP_REMOVED lines=46> */
[----:B------:R-:W-:Y:S05]  /*2d20*/  CALL.REL.NOINC `($__internal_14_$__cuda_sm20_div_rn_f64_full) ;  /* 0x00000060002c7944 */ /* 0x000fea0003c00000 */
.L_x_1245:
[----:B------:R-:W-:Y:S05]  /*2d30*/  BSYNC.RECONVERGENT B5 ;  /* 0x0000000000057941 */ /* 0x000fea0003800200 */
.L_x_1244:
        /* <DEDUP_REMOVED lines=48> */
[----:B------:R-:W-:Y:S05]  /*3040*/  CALL.REL.NOINC `($__internal_14_$__cuda_sm20_div_rn_f64_full) ;  /* 0x0000005c00647944 */ /* 0x000fea0003c00000 */
[----:B------:R-:W-:Y:S01]  /*3050*/  IMAD.MOV.U32 R24, RZ, RZ, R26 ;  /* 0x000000ffff187224 */ /* 0x000fe200078e001a */
[----:B------:R-:W-:-:S07]  /*3060*/  MOV R25, R27 ;  /* 0x0000001b00197202 */ /* 0x000fce0000000f00 */
.L_x_1247:
[----:B------:R-:W-:Y:S05]  /*3070*/  BSYNC.RECONVERGENT B5 ;  /* 0x0000000000057941 */ /* 0x000fea0003800200 */
.L_x_1246:
        /* <DEDUP_REMOVED lines=49> */
.L_x_1249:
[----:B------:R-:W-:Y:S05]  /*3390*/  BSYNC.RECONVERGENT B5 ;  /* 0x0000000000057941 */ /* 0x000fea0003800200 */
.L_x_1248:
        /* <DEDUP_REMOVED lines=49> */
[----:B------:R-:W-:Y:S02]  /*36b0*/  IMAD.MOV.U32 R18, RZ, RZ, R26 ;  /* 0x000000ffff127224 */ /* 0x000fe400078e001a */
[----:B------:R-:W-:-:S07]  /*36c0*/  IMAD.MOV.U32 R19, RZ, RZ, R27 ;  /* 0x000000ffff137224 */ /* 0x000fce00078e001b */
.L_x_1251:
[----:B------:R-:W-:Y:S05]  /*36d0*/  BSYNC.RECONVERGENT B5 ;  /* 0x0000000000057941 */ /* 0x000fea0003800200 */
.L_x_1250:
[----:B------:R1:W-:Y:S02]  /*36e0*/  STS.64 [R39+0x18], R18 ;  /* 0x0000181227007388 */ /* 0x0003e40000000a00 */
.L_x_1243:
[----:B------:R-:W-:Y:S05]  /*36f0*/  BSYNC.RECONVERGENT B4 ;  /* 0x0000000000047941 */ /* 0x000fea0003800200 */
.L_x_1242:
[----:B------:R-:W-:-:S05]  /*3700*/  VIADD R37, R37, 0x4 ;  /* 0x0000000425257836 */ /* 0x000fca0000000000 */
[----:B------:R-:W-:-:S13]  /*3710*/  ISETP.NE.AND P0, PT, R37, R4, PT ;  /* 0x000000042500720c */ /* 0x000fda0003f05270 */
[----:B------:R-:W-:Y:S05]  /*3720*/  @P0 BRA `(.L_x_1252) ;  /* 0xfffffff000b00947 */ /* 0x000fea000383ffff */
.L_x_1241:
[----:B------:R-:W-:Y:S05]  /*3730*/  BSYNC.RECONVERGENT B3 ;  /* 0x0000000000037941 */ /* 0x000fea0003800200 */
.L_x_1240:
[----:B------:R-:W-:-:S13]  /*3740*/  ISETP.NE.AND P0, PT, R3, RZ, PT ;  /* 0x000000ff0300720c */ /* 0x000fda0003f05270 */
[----:B------:R-:W-:Y:S05]  /*3750*/  @!P0 BRA `(.L_x_1239) ;  /* 0x0000000000f88947 */ /* 0x000fea0003800000 */
[----:B------:R-:W-:-:S07]  /*3760*/  IMAD.MOV.U32 R40, RZ, RZ, RZ ;  /* 0x000000ffff287224 */ /* 0x000fce00078e00ff */
.L_x_1257:
[----:B------:R-:W-:Y:S01]  /*3770*/  VIADD R40, R40, 0x1 ;  /* 0x0000000128287836 */ /* 0x000fe20000000000 */
[----:B-1-3--:R-:W1:Y:S01]  /*3780*/  DSETP.NEU.AND P0, PT, R16, RZ, PT ;  /* 0x000000ff1000722a */ /* 0x00ae620003f0d000 */
[----:B------:R-:W-:Y:S03]  /*3790*/  BSSY.RECONVERGENT B3, `(.L_x_1253) ;  /* 0x0000038000037945 */ /* 0x000fe60003800200 */
[----:B------:R-:W-:Y:S01]  /*37a0*/  ISETP.NE.AND P1, PT, R40, R3, PT ;  /* 0x000000032800720c */ /* 0x000fe20003f25270 */
[----:B-1----:R-:W-:-:S12]  /*37b0*/  @!P0 BRA `(.L_x_1254) ;  /* 0x0000000000d48947 */ /* 0x002fd80003800000 */
        /* <DEDUP_REMOVED lines=49> */
[----:B------:R-:W-:Y:S02]  /*3ad0*/  IMAD.MOV.U32 R18, RZ, RZ, R26 ;  /* 0x000000ffff127224 */ /* 0x000fe400078e001a */
[----:B------:R-:W-:-:S07]  /*3ae0*/  IMAD.MOV.U32 R19, RZ, RZ, R27 ;  /* 0x000000ffff137224 */ /* 0x000fce00078e001b */
.L_x_1256:
[----:B------:R-:W-:Y:S05]  /*3af0*/  BSYNC.RECONVERGENT B4 ;  /* 0x0000000000047941 */ /* 0x000fea0003800200 */
.L_x_1255:
[----:B------:R1:W-:Y:S02]  /*3b00*/  STS.64 [R37], R18 ;  /* 0x0000001225007388 */ /* 0x0003e40000000a00 */
.L_x_1254:
[----:B------:R-:W-:Y:S05]  /*3b10*/  BSYNC.RECONVERGENT B3 ;  /* 0x0000000000037941 */ /* 0x000fea0003800200 */
.L_x_1253:
[----:B------:R-:W-:Y:S01]  /*3b20*/  VIADD R4, R4, 0x1 ;  /* 0x0000000104047836 */ /* 0x000fe20000000000 */
[----:B------:R-:W-:Y:S06]  /*3b30*/  @P1 BRA `(.L_x_1257) ;  /* 0xfffffffc000c1947 */ /* 0x000fec000383ffff */
.L_x_1239:
[----:B------:R-:W-:Y:S05]  /*3b40*/  BSYNC.RECONVERGENT B2 ;  /* 0x0000000000027941 */ /* 0x000fea0003800200 */
.L_x_1238:
[----:B------:R-:W-:-:S13]  /*3b50*/  ISETP.GE.AND P0, PT, R13, R4, PT ;  /* 0x000000040d00720c */ /* 0x000fda0003f06270 */
[----:B------:R-:W-:Y:S05]  /*3b60*/  @!P0 BRA `(.L_x_1229) ;  /* 0x0000000400088947 */ /* 0x000fea0003800000 */
[----:B--2---:R-:W-:Y:S01]  /*3b70*/  IADD3 R3, PT, PT, -R4, 0x1, R13 ;  /* 0x0000000104037810 */ /* 0x004fe20007ffe10d */
[----:B------:R-:W-:Y:S01]  /*3b80*/  IMAD.IADD R13, R13, 0x1, -R4 ;  /* 0x000000010d0d7824 */ /* 0x000fe200078e0a04 */
[----:B------:R-:W-:Y:S02]  /*3b90*/  BSSY.RECONVERGENT B1, `(.L_x_1258) ;  /* 0x000001c000017945 */ /* 0x000fe40003800200 */
[----:B-1-3--:R-:W-:Y:S02]  /*3ba0*/  LOP3.LUT R16, R3, 0xf, RZ, 0xc0, !PT ;  /* 0x0000000f03107812 */ /* 0x00afe400078ec0ff */
[----:B------:R-:W-:Y:S02]  /*3bb0*/  ISETP.GE.U32.AND P0, PT, R13, 0xf, PT ;  /* 0x0000000f0d00780c */ /* 0x000fe40003f06070 */
[----:B------:R-:W-:-:S11]  /*3bc0*/  ISETP.NE.AND P1, PT, R16, RZ, PT ;  /* 0x000000ff1000720c */ /* 0x000fd60003f25270 */
[----:B------:R-:W-:Y:S05]  /*3bd0*/  @!P0 BRA `(.L_x_1259) ;  /* 0x00000000005c8947 */ /* 0x000fea0003800000 */
[----:B------:R-:W-:Y:S02]  /*3be0*/  LOP3.LUT R13, R3, 0xfffffff0, RZ, 0xc0, !PT ;  /* 0xfffffff0030d7812 */ /* 0x000fe400078ec0ff */
[----:B------:R-:W-:-:S07]  /*3bf0*/  MOV R0, RZ ;  /* 0x000000ff00007202 */ /* 0x000fce0000000f00 */
.L_x_1260:
        /* <DEDUP_REMOVED lines=21> */
.L_x_1259:
[----:B------:R-:W-:Y:S05]  /*3d50*/  BSYNC.RECONVERGENT B1 ;  /* 0x0000000000017941 */ /* 0x000fea0003800200 */
.L_x_1258:
        /* <DEDUP_REMOVED lines=16> */
.L_x_1262:
[----:B------:R-:W-:Y:S05]  /*3e60*/  BSYNC.RECONVERGENT B1 ;  /* 0x0000000000017941 */ /* 0x000fea0003800200 */
.L_x_1261:
        /* <DEDUP_REMOVED lines=12> */
.L_x_1263:
[----:B------:R-:W-:Y:S02]  /*3f30*/  IMAD R2, R4, 0x8, R5 ;  /* 0x0000000804027824 */ /* 0x000fe400078e0205 */
[----:B------:R-:W-:Y:S02]  /*3f40*/  VIADD R0, R0, 0x1 ;  /* 0x0000000100007836 */ /* 0x000fe40000000000 */
[----:B------:R-:W-:Y:S01]  /*3f50*/  VIADD R4, R4, 0x1 ;  /* 0x0000000104047836 */ /* 0x000fe20000000000 */
[----:B------:R1:W-:Y:S02]  /*3f60*/  STS.64 [R2], RZ ;  /* 0x000000ff02007388 */ /* 0x0003e40000000a00 */
[----:B------:R-:W-:-:S13]  /*3f70*/  ISETP.NE.AND P0, PT, R0, R3, PT ;  /* 0x000000030000720c */ /* 0x000fda0003f05270 */
[----:B-1----:R-:W-:Y:S05]  /*3f80*/  @P0 BRA `(.L_x_1263) ;  /* 0xfffffffc00e80947 */ /* 0x002fea000383ffff */
.L_x_1229:
[----:B------:R-:W-:Y:S05]  /*3f90*/  BSYNC.RECONVERGENT B0 ;  /* 0x0000000000007941 */ /* 0x000fea0003800200 */
.L_x_1228:
[----:B------:R-:W-:Y:S01]  /*3fa0*/  ISETP.NE.AND P0, PT, R36, RZ, PT ;  /* 0x000000ff2400720c */ /* 0x000fe20003f05270 */
[----:B------:R-:W-:Y:S01]  /*3fb0*/  BSSY.RECONVERGENT B0, `(.L_x_1264) ;  /* 0x0000307000007945 */ /* 0x000fe20003800200 */
[----:B------:R-:W-:-:S11]  /*3fc0*/  LEA R8, R8, UR4, 0x3 ;  /* 0x0000000408087c11 */ /* 0x000fd6000f8e18ff */
[----:B------:R-:W-:Y:S05]  /*3fd0*/  @P0 BRA `(.L_x_1265) ;  /* 0x0000003000100947 */ /* 0x000fea0003800000 */
[----:B012---:R-:W0:Y:S01]  /*3fe0*/  LDC.64 R18, c[0x0][0x380] ;  /* 0x0000e000ff127b82 */ /* 0x007e220000000a00 */
[----:B------:R-:W0:Y:S07]  /*3ff0*/  I2F.F64.U32 R2, R12 ;  /* 0x0000000c00027312 */ /* 0x000e2e0000201800 */
[----:B----4-:R-:W1:-:S15]  /*4000*/  LDC R0, c[0x0][0x384] ;  /* 0x0000e100ff007b82 */ /* 0x010e5e0000000800 */
[----:B------:R-:W-:-:S15]  /*4010*/  NOP ;  /* 0x0000000000007918 */ /* 0x000fde0000000000 */
[----:B------:R-:W-:-:S15]  /*4020*/  NOP ;  /* 0x0000000000007918 */ /* 0x000fde0000000000 */
[----:B------:R-:W-:-:S12]  /*4030*/  NOP ;  /* 0x0000000000007918 */ /* 0x000fd80000000000 */
[----:B0-----:R1:W-:Y:S02]  /*4040*/  DFMA R2, -R14, R18, R2 ;  /* 0x000000120e02722b */ /* 0x0013e40000000102 */
[----:B-1----:R-:W-:-:S05]  /*4050*/  VIADD R14, R0, 0x300402 ;  /* 0x00300402000e7836 */ /* 0x002fca0000000000 */
[----:B------:R-:W-:Y:S01]  /*4060*/  FSETP.GEU.AND P0, PT, |R14|, 5.8789094863358348022e-39, PT ;  /* 0x004004020e00780b */ /* 0x000fe20003f0e200 */
[----:B------:R-:W3:-:S15]  /*4070*/  MUFU.RCP64H R15, R0 ;  /* 0x00000000000f7308 */ /* 0x000ede0000001800 */
[----:B------:R-:W-:-:S15]  /*4080*/  NOP ;  /* 0x0000000000007918 */ /* 0x000fde0000000000 */
[----:B------:R-:W-:-:S15]  /*4090*/  NOP ;  /* 0x0000000000007918 */ /* 0x000fde0000000000 */
[----:B------:R-:W-:-:S11]  /*40a0*/  NOP ;  /* 0x0000000000007918 */ /* 0x000fd60000000000 */
[----:B---3--:R-:W0:-:S15]  /*40b0*/  DFMA R16, R14, -R18, 1 ;  /* 0x3ff000000e10742b */ /* 0x008e1e0000000812 */
        /* <DEDUP_REMOVED lines=35> */
.L_x_1266:
        /* <DEDUP_REMOVED lines=9> */
[----:B------:R-:W-:Y:S01]  /*4380*/  IMAD.MOV.U32 R13, RZ, RZ, RZ ;  /* 0x000000ffff0d7224 */ /* 0x000fe200078e00ff */
[----:B------:R-:W-:Y:S02]  /*4390*/  CS2R R14, SRZ ;  /* 0x00000000000e7805 */ /* 0x000fe4000001ff00 */
[----:B------:R-:W-:Y:S02]  /*43a0*/  ISETP.GT.U32.AND P2, PT, R0, -0x4, PT ;  /* 0xfffffffc0000780c */ /* 0x000fe40003f44070 */
[----:B------:R-:W-:-:S11]  /*43b0*/  ISETP.NE.AND P1, PT, R4, RZ, PT ;  /* 0x000000ff0400720c */ /* 0x000fd60003f25270 */
[----:B------:R-:W-:Y:S05]  /*43c0*/  @P2 BRA `(.L_x_1270) ;  /* 0x0000000c00182947 */ /* 0x000fea0003800000 */
[----:B------:R-:W-:Y:S02]  /*43d0*/  LOP3.LUT R13, R7, 0x7ffffffc, RZ, 0xc0, !PT ;  /* 0x7ffffffc070d7812 */ /* 0x000fe400078ec0ff */
[----:B------:R-:W-:Y:S02]  /*43e0*/  CS2R R14, SRZ ;  /* 0x00000000000e7805 */ /* 0x000fe4000001ff00 */
[----:B------:R-:W-:-:S07]  /*43f0*/  MOV R0, RZ ;  /* 0x000000ff00007202 */ /* 0x000fce0000000f00 */
.L_x_1271:
[----:B------:R-:W0:Y:S01]  /*4400*/  I2F.F64.U32 R18, R0 ;  /* 0x0000000000127312 */ /* 0x000e220000201800 */
[----:B------:R-:W-:-:S15]  /*4410*/  VIADD R24, R0, 0x1 ;  /* 0x0000000100187836 */ /* 0x000fde0000000000 */
[----:B------:R-:W-:-:S15]  /*4420*/  NOP ;  /* 0x0000000000007918 */ /* 0x000fde0000000000 */
[----:B------:R-:W-:-:S15]  /*4430*/  NOP ;  /* 0x0000000000007918 */ /* 0x000fde0000000000 */
[----:B------:R-:W-:-:S15]  /*4440*/  NOP ;  /* 0x0000000000007918 */ /* 0x000fde0000000000 */
[----:B------:R-:W-:-:S03]  /*4450*/  NOP ;  /* 0x0000000000007918 */ /* 0x000fc60000000000 */
[----:B0-----:R-:W0:Y:S01]  /*4460*/  DADD R18, R2, R18 ;  /* 0x0000000002127229 */ /* 0x001e220000000012 */
[C---:B------:R-:W-:Y:S02]  /*4470*/  VIADD R25, R0.reuse, 0x2 ;  /* 0x0000000200197836 */ /* 0x040fe40000000000 */
[----:B------:R-:W-:-:S15]  /*4480*/  VIADD R26, R0, 0x3 ;  /* 0x00000003001a7836 */ /* 0x000fde0000000000 */
[----:B------:R-:W-:-:S15]  /*4490*/  NOP ;  /* 0x0000000000007918 */ /* 0x000fde0000000000 */
[----:B------:R-:W-:-:S15]  /*44a0*/  NOP ;  /* 0x0000000000007918 */ /* 0x000fde0000000000 */
[----:B------:R-:W-:-:S15]  /*44b0*/  NOP ;  /* 0x0000000000007918 */ /* 0x000fde0000000000 */
[----:B------:R-:W-:-:S01]  /*44c0*/  NOP ;  /* 0x0000000000007918 */ /* 0x000fc20000000000 */
[----:B------:R-:W-:-:S15]  /*44d0*/  I2F.F64.U32 R22, R25 ;  /* 0x0000001900167312 */ /* 0x000fde0000201800 */
        /* <DEDUP_REMOVED lines=24> */
[----:B------:R-:W2:-:S15]  /*4660*/  DADD R22, R2, R22 ;  /* 0x0000000002167229 */ /* 0x000e9e0000000016 */
        /* <DEDUP_REMOVED lines=156> */
.L_x_1270:
[----:B------:R-:W-:Y:S05]  /*5030*/  BSYNC.RECONVERGENT B2 ;  /* 0x0000000000027941 */ /* 0x000fea0003800200 */
.L_x_1269:
        /* <DEDUP_REMOVED lines=101> */
.L_x_1273:
[----:B------:R-:W-:Y:S05]  /*5690*/  BSYNC.RECONVERGENT B2 ;  /* 0x0000000000027941 */ /* 0x000fea0003800200 */
.L_x_1272:
[----:B------:R-:W-:Y:S05]  /*56a0*/  @P1 BRA `(.L_x_1268) ;  /* 0x0000000000b41947 */ /* 0x000fea0003800000 */
[----:B0-----:R-:W0:-:S15]  /*56b0*/  I2F.F64.U32 R18, R13 ;  /* 0x0000000d00127312 */ /* 0x001e1e0000201800 */
[----:B------:R-:W-:-:S15]  /*56c0*/  NOP ;  /* 0x0000000000007918 */ /* 0x000fde0000000000 */
[----:B------:R-:W-:-:S15]  /*56d0*/  NOP ;  /* 0x0000000000007918 */ /* 0x000fde0000000000 */
[----:B------:R-:W-:-:S15]  /*56e0*/  NOP ;  /* 0x0000000000007918 */ /* 0x000fde0000000000 */
[----:B------:R-:W-:-:S04]  /*56f0*/  NOP ;  /* 0x0000000000007918 */ /* 0x000fc80000000000 */
[----:B0-----:R-:W0:Y:S01]  /*5700*/  DADD R18, R2, R18 ;  /* 0x0000000002127229 */ /* 0x001e220000000012 */
[----:B------:R-:W-:-:S15]  /*5710*/  IMAD R13, R13, 0x8, R8 ;  /* 0x000000080d0d7824 */ /* 0x000fde00078e0208 */
[----:B------:R-:W-:-:S15]  /*5720*/  NOP ;  /* 0x0000000000007918 */ /* 0x000fde0000000000 */
[----:B------:R-:W-:-:S15]  /*5730*/  NOP ;  /* 0x0000000000007918 */ /* 0x000fde0000000000 */
[----:B------:R-:W-:-:S15]  /*5740*/  NOP ;  /* 0x0000000000007918 */ /* 0x000fde0000000000 */
[----:B------:R-:W-:-:S03]  /*5750*/  NOP ;  /* 0x0000000000007918 */ /* 0x000fc60000000000 */
        /* <DEDUP_REMOVED lines=34> */
.L_x_1268:
[----:B------:R-:W-:Y:S05]  /*5980*/  BSYNC.RECONVERGENT B1 ;  /* 0x0000000000017941 */ /* 0x000fea0003800200 */
.L_x_1267:
[----:B------:R-:W-:Y:S01]  /*5990*/  BSSY.RECONVERGENT B2, `(.L_x_1274) ;  /* 0x0000124000027945 */ /* 0x000fe20003800200 */
[----:B--2---:R-:W-:-:S03]  /*59a0*/  IMAD.MOV.U32 R3, RZ, RZ, RZ ;  /* 0x000000ffff037224 */ /* 0x004fc600078e00ff */
        /* <DEDUP_REMOVED lines=9> */
.L_x_1288:
[----:B-1-3--:R-:W1:Y:S01]  /*5a40*/  DSETP.NEU.AND P0, PT, R14, RZ, PT ;  /* 0x000000ff0e00722a */ /* 0x00ae620003f0d000 */
[----:B------:R-:W-:Y:S04]  /*5a50*/  BSSY.RECONVERGENT B4, `(.L_x_1278) ;  /* 0x00000d3000047945 */ /* 0x000fe80003800200 */
[----:B-1----:R-:W-:Y:S05]  /*5a60*/  @!P0 BRA `(.L_x_1279) ;  /* 0x0000000c00448947 */ /* 0x002fea0003800000 */
[----:B------:R-:W-:Y:S01]  /*5a70*/  IMAD R13, R11, 0x8, R8 ;  /* 0x000000080b0d7824 */ /* 0x000fe200078e0208 */
[----:B------:R-:W1:Y:S01]  /*5a80*/  MUFU.RCP64H R17, R15 ;  /* 0x0000000f00117308 */ /* 0x000e620000001800 */
[----:B------:R-:W-:Y:S01]  /*5a90*/  IMAD.MOV.U32 R16, RZ, RZ, 0x1 ;  /* 0x00000001ff107424 */ /* 0x000fe200078e00ff */
[----:B------:R-:W-:Y:S02]  /*5aa0*/  BSSY.RECONVERGENT B5, `(.L_x_1280) ;  /* 0x0000030000057945 */ /* 0x000fe40003800200 */
[----:B0-----:R-:W0:Y:S03]  /*5ab0*/  LDS.64 R22, [R13] ;  /* 0x000000000d167984 */ /* 0x001e260000000a00 */
        /* <DEDUP_REMOVED lines=44> */
[----:B------:R-:W-:Y:S01]  /*5d80*/  IMAD.MOV.U32 R16, RZ, RZ, R26 ;  /* 0x000000ffff107224 */ /* 0x000fe200078e001a */
[----:B------:R-:W-:-:S07]  /*5d90*/  MOV R17, R27 ;  /* 0x0000001b00117202 */ /* 0x000fce0000000f00 */
.L_x_1281:
[----:B------:R-:W-:Y:S05]  /*5da0*/  BSYNC.RECONVERGENT B5 ;  /* 0x0000000000057941 */ /* 0x000fea0003800200 */
.L_x_1280:
        /* <DEDUP_REMOVED lines=51> */
.L_x_1283:
[----:B------:R-:W-:Y:S05]  /*60e0*/  BSYNC.RECONVERGENT B5 ;  /* 0x0000000000057941 */ /* 0x000fea0003800200 */
.L_x_1282:
        /* <DEDUP_REMOVED lines=51> */
.L_x_1285:
[----:B------:R-:W-:Y:S05]  /*6420*/  BSYNC.RECONVERGENT B5 ;  /* 0x0000000000057941 */ /* 0x000fea0003800200 */
.L_x_1284:
        /* <DEDUP_REMOVED lines=51> */
.L_x_1287:
[----:B------:R-:W-:Y:S05]  /*6760*/  BSYNC.RECONVERGENT B5 ;  /* 0x0000000000057941 */ /* 0x000fea0003800200 */
.L_x_1286:
[----:B------:R1:W-:Y:S02]  /*6770*/  STS.64 [R13+0x18], R18 ;  /* 0x000018120d007388 */ /* 0x0003e40000000a00 */
.L_x_1279:
[----:B------:R-:W-:Y:S05]  /*6780*/  BSYNC.RECONVERGENT B4 ;  /* 0x0000000000047941 */ /* 0x000fea0003800200 */
.L_x_1278:
[----:B------:R-:W-:-:S05]  /*6790*/  VIADD R11, R11, 0x4 ;  /* 0x000000040b0b7836 */ /* 0x000fca0000000000 */
[----:B------:R-:W-:-:S13]  /*67a0*/  ISETP.NE.AND P0, PT, R11, R3, PT ;  /* 0x000000030b00720c */ /* 0x000fda0003f05270 */
[----:B------:R-:W-:Y:S05]  /*67b0*/  @P0 BRA `(.L_x_1288) ;  /* 0xfffffff000a00947 */ /* 0x000fea000383ffff */
.L_x_1277:
[----:B------:R-:W-:Y:S05]  /*67c0*/  BSYNC.RECONVERGENT B3 ;  /* 0x0000000000037941 */ /* 0x000fea0003800200 */
.L_x_1276:
[----:B------:R-:W-:-:S13]  /*67d0*/  ISETP.NE.AND P0, PT, R4, RZ, PT ;  /* 0x000000ff0400720c */ /* 0x000fda0003f05270 */
[----:B------:R-:W-:Y:S05]  /*67e0*/  @!P0 BRA `(.L_x_1275) ;  /* 0x0000000000f88947 */ /* 0x000fea0003800000 */
[----:B------:R-:W-:-:S07]  /*67f0*/  IMAD.MOV.U32 R11, RZ, RZ, RZ ;  /* 0x000000ffff0b7224 */ /* 0x000fce00078e00ff */
.L_x_1293:
[----:B------:R-:W-:Y:S01]  /*6800*/  VIADD R11, R11, 0x1 ;  /* 0x000000010b0b7836 */ /* 0x000fe20000000000 */
[----:B-1-3--:R-:W1:Y:S01]  /*6810*/  DSETP.NEU.AND P0, PT, R14, RZ, PT ;  /* 0x000000ff0e00722a */ /* 0x00ae620003f0d000 */
[----:B------:R-:W-:Y:S03]  /*6820*/  BSSY.RECONVERGENT B3, `(.L_x_1289) ;  /* 0x0000038000037945 */ /* 0x000fe60003800200 */
[----:B------:R-:W-:Y:S01]  /*6830*/  ISETP.NE.AND P1, PT, R11, R4, PT ;  /* 0x000000040b00720c */ /* 0x000fe20003f25270 */
[----:B-1----:R-:W-:-:S12]  /*6840*/  @!P0 BRA `(.L_x_1290) ;  /* 0x0000000000d48947 */ /* 0x002fd80003800000 */
[----:B------:R-:W-:Y:S01]  /*6850*/  IMAD R13, R3, 0x8, R8 ;  /* 0x00000008030d7824 */ /* 0x000fe200078e0208 */
[----:B------:R-:W1:Y:S01]  /*6860*/  MUFU.RCP64H R17, R15 ;  /* 0x0000000f00117308 */ /* 0x000e620000001800 */
[----:B------:R-:W-:Y:S01]  /*6870*/  MOV R16, 0x1 ;  /* 0x0000000100107802 */ /* 0x000fe20000000f00 */
        /* <DEDUP_REMOVED lines=48> */
.L_x_1292:
[----:B------:R-:W-:Y:S05]  /*6b80*/  BSYNC.RECONVERGENT B4 ;  /* 0x0000000000047941 */ /* 0x000fea0003800200 */
.L_x_1291:
[----:B------:R1:W-:Y:S02]  /*6b90*/  STS.64 [R13], R16 ;  /* 0x000000100d007388 */ /* 0x0003e40000000a00 */
.L_x_1290:
[----:B------:R-:W-:Y:S05]  /*6ba0*/  BSYNC.RECONVERGENT B3 ;  /* 0x0000000000037941 */ /* 0x000fea0003800200 */
.L_x_1289:
[----:B------:R-:W-:Y:S01]  /*6bb0*/  VIADD R3, R3, 0x1 ;  /* 0x0000000103037836 */ /* 0x000fe20000000000 */
[----:B------:R-:W-:Y:S06]  /*6bc0*/  @P1 BRA `(.L_x_1293) ;  /* 0xfffffffc000c1947 */ /* 0x000fec000383ffff */
.L_x_1275:
[----:B------:R-:W-:Y:S05]  /*6bd0*/  BSYNC.RECONVERGENT B2 ;  /* 0x0000000000027941 */ /* 0x000fea0003800200 */
.L_x_1274:
[----:B------:R-:W-:-:S13]  /*6be0*/  ISETP.GE.AND P0, PT, R32, R3, PT ;  /* 0x000000032000720c */ /* 0x000fda0003f06270 */
[----:B------:R-:W-:Y:S05]  /*6bf0*/  @!P0 BRA `(.L_x_1265) ;  /* 0x0000000400088947 */ /* 0x000fea0003800000 */
[----:B------:R-:W-:Y:S01]  /*6c00*/  IADD3 R4, PT, PT, -R3, 0x1, R32 ;  /* 0x0000000103047810 */ /* 0x000fe20007ffe120 */
[----:B------:R-:W-:Y:S01]  /*6c10*/  IMAD.IADD R32, R32, 0x1, -R3 ;  /* 0x0000000120207824 */ /* 0x000fe200078e0a03 */
[----:B------:R-:W-:Y:S02]  /*6c20*/  BSSY.RECONVERGENT B1, `(.L_x_1294) ;  /* 0x000001c000017945 */ /* 0x000fe40003800200 */
[----:B-1----:R-:W-:Y:S02]  /*6c30*/  LOP3.LUT R13, R4, 0xf, RZ, 0xc0, !PT ;  /* 0x0000000f040d7812 */ /* 0x002fe400078ec0ff */
[----:B------:R-:W-:Y:S02]  /*6c40*/  ISETP.GE.U32.AND P0, PT, R32, 0xf, PT ;  /* 0x0000000f2000780c */ /* 0x000fe40003f06070 */
[----:B------:R-:W-:-:S11]  /*6c50*/  ISETP.NE.AND P1, PT, R13, RZ, PT ;  /* 0x000000ff0d00720c */ /* 0x000fd60003f25270 */
[----:B------:R-:W-:Y:S05]  /*6c60*/  @!P0 BRA `(.L_x_1295) ;  /* 0x00000000005c8947 */ /* 0x000fea0003800000 */
[----:B------:R-:W-:Y:S01]  /*6c70*/  LOP3.LUT R11, R4, 0xfffffff0, RZ, 0xc0, !PT ;  /* 0xfffffff0040b7812 */ /* 0x000fe200078ec0ff */
[----:B------:R-:W-:-:S07]  /*6c80*/  IMAD.MOV.U32 R0, RZ, RZ, RZ ;  /* 0x000000ffff007224 */ /* 0x000fce00078e00ff */
.L_x_1296:
[C---:B-1----:R-:W-:Y:S02]  /*6c90*/  IMAD R2, R3.reuse, 0x8, R8 ;  /* 0x0000000803027824 */ /* 0x042fe400078e0208 */
        /* <DEDUP_REMOVED lines=20> */
.L_x_1295:
[----:B------:R-:W-:Y:S05]  /*6de0*/  BSYNC.RECONVERGENT B1 ;  /* 0x0000000000017941 */ /* 0x000fea0003800200 */
.L_x_1294:
        /* <DEDUP_REMOVED lines=16> */
.L_x_1298:
[----:B------:R-:W-:Y:S05]  /*6ef0*/  BSYNC.RECONVERGENT B1 ;  /* 0x0000000000017941 */ /* 0x000fea0003800200 */
.L_x_1297:
        /* <DEDUP_REMOVED lines=12> */
.L_x_1299:
[C---:B------:R-:W-:Y:S01]  /*6fc0*/  IMAD R2, R3.reuse, 0x8, R8 ;  /* 0x0000000803027824 */ /* 0x040fe200078e0208 */
[----:B------:R-:W-:Y:S01]  /*6fd0*/  IADD3 R3, PT, PT, R3, 0x1, RZ ;  /* 0x0000000103037810 */ /* 0x000fe20007ffe0ff */
[----:B------:R-:W-:-:S03]  /*6fe0*/  VIADD R0, R0, 0x1 ;  /* 0x0000000100007836 */ /* 0x000fc60000000000 */
[----:B------:R1:W-:Y:S02]  /*6ff0*/  STS.64 [R2], RZ ;  /* 0x000000ff02007388 */ /* 0x0003e40000000a00 */
[----:B------:R-:W-:-:S13]  /*7000*/  ISETP.NE.AND P0, PT, R0, R11, PT ;  /* 0x0000000b0000720c */ /* 0x000fda0003f05270 */
[----:B-1----:R-:W-:Y:S05]  /*7010*/  @P0 BRA `(.L_x_1299) ;  /* 0xfffffffc00e80947 */ /* 0x002fea000383ffff */
.L_x_1265:
[----:B------:R-:W-:Y:S05]  /*7020*/  BSYNC.RECONVERGENT B0 ;  /* 0x0000000000007941 */ /* 0x000fea0003800200 */
.L_x_1264:
[----:B--2---:R-:W2:Y:S01]  /*7030*/  LDC R3, c[0x0][0x3a0] ;  /* 0x0000e800ff037b82 */ /* 0x004ea20000000800 */
[----:B------:R-:W2:Y:S07]  /*7040*/  LDCU UR4, c[0x0][0x398] ;  /* 0x00007300ff0477ac */ /* 0x000eae0008000800 */
[----:B------:R-:W5:Y:S01]  /*7050*/  S2UR UR5, SR_CTAID.Z ;  /* 0x00000000000579c3 */ /* 0x000f620000002700 */
[----:B--2---:R-:W-:-:S07]  /*7060*/  IMAD R3, R3, UR4, RZ ;  /* 0x0000000403037c24 */ /* 0x004fce000f8e02ff */
[----:B------:R-:W-:Y:S01]  /*7070*/  BAR.SYNC.DEFER_BLOCKING 0x0 ;  /* 0x0000000000007b1d */ /* 0x000fe20000010000 */
[----:B-----5:R-:W-:-:S13]  /*7080*/  ISETP.LE.AND P0, PT, R3, UR5, PT ;  /* 0x0000000503007c0c */ /* 0x020fda000bf03270 */
[----:B------:R-:W-:Y:S05]  /*7090*/  @P0 EXIT ;  /* 0x000000000000094d */ /* 0x000fea0003800000 */
[----:B------:R-:W3:Y:S01]  /*70a0*/  LDCU.128 UR8, c[0x0][0x410] ;  /* 0x00008200ff0877ac */ /* 0x000ee20008000c00 */
[----:B-1----:R-:W1:Y:S01]  /*70b0*/  LDC R13, c[0x0][0x3b0] ;  /* 0x0000ec00ff0d7b82 */ /* 0x002e620000000800 */
[----:B------:R-:W-:Y:S01]  /*70c0*/  SHF.R.S32.HI R4, RZ, 0x1f, R33 ;  /* 0x0000001fff047819 */ /* 0x000fe20000011421 */
[----:B------:R-:W-:Y:S01]  /*70d0*/  IMAD.IADD R9, R10, 0x1, -R9 ;  /* 0x000000010a097824 */ /* 0x000fe200078e0a09 */
[----:B------:R-:W2:Y:S01]  /*70e0*/  LDCU UR4, c[0x0][0x3a8] ;  /* 0x00007500ff0477ac */ /* 0x000ea20008000800 */
[----:B------:R-:W-:-:S03]  /*70f0*/  LOP3.LUT R2, R6, 0x7, RZ, 0xc0, !PT ;  /* 0x0000000706027812 */ /* 0x000fc600078ec0ff */
[----:B------:R-:W-:Y:S01]  /*7100*/  ISETP.GT.U32.AND P0, PT, R9, -0x8, PT ;  /* 0xfffffff80900780c */ /* 0x000fe20003f04070 */
[----:B----4-:R-:W4:Y:S01]  /*7110*/  LDC R0, c[0x0][0x378] ;  /* 0x0000de00ff007b82 */ /* 0x010f220000000800 */
[----:B------:R-:W-:Y:S01]  /*7120*/  VIADD R11, R2, 0xffffffff ;  /* 0xffffffff020b7836 */ /* 0x000fe20000000000 */
[----:B------:R-:W-:-:S04]  /*7130*/  LOP3.LUT R9, R6, 0x3, RZ, 0xc0, !PT ;  /* 0x0000000306097812 */ /* 0x000fc800078ec0ff */
[----:B------:R-:W-:Y:S02]  /*7140*/  ISETP.GE.U32.AND P1, PT, R11, 0x3, PT ;  /* 0x000000030b00780c */ /* 0x000fe40003f26070 */
[----:B------:R-:W-:Y:S01]  /*7150*/  LOP3.LUT R11, R6, 0x7ffffff8, RZ, 0xc0, !PT ;  /* 0x7ffffff8060b7812 */ /* 0x000fe200078ec0ff */
[----:B---3--:R-:W-:-:S04]  /*7160*/  IMAD.WIDE.U32 R14, R34, UR8, RZ ;  /* 0x00000008220e7c25 */ /* 0x008fc8000f8e00ff */
        /* <DEDUP_REMOVED lines=8> */
.L_x_1313:
[----:B0-----:R-:W0:Y:S01]  /*71f0*/  LDC R27, c[0x0][0x3a0] ;  /* 0x0000e800ff1b7b82 */ /* 0x001e220000000800 */
[----:B-----5:R-:W-:Y:S01]  /*7200*/  IMAD.MOV.U32 R16, RZ, RZ, RZ ;  /* 0x000000ffff107224 */ /* 0x020fe200078e00ff */
[----:B-12---:R-:W-:Y:S01]  /*7210*/  IABS R22, R4 ;  /* 0x0000000400167213 */ /* 0x006fe20000000000 */
[----:B------:R-:W1:Y:S01]  /*7220*/  LDCU.128 UR8, c[0x0][0x400] ;  /* 0x00008000ff0877ac */ /* 0x000e620008000c00 */
[----:B------:R-:W-:Y:S01]  /*7230*/  IMAD.MOV.U32 R38, RZ, RZ, R14 ;  /* 0x000000ffff267224 */ /* 0x000fe200078e000e */
[----:B------:R-:W-:Y:S01]  /*7240*/  BSSY.RECONVERGENT B0, `(.L_x_1300) ;  /* 0x0000155000007945 */ /* 0x000fe20003800200 */
[----:B------:R-:W2:Y:S01]  /*7250*/  LDCU.64 UR12, c[0x0][0x3d0] ;  /* 0x00007a00ff0c77ac */ /* 0x000ea20008000a00 */
[----:B------:R-:W3:Y:S01]  /*7260*/  LDCU.64 UR14, c[0x0][0x390] ;  /* 0x00007200ff0e77ac */ /* 0x000ee20008000a00 */
[----:B0-----:R-:W-:-:S04]  /*7270*/  IABS R20, R27 ;  /* 0x0000001b00147213 */ /* 0x001fc80000000000 */
[----:B------:R-:W0:Y:S08]  /*7280*/  I2F.RP R18, R20 ;  /* 0x0000001400127306 */ /* 0x000e300000209400 */
[----:B0-----:R-:W0:Y:S02]  /*7290*/  MUFU.RCP R18, R18 ;  /* 0x0000001200127308 */ /* 0x001e240000001000 */
[----:B0-----:R-:W-:-:S06]  /*72a0*/  VIADD R19, R18, 0xffffffe ;  /* 0x0ffffffe12137836 */ /* 0x001fcc0000000000 */
        /* <DEDUP_REMOVED lines=15> */
[----:B------:R-:W-:-:S04]  /*73a0*/  @P2 VIADD R16, R16, 0x1 ;  /* 0x0000000110102836 */ /* 0x000fc80000000000 */
        /* <DEDUP_REMOVED lines=15> */
[----:B------:R-:W-:-:S05]  /*74a0*/  IMAD R19, R27, UR11, R18 ;  /* 0x0000000b1b137c24 */ /* 0x000fca000f8e0212 */
[----:B------:R-:W-:Y:S02]  /*74b0*/  IADD3 R17, PT, PT, R17, R19, RZ ;  /* 0x0000001311117210 */ /* 0x000fe40007ffe0ff */
[----:B0-----:R-:W-:-:S04]  /*74c0*/  LEA R20, P2, R16, UR8, 0x3 ;  /* 0x0000000810147c11 */ /* 0x001fc8000f8418ff */
[----:B------:R-:W-:Y:S01]  /*74d0*/  LEA.HI.X R21, R16, UR9, R17, 0x3, P2 ;  /* 0x0000000910157c11 */ /* 0x000fe200090f1c11 */
[----:B--23--:R-:W-:Y:S08]  /*74e0*/  @!P3 BRA `(.L_x_1301) ;  /* 0x0000001000a8b947 */ /* 0x00cff00003800000 */
[----:B------:R0:W5:Y:S01]  /*74f0*/  LDG.E.64 R16, desc[UR6][R20.64] ;  /* 0x0000000614107981 */ /* 0x000162000c1e1b00 */
[----:B------:R-:W1:Y:S01]  /*7500*/  LDCU.64 UR8, c[0x0][0x3b8] ;  /* 0x00007700ff0877ac */ /* 0x000e620008000a00 */
[----:B------:R-:W-:Y:S01]  /*7510*/  IMAD.MOV.U32 R41, RZ, RZ, RZ ;  /* 0x000000ffff297224 */ /* 0x000fe200078e00ff */
[----:B------:R-:W2:Y:S01]  /*7520*/  LDCU.64 UR10, c[0x0][0x3c0] ;  /* 0x00007800ff0a77ac */ /* 0x000ea20008000a00 */
[----:B-1----:R-:W-:-:S04]  /*7530*/  IMAD R18, R22, UR8, RZ ;  /* 0x0000000816127c24 */ /* 0x002fc8000f8e02ff */
[C---:B------:R-:W-:Y:S02]  /*7540*/  IMAD R23, R25.reuse, UR9, R18 ;  /* 0x0000000919177c24 */ /* 0x040fe4000f8e0212 */
[----:B------:R-:W-:-:S04]  /*7550*/  IMAD.WIDE.U32 R18, R25, UR8, RZ ;  /* 0x0000000819127c25 */ /* 0x000fc8000f8e00ff */
[----:B--2---:R-:W-:Y:S02]  /*7560*/  IMAD R22, R24, UR10, RZ ;  /* 0x0000000a18167c24 */ /* 0x004fe4000f8e02ff */
[----:B------:R-:W-:Y:S02]  /*7570*/  IMAD.IADD R19, R19, 0x1, R23 ;  /* 0x0000000113137824 */ /* 0x000fe400078e0217 */
[C---:B------:R-:W-:Y:S02]  /*7580*/  IMAD R43, R27.reuse, UR11, R22 ;  /* 0x0000000b1b2b7c24 */ /* 0x040fe4000f8e0216 */
[----:B------:R-:W-:-:S04]  /*7590*/  IMAD.WIDE.U32 R18, R27, UR10, R18 ;  /* 0x0000000a1b127c25 */ /* 0x000fc8000f8e0012 */
[----:B0-----:R-:W-:-:S07]  /*75a0*/  IMAD.IADD R43, R19, 0x1, R43 ;  /* 0x00000001132b7824 */ /* 0x001fce00078e022b */
.L_x_1312:
        /* <DEDUP_REMOVED lines=15> */
.L_x_1307:
[----:B---3--:R-:W-:Y:S02]  /*76a0*/  IMAD R34, R40, 0x8, R5 ;  /* 0x0000000828227824 */ /* 0x008fe400078e0205 */
[----:B------:R-:W-:Y:S02]  /*76b0*/  IMAD.IADD R42, R10, 0x1, R40 ;  /* 0x000000010a2a7824 */ /* 0x000fe400078e0228 */
[----:B------:R-:W-:Y:S01]  /*76c0*/  IMAD.MOV.U32 R24, RZ, RZ, R20 ;  /* 0x000000ffff187224 */ /* 0x000fe200078e0014 */
[----:B------:R-:W1:Y:S02]  /*76d0*/  LDS.64 R26, [R34] ;  /* 0x00000000221a7984 */ /* 0x000e640000000a00 */
[----:B------:R-:W-:Y:S02]  /*76e0*/  VIMNMX.RELU R33, PT, PT, R42, R13, PT ;  /* 0x0000000d2a217248 */ /* 0x000fe40003fe1100 */
[----:B------:R-:W2:Y:S03]  /*76f0*/  LDS.64 R30, [R34+0x8] ;  /* 0x00000800221e7984 */ /* 0x000ea60000000a00 */
[----:B------:R-:W-:-:S04]  /*7700*/  IMAD.WIDE.U32 R28, R33, UR12, R24 ;  /* 0x0000000c211c7c25 */ /* 0x000fc8000f8e0018 */
[----:B------:R-:W-:Y:S01]  /*7710*/  IMAD R33, R33, UR13, R29 ;  /* 0x0000000d21217c24 */ /* 0x000fe2000f8e021d */
[----:B------:R-:W-:Y:S02]  /*7720*/  LEA R32, P2, R28, UR14, 0x3 ;  /* 0x0000000e1c207c11 */ /* 0x000fe4000f8418ff */
[----:B------:R-:W-:Y:S02]  /*7730*/  VIADDMNMX.RELU R35, R42, 0x1, R13, PT ;  /* 0x000000012a237846 */ /* 0x000fe4000380110d */
[----:B------:R-:W-:Y:S02]  /*7740*/  LEA.HI.X R33, R28, UR15, R33, 0x3, P2 ;  /* 0x0000000f1c217c11 */ /* 0x000fe400090f1c21 */
[----:B------:R-:W3:Y:S01]  /*7750*/  LDS.64 R28, [R34+0x10] ;  /* 0x00001000221c7984 */ /* 0x000ee20000000a00 */
        /* <DEDUP_REMOVED lines=31> */
[----:B---3--:R-:W0:Y:S01]  /*7950*/  DMUL R28, R28, R22 ;  /* 0x000000161c1c7228 */ /* 0x008e220000000000 */
        /* <DEDUP_REMOVED lines=87> */
.L_x_1306:
[----:B---3--:R-:W-:-:S07]  /*7ed0*/  IMAD.MOV.U32 R36, RZ, RZ, R11 ;  /* 0x000000ffff247224 */ /* 0x008fce00078e000b */
.L_x_1305:
[----:B------:R-:W-:Y:S05]  /*7ee0*/  BSYNC.RECONVERGENT B2 ;  /* 0x0000000000027941 */ /* 0x000fea0003800200 */
.L_x_1304:
        /* <DEDUP_REMOVED lines=8> */
[----:B------:R-:W-:Y:S02]  /*7f70*/  IMAD.IADD R40, R10, 0x1, R36 ;  /* 0x000000010a287824 */ /* 0x000fe400078e0224 */
[----:B------:R-:W1:Y:S01]  /*7f80*/  LDS.64 R26, [R37] ;  /* 0x00000000251a7984 */ /* 0x000e620000000a00 */
[----:B------:R-:W2:Y:S01]  /*7f90*/  LDCU.64 UR10, c[0x0][0x390] ;  /* 0x00007200ff0a77ac */ /* 0x000ea20008000a00 */
[----:B------:R-:W-:Y:S01]  /*7fa0*/  IMAD.MOV.U32 R24, RZ, RZ, R20 ;  /* 0x000000ffff187224 */ /* 0x000fe200078e0014 */
[C---:B------:R-:W-:Y:S01]  /*7fb0*/  VIMNMX.RELU R29, PT, PT, R40.reuse, R13, PT ;  /* 0x0000000d281d7248 */ /* 0x040fe20003fe1100 */
[----:B------:R-:W3:Y:S01]  /*7fc0*/  LDS.64 R32, [R37+0x8] ;  /* 0x0000080025207984 */ /* 0x000ee20000000a00 */
        /* <DEDUP_REMOVED lines=25> */
[----:B---3--:R-:W2:-:S15]  /*8160*/  DMUL R32, R34, R32 ;  /* 0x0000002022207228 */ /* 0x008e9e0000000000 */
        /* <DEDUP_REMOVED lines=33> */
.L_x_1309:
[----:B------:R-:W-:Y:S05]  /*8380*/  BSYNC.RECONVERGENT B2 ;  /* 0x0000000000027941 */ /* 0x000fea0003800200 */
.L_x_1308:
        /* <DEDUP_REMOVED lines=10> */
[----:B------:R3:W4:Y:S02]  /*8430*/  LDS.64 R28, [R24+0x8] ;  /* 0x00000800181c7984 */ /* 0x0007240000000a00 */
[----:B---3--:R-:W-:Y:S01]  /*8440*/  MOV R24, R20 ;  /* 0x0000001400187202 */ /* 0x008fe20000000f00 */
[----:B-1----:R-:W1:-:S15]  /*8450*/  DMUL R34, R34, R22 ;  /* 0x0000001622227228 */ /* 0x002e5e0000000000 */
[----:B------:R-:W-:-:S15]  /*8460*/  NOP ;  /* 0x0000000000007918 */ /* 0x000fde0000000000 */
[----:B------:R-:W-:-:S15]  /*8470*/  NOP ;  /* 0x0000000000007918 */ /* 0x000fde0000000000 */
[----:B------:R-:W-:-:S15]  /*8480*/  NOP ;  /* 0x0000000000007918 */ /* 0x000fde0000000000 */
[----:B------:R-:W-:-:S04]  /*8490*/  NOP ;  /* 0x0000000000007918 */ /* 0x000fc80000000000 */
[----:B----4-:R3:W-:Y:S02]  /*84a0*/  DMUL R28, R22, R28 ;  /* 0x0000001c161c7228 */ /* 0x0107e40000000000 */
        /* <DEDUP_REMOVED lines=22> */
.L_x_1311:
[----:B------:R-:W-:Y:S05]  /*8610*/  BSYNC.RECONVERGENT B2 ;  /* 0x0000000000027941 */ /* 0x000fea0003800200 */
.L_x_1310:
[----:B------:R-:W-:Y:S05]  /*8620*/  @!P2 BRA `(.L_x_1303) ;  /* 0x000000000048a947 */ /* 0x000fea0003800000 */
[C---:B0-----:R-:W-:Y:S01]  /*8630*/  IMAD R26, R36.reuse, 0x8, R5 ;  /* 0x00000008241a7824 */ /* 0x041fe200078e0205 */
[----:B-1----:R-:W-:Y:S01]  /*8640*/  LDS.64 R22, [R38] ;  /* 0x0000000026167984 */ /* 0x002fe20000000a00 */
[----:B------:R-:W0:Y:S01]  /*8650*/  LDCU.64 UR8, c[0x0][0x3d0] ;  /* 0x00007a00ff0877ac */ /* 0x000e220008000a00 */
[----:B------:R-:W-:Y:S01]  /*8660*/  VIADDMNMX.RELU R21, R36, R10, R13, PT ;  /* 0x0000000a24157246 */ /* 0x000fe2000380110d */
[----:B------:R-:W-:Y:S02]  /*8670*/  IMAD.MOV.U32 R24, RZ, RZ, R20 ;  /* 0x000000ffff187224 */ /* 0x000fe400078e0014 */
[----:B------:R-:W1:Y:S01]  /*8680*/  LDS.64 R26, [R26] ;  /* 0x000000001a1a7984 */ /* 0x000e620000000a00 */
[----:B------:R-:W2:Y:S01]  /*8690*/  LDCU.64 UR10, c[0x0][0x390] ;  /* 0x00007200ff0a77ac */ /* 0x000ea20008000a00 */
        /* <DEDUP_REMOVED lines=11> */
.L_x_1303:
[----:B------:R-:W-:Y:S05]  /*8750*/  BSYNC.RECONVERGENT B1 ;  /* 0x0000000000017941 */ /* 0x000fea0003800200 */
.L_x_1302:
[----:B------:R-:W-:-:S05]  /*8760*/  VIADD R41, R41, 0x1 ;  /* 0x0000000129297836 */ /* 0x000fca0000000000 */
[----:B------:R-:W-:-:S13]  /*8770*/  ISETP.NE.AND P2, PT, R41, R7, PT ;  /* 0x000000072900720c */ /* 0x000fda0003f45270 */
[----:B------:R-:W-:Y:S05]  /*8780*/  @P2 BRA `(.L_x_1312) ;  /* 0xffffffec00882947 */ /* 0x000fea000383ffff */
.L_x_1301:
[----:B------:R-:W-:Y:S05]  /*8790*/  BSYNC.RECONVERGENT B0 ;  /* 0x0000000000007941 */ /* 0x000fea0003800200 */
.L_x_1300:
[----:B----4-:R-:W-:-:S05]  /*87a0*/  IMAD.IADD R4, R0, 0x1, R4 ;  /* 0x0000000100047824 */ /* 0x010fca00078e0204 */
[----:B------:R-:W-:-:S13]  /*87b0*/  ISETP.GE.AND P2, PT, R4, R3, PT ;  /* 0x000000030400720c */ /* 0x000fda0003f46270 */
[----:B------:R-:W-:Y:S05]  /*87c0*/  @!P2 BRA `(.L_x_1313) ;  /* 0xffffffe80088a947 */ /* 0x000fea000383ffff */
[----:B------:R-:W-:Y:S05]  /*87d0*/  EXIT ;  /* 0x000000000000794d */ /* 0x000fea0003800000 */
        .weak           $__internal_13_$__cuda_sm20_dblrcp_rn_slowpath_v3
        .type           $__internal_13_$__cuda_sm20_dblrcp_rn_slowpath_v3,@function
        .size           $__internal_13_$__cuda_sm20_dblrcp_rn_slowpath_v3,($__internal_14_$__cuda_sm20_div_rn_f64_full - $__internal_13_$__cuda_sm20_dblrcp_rn_slowpath_v3)
$__internal_13_$__cuda_sm20_dblrcp_rn_slowpath_v3:
        /* <DEDUP_REMOVED lines=56> */
.L_x_1317:
        /* <DEDUP_REMOVED lines=34> */
.L_x_1315:
[----:B------:R-:W-:Y:S01]  /*8d80*/  LOP3.LUT R19, R17, 0x80000, RZ, 0xfc, !PT ;  /* 0x0008000011137812 */ /* 0x000fe200078efcff */
[----:B------:R-:W-:-:S07]  /*8d90*/  IMAD.MOV.U32 R18, RZ, RZ, R16 ;  /* 0x000000ffff127224 */ /* 0x000fce00078e0010 */
.L_x_1316:
[----:B------:R-:W-:Y:S05]  /*8da0*/  BSYNC.RECONVERGENT B1 ;  /* 0x0000000000017941 */ /* 0x000fea0003800200 */
.L_x_1314:
[----:B------:R-:W-:Y:S02]  /*8db0*/  IMAD.MOV.U32 R16, RZ, RZ, R0 ;  /* 0x000000ffff107224 */ /* 0x000fe400078e0000 */
[----:B------:R-:W-:-:S04]  /*8dc0*/  IMAD.MOV.U32 R17, RZ, RZ, 0x0 ;  /* 0x00000000ff117424 */ /* 0x000fc800078e00ff */
[----:B------:R-:W-:Y:S05]  /*8dd0*/  RET.REL.NODEC R16 `(_ZN2at6native54_GLOBAL__N__aa9a477a_21_UpSampleBilinear2d_cu_607db5e336upsample_gen2d_aa_backward_out_frameIddNS0_18upsample_antialias21BilinearFilterFunctorEEEvT0_S5_NS_27GenericPackedTensorAccessorIT_Lm4ENS_16DefaultPtrTraitsElEENS6_IKS7_Lm4ES8_lEERKT1_) ;  /* 0xffffff7010887950 */ /* 0x000fea0003c3ffff */
        .weak           $__internal_14_$__cuda_sm20_div_rn_f64_full
        .type           $__internal_14_$__cuda_sm20_div_rn_f64_full,@function
        .size           $__internal_14_$__cuda_sm20_div_rn_f64_full,(.L_x_1969 - $__internal_14_$__cuda_sm20_div_rn_f64_full)
$__internal_14_$__cuda_sm20_div_rn_f64_full:
[C---:B------:R-:W-:Y:S01]  /*8de0*/  FSETP.GEU.AND P3, PT, |R23|.reuse, 1.469367938527859385e-39, PT ;  /* 0x001000001700780b */ /* 0x040fe20003f6e200 */
[----:B------:R-:W-:Y:S01]  /*8df0*/  IMAD.MOV.U32 R0, RZ, RZ, 0x1ca00000 ;  /* 0x1ca00000ff007424 */ /* 0x000fe200078e00ff */
[----:B------:R-:W-:Y:S01]  /*8e00*/  LOP3.LUT R2, R23, 0x7ff00000, RZ, 0xc0, !PT ;  /* 0x7ff0000017027812 */ /* 0x000fe200078ec0ff */
[----:B------:R-:W-:Y:S01]  /*8e10*/  IMAD.MOV.U32 R26, RZ, RZ, 0x1 ;  /* 0x00000001ff1a7424 */ /* 0x000fe200078e00ff */
[C---:B------:R-:W-:Y:S01]  /*8e20*/  LOP3.LUT R35, R21.reuse, 0x7ff00000, RZ, 0xc0, !PT ;  /* 0x7ff0000015237812 */ /* 0x040fe200078ec0ff */
[----:B------:R-:W-:Y:S01]  /*8e30*/  BSSY.RECONVERGENT B1, `(.L_x_1318) ;  /* 0x0000078000017945 */ /* 0x000fe20003800200 */
[C---:B------:R-:W-:Y:S02]  /*8e40*/  FSETP.GEU.AND P0, PT, |R21|.reuse, 1.469367938527859385e-39, PT ;  /* 0x001000001500780b */ /* 0x040fe40003f0e200 */
[----:B------:R-:W-:Y:S02]  /*8e50*/  ISETP.GE.U32.AND P2, PT, R2, R35, PT ;  /* 0x000000230200720c */ /* 0x000fe40003f46070 */
[----:B------:R-:W-:-:S02]  /*8e60*/  LOP3.LUT R18, R21, 0x800fffff, RZ, 0xc0, !PT ;  /* 0x800fffff15127812 */ /* 0x000fc400078ec0ff */
[----:B------:R-:W-:Y:S01]  /*8e70*/  MOV R41, R2 ;  /* 0x0000000200297202 */ /* 0x000fe20000000f00 */
[----:B------:R-:W-:Y:S01]  /*8e80*/  @!P3 IMAD.MOV.U32 R30, RZ, RZ, RZ ;  /* 0x000000ffff1eb224 */ /* 0x000fe200078e00ff */
[----:B------:R-:W-:Y:S02]  /*8e90*/  @!P3 LOP3.LUT R25, R21, 0x7ff00000, RZ, 0xc0, !PT ;  /* 0x7ff000001519b812 */ /* 0x000fe400078ec0ff */
        /* <DEDUP_REMOVED lines=10> */
[----:B------:R-:W-:Y:S01]  /*8f40*/  @!P3 LOP3.LUT R31, R24, 0x100000, RZ, 0xfc, !PT ;  /* 0x00100000181fb812 */ /* 0x000fe200078efcff */
[----:B------:R-:W-:-:S15]  /*8f50*/  IMAD.MOV.U32 R24, RZ, RZ, R22 ;  /* 0x000000ffff187224 */ /* 0x000fde00078e0016 */
[----:B------:R-:W-:-:S15]  /*8f60*/  NOP ;  /* 0x0000000000007918 */ /* 0x000fde0000000000 */
[----:B------:R-:W-:-:S15]  /*8f70*/  NOP ;  /* 0x0000000000007918 */ /* 0x000fde0000000000 */
[----:B------:R-:W-:-:S11]  /*8f80*/  NOP ;  /* 0x0000000000007918 */ /* 0x000fd60000000000 */
        /* <DEDUP_REMOVED lines=51> */
[----:B------:R-:W-:Y:S02]  /*92c0*/  IMAD.IADD R0, R22, 0x1, -R23 ;  /* 0x0000000116007824 */ /* 0x000fe400078e0a17 */
[----:B------:R-:W-:Y:S02]  /*92d0*/  IMAD.MOV.U32 R22, RZ, RZ, RZ ;  /* 0x000000ffff167224 */ /* 0x000fe400078e00ff */
        /* <DEDUP_REMOVED lines=24> */
.L_x_1319:
        /* <DEDUP_REMOVED lines=12> */
[----:B------:R-:W-:Y:S02]  /*9520*/  @!P0 IMAD.MOV.U32 R26, RZ, RZ, RZ ;  /* 0x000000ffff1a8224 */ /* 0x000fe400078e00ff */
[----:B------:R-:W-:Y:S02]  /*9530*/  @P0 IMAD.MOV.U32 R26, RZ, RZ, RZ ;  /* 0x000000ffff1a0224 */ /* 0x000fe400078e00ff */
[----:B------:R-:W-:Y:S01]  /*9540*/  @P0 IMAD.MOV.U32 R27, RZ, RZ, R0 ;  /* 0x000000ffff1b0224 */ /* 0x000fe200078e0000 */
[----:B------:R-:W-:Y:S06]  /*9550*/  BRA `(.L_x_1320) ;  /* 0x0000000000147947 */ /* 0x000fec0003800000 */
.L_x_1322:
[----:B------:R-:W-:Y:S01]  /*9560*/  LOP3.LUT R27, R21, 0x80000, RZ, 0xfc, !PT ;  /* 0x00080000151b7812 */ /* 0x000fe200078efcff */
[----:B------:R-:W-:Y:S01]  /*9570*/  IMAD.MOV.U32 R26, RZ, RZ, R20 ;  /* 0x000000ffff1a7224 */ /* 0x000fe200078e0014 */
[----:B------:R-:W-:Y:S06]  /*9580*/  BRA `(.L_x_1320) ;  /* 0x0000000000087947 */ /* 0x000fec0003800000 */
.L_x_1321:
[----:B------:R-:W-:Y:S01]  /*9590*/  LOP3.LUT R27, R23, 0x80000, RZ, 0xfc, !PT ;  /* 0x00080000171b7812 */ /* 0x000fe200078efcff */
[----:B------:R-:W-:-:S07]  /*95a0*/  IMAD.MOV.U32 R26, RZ, RZ, R22 ;  /* 0x000000ffff1a7224 */ /* 0x000fce00078e0016 */
.L_x_1320:
[----:B------:R-:W-:Y:S05]  /*95b0*/  BSYNC.RECONVERGENT B1 ;  /* 0x0000000000017941 */ /* 0x000fea0003800200 */
.L_x_1318:
[----:B------:R-:W-:Y:S02]  /*95c0*/  IMAD.MOV.U32 R18, RZ, RZ, R38 ;  /* 0x000000ffff127224 */ /* 0x000fe400078e0026 */
[----:B------:R-:W-:-:S04]  /*95d0*/  IMAD.MOV.U32 R19, RZ, RZ, 0x0 ;  /* 0x00000000ff137424 */ /* 0x000fc800078e00ff */
[----:B------:R-:W-:Y:S05]  /*95e0*/  RET.REL.NODEC R18 `(_ZN2at6native54_GLOBAL__N__aa9a477a_21_UpSampleBilinear2d_cu_607db5e336upsample_gen2d_aa_backward_out_frameIddNS0_18upsample_antialias21BilinearFilterFunctorEEEvT0_S5_NS_27GenericPackedTensorAccessorIT_Lm4ENS_16DefaultPtrTraitsElEENS6_IKS7_Lm4ES8_lEERKT1_) ;  /* 0xffffff6812847950 */ /* 0x000fea0003c3ffff */
.L_x_1323:
        /* <DEDUP_REMOVED lines=9> */
.L_x_1969:


//--------------------- .text._ZN2at6native54_GLOBAL__N__aa9a477a_21_UpSampleBilinear2d_cu_607db5e327upsample_gen2d_aa_out_frameIN3c108BFloat16EfNS0_18upsample_antialias21BilinearFilterFunctorEEEvT0_S7_NS_27GenericPackedTensorAccessorIKT_Lm4ENS_16DefaultPtrTraitsElEENS8_IS9_Lm4ESB_lEERKT1_ --------------------------
	.section	.text._ZN2at6native54_GLOBAL__N__aa9a477a_21_UpSampleBilinear2d_cu_607db5e327upsample_gen2d_aa_out_frameIN3c108BFloat16EfNS0_18upsample_antialias21BilinearFilterFunctorEEEvT0_S7_NS_27GenericPackedTensorAccessorIKT_Lm4ENS_16DefaultPtrTraitsElEENS8_IS9_Lm4ESB_lEERKT1_,"ax",@progbits
	.align	128
.text._ZN2at6native54_GLOBAL__N__aa9a477a_21_UpSampleBilinear2d_cu_607db5e327upsample_gen2d_aa_out_frameIN3c108BFloat16EfNS0_18upsample_antialias21BilinearFilterFunctorEEEvT0_S7_NS_27GenericPackedTensorAccessorIKT_Lm4ENS_16DefaultPtrTraitsElEENS8_IS9_Lm4ESB_lEERKT1_:
        .type           _ZN2at6native54_GLOBAL__N__aa9a477a_21_UpSampleBilinear2d_cu_607db5e327upsample_gen2d_aa_out_frameIN3c108BFloat16EfNS0_18upsample_antialias21BilinearFilterFunctorEEEvT0_S7_NS_27GenericPackedTensorAccessorIKT_Lm4ENS_16DefaultPtrTraitsElEENS8_IS9_Lm4ESB_lEERKT1_,@function
        .size           _ZN2at6native54_GLOBAL__N__aa9a477a_21_UpSampleBilinear2d_cu_607db5e327upsample_gen2d_aa_out_frameIN3c108BFloat16EfNS0_18upsample_antialias21BilinearFilterFunctorEEEvT0_S7_NS_27GenericPackedTensorAccessorIKT_Lm4ENS_16DefaultPtrTraitsElEENS8_IS9_Lm4ESB_lEERKT1_,(.L_x_1972 - _ZN2at6native54_GLOBAL__N__aa9a477a_21_UpSampleBilinear2d_cu_607db5e327upsample_gen2d_aa_out_frameIN3c108BFloat16EfNS0_18upsample_antialias21BilinearFilterFunctorEEEvT0_S7_NS_27GenericPackedTensorAccessorIKT_Lm4ENS_16DefaultPtrTraitsElEENS8_IS9_Lm4ESB_lEERKT1_)
        .other          _ZN2at6native54_GLOBAL__N__aa9a477a_21_UpSampleBilinear2d_cu_607db5e327upsample_gen2d_aa_out_frameIN3c108BFloat16EfNS0_18upsample_antialias21BilinearFilterFunctorEEEvT0_S7_NS_27GenericPackedTensorAccessorIKT_Lm4ENS_16DefaultPtrTraitsElEENS8_IS9_Lm4ESB_lEERKT1_,@"STO_CUDA_ENTRY STV_DEFAULT"
_ZN2at6native54_GLOBAL__N__aa9a477a_21_UpSampleBilinear2d_cu_607db5e327upsample_gen2d_aa_out_frameIN3c108BFloat16EfNS0_18upsample_antialias21BilinearFilterFunctorEEEvT0_S7_NS_27GenericPackedTensorAccessorIKT_Lm4ENS_16DefaultPtrTraitsElEENS8_IS9_Lm4ESB_lEERKT1_:
        /* <DEDUP_REMOVED lines=18> */
[----:B------:R-:W-:Y:S01]  /*0120*/  BSSY.RECONVERGENT B0, `(.L_x_1324) ;  /* 0x000017b000007945 */ /* 0x000fe20003800200 */
[----:B------:R-:W-:Y:S01]  /*0130*/  ISETP.NE.AND P0, PT, R20, RZ, PT ;  /* 0x000000ff1400720c */ /* 0x000fe20003f05270 */
[----:B------:R-:W-:Y:S01]  /*0140*/  FADD.FTZ R11, R11, 0.5 ;  /* 0x3f0000000b0b7421 */ /* 0x000fe20000010000 */
[----:B------:R-:W2:Y:S01]  /*0150*/  LDCU UR7, c[0x0][0x3a0] ;  /* 0x00007400ff0777ac */ /* 0x000ea20008000800 */
[----:B------:R-:W-:Y:S01]  /*0160*/  FADD.FTZ R26, R26, 0.5 ;  /* 0x3f0000001a1a7421 */ /* 0x000fe20000010000 */
[----:B------:R-:W3:Y:S01]  /*0170*/  S2UR UR5, SR_CgaCtaId ;  /* 0x00000000000579c3 */ /* 0x000ee20000008800 */
[----:B------:R-:W-:Y:S01]  /*0180*/  UMOV UR4, 0x400 ;  /* 0x0000040000047882 */ /* 0x000fe20000000000 */
[----:B------:R-:W4:Y:S01]  /*0190*/  LDCU.64 UR8, c[0x0][0x358] ;  /* 0x00006b00ff0877ac */ /* 0x000f220008000a00 */
[----:B0-----:R-:W-:-:S02]  /*01a0*/  FMNMX.FTZ R0, R14, 1, !PT ;  /* 0x3f8000000e007809 */ /* 0x001fc40007810000 */
[----:B------:R-:W-:Y:S02]  /*01b0*/  FMNMX.FTZ R3, R15, 1, !PT ;  /* 0x3f8000000f037809 */ /* 0x000fe40007810000 */
[----:B------:R0:W5:Y:S01]  /*01c0*/  F2I.FTZ.CEIL.NTZ R13, R0 ;  /* 0x00000000000d7305 */ /* 0x000162000021b100 */
[CCC-:B------:R-:W-:Y:S01]  /*01d0*/  FFMA.FTZ R2, R11.reuse, R14.reuse, -R0.reuse ;  /* 0x0000000e0b027223 */ /* 0x1c0fe20000010800 */
[----:B------:R-:W-:-:S03]  /*01e0*/  FFMA.FTZ R14, R11, R14, R0 ;  /* 0x0000000e0b0e7223 */ /* 0x000fc60000010000 */
[----:B------:R-:W-:Y:S01]  /*01f0*/  FADD.FTZ R7, R2, 0.5 ;  /* 0x3f00000002077421 */ /* 0x000fe20000010000 */
[----:B------:R-:W-:Y:S01]  /*0200*/  FFMA.FTZ R2, R26, R15, -R3 ;  /* 0x0000000f1a027223 */ /* 0x000fe20000010803 */
[----:B------:R-:W-:Y:S01]  /*0210*/  FADD.FTZ R14, R14, 0.5 ;  /* 0x3f0000000e0e7421 */ /* 0x000fe20000010000 */
[----:B------:R1:W2:Y:S01]  /*0220*/  F2I.FTZ.CEIL.NTZ R12, R3 ;  /* 0x00000003000c7305 */ /* 0x0002a2000021b100 */
[----:B0-----:R-:W-:Y:S01]  /*0230*/  IADD3 R0, PT, PT, R5, R8, RZ ;  /* 0x0000000805007210 */ /* 0x001fe20007ffe0ff */
[----:B------:R-:W-:Y:S01]  /*0240*/  FADD.FTZ R2, R2, 0.5 ;  /* 0x3f00000002027421 */ /* 0x000fe20000010000 */
[----:B---3--:R-:W-:-:S03]  /*0250*/  ULEA UR4, UR5, UR4, 0x18 ;  /* 0x0000000405047291 */ /* 0x008fc6000f8ec0ff */
[----:B------:R-:W-:Y:S01]  /*0260*/  IMAD R0, R9, R20, R0 ;  /* 0x0000001409007224 */ /* 0x000fe200078e0200 */
[----:B-----5:R-:W-:Y:S01]  /*0270*/  SHF.L.U32 R13, R13, 0x1, RZ ;  /* 0x000000010d0d7819 */ /* 0x020fe200000006ff */
[----:B------:R-:W0:Y:S01]  /*0280*/  F2I.FTZ.TRUNC.NTZ R4, R2 ;  /* 0x0000000200047305 */ /* 0x000e22000021f100 */
[----:B-1----:R-:W-:-:S04]  /*0290*/  FFMA.FTZ R3, R26, R15, R3 ;  /* 0x0000000f1a037223 */ /* 0x002fc80000010003 */
[----:B------:R-:W-:Y:S01]  /*02a0*/  FADD.FTZ R6, R3, 0.5 ;  /* 0x3f00000003067421 */ /* 0x000fe20000010000 */
[----:B------:R-:W-:Y:S02]  /*02b0*/  IMAD R3, R13, R20, R20 ;  /* 0x000000140d037224 */ /* 0x000fe400078e0214 */
[----:B------:R1:W3:Y:S01]  /*02c0*/  F2I.FTZ.TRUNC.NTZ R16, R7 ;  /* 0x0000000700107305 */ /* 0x0002e2000021f100 */
[----:B--2---:R-:W-:-:S04]  /*02d0*/  IMAD.SHL.U32 R12, R12, 0x2, RZ ;  /* 0x000000020c0c7824 */ /* 0x004fc800078e00ff */
[C---:B------:R-:W-:Y:S02]  /*02e0*/  IMAD R8, R12.reuse, R9, R9 ;  /* 0x000000090c087224 */ /* 0x040fe400078e0209 */
[----:B------:R-:W-:Y:S01]  /*02f0*/  IMAD R9, R12, R5, R5 ;  /* 0x000000050c097224 */ /* 0x000fe200078e0205 */
[----:B------:R-:W2:Y:S01]  /*0300*/  F2I.FTZ.TRUNC.NTZ R6, R6 ;  /* 0x0000000600067305 */ /* 0x000ea2000021f100 */
[----:B-1----:R-:W-:Y:S02]  /*0310*/  IMAD R7, R13, R0, R0 ;  /* 0x000000000d077224 */ /* 0x002fe400078e0200 */
[C---:B------:R-:W-:Y:S01]  /*0320*/  IMAD.IADD R2, R8.reuse, 0x1, R3 ;  /* 0x0000000108027824 */ /* 0x040fe200078e0203 */
[----:B------:R-:W-:Y:S02]  /*0330*/  LEA R25, R9, UR4, 0x1 ;  /* 0x0000000409197c11 */ /* 0x000fe4000f8e08ff */
[----:B------:R-:W-:Y:S02]  /*0340*/  IADD3 R8, PT, PT, R8, R7, RZ ;  /* 0x0000000708087210 */ /* 0x000fe40007ffe0ff */
[----:B------:R-:W1:Y:S01]  /*0350*/  F2I.FTZ.TRUNC.NTZ R14, R14 ;  /* 0x0000000e000e7305 */ /* 0x000e62000021f100 */
[----:B0-----:R-:W-:-:S02]  /*0360*/  VIMNMX R7, PT, PT, RZ, R4, !PT ;  /* 0x00000004ff077248 */ /* 0x001fc40007fe0100 */
[----:B---3--:R-:W-:Y:S02]  /*0370*/  VIMNMX R0, PT, PT, RZ, R16, !PT ;  /* 0x00000010ff007248 */ /* 0x008fe40007fe0100 */
[----:B------:R-:W-:Y:S02]  /*0380*/  LEA R2, R2, UR4, 0x1 ;  /* 0x0000000402027c11 */ /* 0x000fe4000f8e08ff */
[----:B--2---:R-:W-:-:S05]  /*0390*/  VIMNMX R24, PT, PT, R6, UR6, PT ;  /* 0x0000000606187c48 */ /* 0x004fca000bfe0100 */
[----:B------:R-:W-:Y:S01]  /*03a0*/  IMAD.IADD R3, R24, 0x1, -R7 ;  /* 0x0000000118037824 */ /* 0x000fe200078e0a07 */
[----:B-1----:R-:W-:-:S04]  /*03b0*/  VIMNMX R19, PT, PT, R14, UR7, PT ;  /* 0x000000070e137c48 */ /* 0x002fc8000bfe0100 */
[----:B------:R-:W-:Y:S01]  /*03c0*/  IADD3 R4, PT, PT, -R0, R19, RZ ;  /* 0x0000001300047210 */ /* 0x000fe20007ffe1ff */
[----:B----4-:R-:W-:Y:S06]  /*03d0*/  @P0 BRA `(.L_x_1325) ;  /* 0x00000014003c0947 */ /* 0x010fec0003800000 */
        /* <DEDUP_REMOVED lines=40> */
[----:B------:R-:W-:Y:S05]  /*0660*/  CALL.REL.NOINC `($__internal_15_$__cuda_sm20_dblrcp_rn_slowpath_v3) ;  /* 0x0000006400847944 */ /* 0x000fea0003c00000 */
[----:B------:R-:W-:Y:S01]  /*0670*/  MOV R14, R20 ;  /* 0x00000014000e7202 */ /* 0x000fe20000000f00 */
[----:B------:R-:W-:-:S07]  /*0680*/  IMAD.MOV.U32 R15, RZ, RZ, R21 ;  /* 0x000000ffff0f7224 */ /* 0x000fce00078e0015 */
.L_x_1327:
        /* <DEDUP_REMOVED lines=9> */
.L_x_1326:
[----:B------:R-:W-:Y:S01]  /*0720*/  ISETP.GE.AND P0, PT, R3, 0x1, PT ;  /* 0x000000010300780c */ /* 0x000fe20003f06270 */
[----:B------:R-:W-:Y:S01]  /*0730*/  BSSY.RECONVERGENT B1, `(.L_x_1328) ;  /* 0x0000075000017945 */ /* 0x000fe20003800200 */
[----:B------:R-:W-:-:S11]  /*0740*/  MOV R14, RZ ;  /* 0x000000ff000e7202 */ /* 0x000fd60000000f00 */
[----:B------:R-:W-:Y:S05]  /*0750*/  @!P0 BRA `(.L_x_1329) ;  /* 0x0000000400c88947 */ /* 0x000fea0003800000 */
[----:B------:R-:W-:Y:S01]  /*0760*/  IMAD.IADD R14, R7, 0x1, -R24 ;  /* 0x00000001070e7824 */ /* 0x000fe200078e0a18 */
[----:B------:R-:W-:Y:S01]  /*0770*/  LOP3.LUT R28, R3, 0x3, RZ, 0xc0, !PT ;  /* 0x00000003031c7812 */ /* 0x000fe200078ec0ff */
[----:B------:R-:W-:Y:S01]  /*0780*/  BSSY.RECONVERGENT B2, `(.L_x_1330) ;  /* 0x000003f000027945 */ /* 0x000fe20003800200 */
[----:B------:R-:W-:Y:S02]  /*0790*/  IMAD.MOV.U32 R16, RZ, RZ, RZ ;  /* 0x000000ffff107224 */ /* 0x000fe400078e00ff */
[----:B------:R-:W-:Y:S02]  /*07a0*/  ISETP.GT.U32.AND P2, PT, R14, -0x4, PT ;  /* 0xfffffffc0e00780c */ /* 0x000fe40003f44070 */
[----:B------:R-:W-:Y:S02]  /*07b0*/  ISETP.NE.AND P1, PT, R28, RZ, PT ;  /* 0x000000ff1c00720c */ /* 0x000fe40003f25270 */
[----:B------:R-:W-:-:S09]  /*07c0*/  MOV R14, RZ ;  /* 0x000000ff000e7202 */ /* 0x000fd20000000f00 */
[----:B------:R-:W-:Y:S05]  /*07d0*/  @P2 BRA `(.L_x_1331) ;  /* 0x0000000000e42947 */ /* 0x000fea0003800000 */
[----:B------:R-:W-:Y:S02]  /*07e0*/  LOP3.LUT R16, R3, 0x7ffffffc, RZ, 0xc0, !PT ;  /* 0x7ffffffc03107812 */ /* 0x000fe400078ec0ff */
[----:B------:R-:W-:-:S07]  /*07f0*/  CS2R R14, SRZ ;  /* 0x00000000000e7805 */ /* 0x000fce000001ff00 */
.L_x_1332:
[C---:B------:R-:W-:Y:S01]  /*0800*/  IADD3 R20, PT, PT, R15.reuse, 0x1, RZ ;  /* 0x000000010f147810 */ /* 0x040fe20007ffe0ff */
[C---:B0-----:R-:W-:Y:S01]  /*0810*/  VIADD R22, R15.reuse, 0x2 ;  /* 0x000000020f167836 */ /* 0x041fe20000000000 */
[----:B------:R-:W-:Y:S02]  /*0820*/  I2FP.F32.U32 R17, R15 ;  /* 0x0000000f00117245 */ /* 0x000fe40000201000 */
[----:B------:R-:W-:Y:S02]  /*0830*/  IADD3 R27, PT, PT, R15, 0x3, RZ ;  /* 0x000000030f1b7810 */ /* 0x000fe40007ffe0ff */
        /* <DEDUP_REMOVED lines=24> */
[----:B------:R-:W-:Y:S01]  /*09c0*/  FADD.FTZ R23, -R17, 1 ;  /* 0x3f80000011177421 */ /* 0x000fe20000010100 */
[C---:B------:R-:W-:Y:S01]  /*09d0*/  FSETP.GEU.FTZ.AND P3, PT, R21.reuse, 1, PT ;  /* 0x3f8000001500780b */ /* 0x040fe20003f7e000 */
[----:B------:R-:W-:Y:S01]  /*09e0*/  FADD.FTZ R17, -R21, 1 ;  /* 0x3f80000015117421 */ /* 0x000fe20000010100 */
[C---:B------:R-:W-:Y:S01]  /*09f0*/  FSETP.GEU.FTZ.AND P4, PT, R20.reuse, 1, PT ;  /* 0x3f8000001400780b */ /* 0x040fe20003f9e000 */
[----:B------:R-:W-:Y:S01]  /*0a00*/  FADD.FTZ R21, -R20, 1 ;  /* 0x3f80000014157421 */ /* 0x000fe20000010100 */
[C---:B------:R-:W-:Y:S01]  /*0a10*/  FADD.FTZ R20, -R27.reuse, 1 ;  /* 0x3f8000001b147421 */ /* 0x040fe20000010100 */
[----:B------:R-:W-:Y:S01]  /*0a20*/  FSETP.GEU.FTZ.AND P5, PT, R27, 1, PT ;  /* 0x3f8000001b00780b */ /* 0x000fe20003fbe000 */
[----:B------:R-:W-:Y:S01]  /*0a30*/  IMAD R27, R15, 0x2, R25 ;  /* 0x000000020f1b7824 */ /* 0x000fe200078e0219 */
[----:B------:R-:W-:-:S02]  /*0a40*/  FSEL R23, R23, RZ, !P2 ;  /* 0x000000ff17177208 */ /* 0x000fc40005000000 */
[----:B------:R-:W-:Y:S02]  /*0a50*/  FSEL R17, R17, RZ, !P3 ;  /* 0x000000ff11117208 */ /* 0x000fe40005800000 */
[----:B------:R-:W-:Y:S01]  /*0a60*/  FSEL R21, R21, RZ, !P4 ;  /* 0x000000ff15157208 */ /* 0x000fe20006000000 */
[----:B------:R-:W-:Y:S01]  /*0a70*/  FADD.FTZ R14, R23, R14 ;  /* 0x0000000e170e7221 */ /* 0x000fe20000010000 */
[----:B------:R-:W-:Y:S02]  /*0a80*/  FSEL R20, R20, RZ, !P5 ;  /* 0x000000ff14147208 */ /* 0x000fe40006800000 */
[----:B------:R-:W-:Y:S01]  /*0a90*/  F2FP.BF16.F32.PACK_AB R22, RZ, R23 ;  /* 0x00000017ff16723e */ /* 0x000fe200000010ff */
[----:B------:R-:W-:Y:S01]  /*0aa0*/  FADD.FTZ R14, R14, R17 ;  /* 0x000000110e0e7221 */ /* 0x000fe20000010000 */
[----:B------:R-:W-:Y:S02]  /*0ab0*/  F2FP.BF16.F32.PACK_AB R29, RZ, R17 ;  /* 0x00000011ff1d723e */ /* 0x000fe400000010ff */
[----:B------:R-:W-:Y:S01]  /*0ac0*/  F2FP.BF16.F32.PACK_AB R30, RZ, R21 ;  /* 0x00000015ff1e723e */ /* 0x000fe200000010ff */
[----:B------:R0:W-:Y:S01]  /*0ad0*/  STS.U16 [R27], R22 ;  /* 0x000000161b007388 */ /* 0x0001e20000000400 */
[----:B------:R-:W-:Y:S01]  /*0ae0*/  F2FP.BF16.F32.PACK_AB R31, RZ, R20 ;  /* 0x00000014ff1f723e */ /* 0x000fe200000010ff */
[----:B------:R-:W-:Y:S01]  /*0af0*/  FADD.FTZ R21, R14, R21 ;  /* 0x000000150e157221 */ /* 0x000fe20000010000 */
[----:B------:R-:W-:Y:S01]  /*0b00*/  IADD3 R15, PT, PT, R15, 0x4, RZ ;  /* 0x000000040f0f7810 */ /* 0x000fe20007ffe0ff */
[----:B------:R0:W-:Y:S02]  /*0b10*/  STS.U16 [R27+0x2], R29 ;  /* 0x0000021d1b007388 */ /* 0x0001e40000000400 */
[----:B------:R-:W-:Y:S01]  /*0b20*/  FADD.FTZ R14, R21, R20 ;  /* 0x00000014150e7221 */ /* 0x000fe20000010000 */
[----:B------:R-:W-:Y:S01]  /*0b30*/  ISETP.NE.AND P2, PT, R15, R16, PT ;  /* 0x000000100f00720c */ /* 0x000fe20003f45270 */
[----:B------:R0:W-:Y:S04]  /*0b40*/  STS.U16 [R27+0x4], R30 ;  /* 0x0000041e1b007388 */ /* 0x0001e80000000400 */
[----:B------:R0:W-:Y:S08]  /*0b50*/  STS.U16 [R27+0x6], R31 ;  /* 0x0000061f1b007388 */ /* 0x0001f00000000400 */
[----:B------:R-:W-:Y:S05]  /*0b60*/  @P2 BRA `(.L_x_1332) ;  /* 0xfffffffc00242947 */ /* 0x000fea000383ffff */
.L_x_1331:
[----:B------:R-:W-:Y:S05]  /*0b70*/  BSYNC.RECONVERGENT B2 ;  /* 0x0000000000027941 */ /* 0x000fea0003800200 */
.L_x_1330:
        /* <DEDUP_REMOVED lines=8> */
[----:B------:R-:W-:Y:S01]  /*0c00*/  I2FP.F32.U32 R17, R17 ;  /* 0x0000001100117245 */ /* 0x000fe20000201000 */
        /* <DEDUP_REMOVED lines=18> */
[----:B0-----:R-:W-:Y:S02]  /*0d30*/  F2FP.BF16.F32.PACK_AB R22, RZ, R21 ;  /* 0x00000015ff16723e */ /* 0x001fe400000010ff */
[----:B------:R-:W-:Y:S01]  /*0d40*/  LEA R20, R16, R25, 0x1 ;  /* 0x0000001910147211 */ /* 0x000fe200078e08ff */
[----:B------:R-:W-:Y:S01]  /*0d50*/  FADD.FTZ R14, R14, R21 ;  /* 0x000000150e0e7221 */ /* 0x000fe20000010000 */
[----:B------:R-:W-:-:S03]  /*0d60*/  VIADD R16, R16, 0x2 ;  /* 0x0000000210107836 */ /* 0x000fc60000000000 */
[----:B------:R1:W-:Y:S04]  /*0d70*/  STS.U16 [R20], R17 ;  /* 0x0000001114007388 */ /* 0x0003e80000000400 */
[----:B------:R1:W-:Y:S02]  /*0d80*/  STS.U16 [R20+0x2], R22 ;  /* 0x0000021614007388 */ /* 0x0003e40000000400 */
.L_x_1334:
[----:B------:R-:W-:Y:S05]  /*0d90*/  BSYNC.RECONVERGENT B2 ;  /* 0x0000000000027941 */ /* 0x000fea0003800200 */
.L_x_1333:
        /* <DEDUP_REMOVED lines=14> */
.L_x_1329:
[----:B------:R-:W-:Y:S05]  /*0e80*/  BSYNC.RECONVERGENT B1 ;  /* 0x0000000000017941 */ /* 0x000fea0003800200 */
.L_x_1328:
        /* <DEDUP_REMOVED lines=14> */
[----:B-1----:R-:W1:Y:S01]  /*0f70*/  LDS.U16 R20, [R25+0x2] ;  /* 0x0000020019147984 */ /* 0x002e620000000400 */
[----:B------:R-:W2:Y:S03]  /*0f80*/  F2F.BF16.F32 R16, R14 ;  /* 0x0000000e00107304 */ /* 0x000ea60000202000 */
[----:B0-----:R-:W0:Y:S04]  /*0f90*/  LDS.U16 R22, [R25+0x6] ;  /* 0x0000060019167984 */ /* 0x001e280000000400 */
[----:B------:R-:W3:Y:S04]  /*0fa0*/  LDS.U16 R17, [R25] ;  /* 0x0000000019117984 */ /* 0x000ee80000000400 */
[----:B------:R-:W4:Y:S01]  /*0fb0*/  LDS.U16 R21, [R25+0x4] ;  /* 0x0000040019157984 */ /* 0x000f220000000400 */
[----:B--2---:R-:W-:-:S06]  /*0fc0*/  SHF.L.U32 R16, R16, 0x10, RZ ;  /* 0x0000001010107819 */ /* 0x004fcc00000006ff */
[----:B------:R-:W2:Y:S01]  /*0fd0*/  MUFU.RCP R16, R16 ;  /* 0x0000001000107308 */ /* 0x000ea20000001000 */
[----:B-1----:R-:W-:Y:S02]  /*0fe0*/  SHF.L.U32 R20, R20, 0x10, RZ ;  /* 0x0000001014147819 */ /* 0x002fe400000006ff */
[----:B0-----:R-:W-:-:S03]  /*0ff0*/  SHF.L.U32 R22, R22, 0x10, RZ ;  /* 0x0000001016167819 */ /* 0x001fc600000006ff */
[-C--:B--2---:R-:W-:Y:S01]  /*1000*/  FMUL.FTZ R20, R20, R16.reuse ;  /* 0x0000001014147220 */ /* 0x084fe20000410000 */
[----:B---3--:R-:W-:Y:S02]  /*1010*/  IMAD.U32 R17, R17, 0x10000, RZ ;  /* 0x0001000011117824 */ /* 0x008fe400078e00ff */
[----:B------:R-:W-:Y:S02]  /*1020*/  FMUL.FTZ R22, R22, R16 ;  /* 0x0000001016167220 */ /* 0x000fe40000410000 */
[----:B------:R-:W-:Y:S01]  /*1030*/  F2FP.BF16.F32.PACK_AB R20, RZ, R20 ;  /* 0x00000014ff14723e */ /* 0x000fe200000010ff */
[----:B----4-:R-:W-:Y:S02]  /*1040*/  IMAD.U32 R21, R21, 0x10000, RZ ;  /* 0x0001000015157824 */ /* 0x010fe400078e00ff */
        /* <DEDUP_REMOVED lines=9> */
.L_x_1340:
[----:B------:R-:W-:Y:S05]  /*10e0*/  BSYNC.RECONVERGENT B3 ;  /* 0x0000000000037941 */ /* 0x000fea0003800200 */
.L_x_1339:
[----:B------:R-:W-:Y:S05]  /*10f0*/  @!P1 BRA `(.L_x_1338) ;  /* 0x00000000007c9947 */ /* 0x000fea0003800000 */
[----:B------:R-:W-:-:S07]  /*1100*/  IMAD.MOV.U32 R16, RZ, RZ, 0x4 ;  /* 0x00000004ff107424 */ /* 0x000fce00078e00ff */
.L_x_1343:
[----:B------:R-:W-:Y:S04]  /*1110*/  BSSY.RECONVERGENT B3, `(.L_x_1341) ;  /* 0x000001a000037945 */ /* 0x000fe80003800200 */
[----:B---3--:R-:W-:Y:S05]  /*1120*/  @!P0 BRA `(.L_x_1342) ;  /* 0x0000000000608947 */ /* 0x008fea0003800000 */
[----:B-12---:R-:W-:Y:S01]  /*1130*/  LEA R17, R16, R25, 0x1 ;  /* 0x0000001910117211 */ /* 0x006fe200078e08ff */
[----:B------:R-:W1:Y:S04]  /*1140*/  F2F.BF16.F32 R26, R14 ;  /* 0x0000000e001a7304 */ /* 0x000e680000202000 */
[----:B------:R-:W2:Y:S04]  /*1150*/  LDS.U16 R20, [R17] ;  /* 0x0000000011147984 */ /* 0x000ea80000000400 */
[----:B0-----:R-:W0:Y:S04]  /*1160*/  LDS.U16 R22, [R17+0x4] ;  /* 0x0000040011167984 */ /* 0x001e280000000400 */
[----:B------:R-:W3:Y:S01]  /*1170*/  LDS.U16 R21, [R17+0x2] ;  /* 0x0000020011157984 */ /* 0x000ee20000000400 */
[----:B-1----:R-:W-:-:S03]  /*1180*/  IMAD.U32 R26, R26, 0x10000, RZ ;  /* 0x000100001a1a7824 */ /* 0x002fc600078e00ff */
[----:B------:R-:W1:Y:S03]  /*1190*/  LDS.U16 R23, [R17+0x6] ;  /* 0x0000060011177984 */ /* 0x000e660000000400 */
[----:B------:R-:W4:Y:S01]  /*11a0*/  MUFU.RCP R26, R26 ;  /* 0x0000001a001a7308 */ /* 0x000f220000001000 */
[----:B--2---:R-:W-:Y:S02]  /*11b0*/  SHF.L.U32 R20, R20, 0x10, RZ ;  /* 0x0000001014147819 */ /* 0x004fe400000006ff */
[----:B0-----:R-:W-:-:S03]  /*11c0*/  SHF.L.U32 R22, R22, 0x10, RZ ;  /* 0x0000001016167819 */ /* 0x001fc600000006ff */
[C---:B----4-:R-:W-:Y:S01]  /*11d0*/  FMUL.FTZ R20, R26.reuse, R20 ;  /* 0x000000141a147220 */ /* 0x050fe20000410000 */
[----:B---3--:R-:W-:Y:S02]  /*11e0*/  IMAD.U32 R21, R21, 0x10000, RZ ;  /* 0x0001000015157824 */ /* 0x008fe400078e00ff */
[C---:B------:R-:W-:Y:S02]  /*11f0*/  FMUL.FTZ R22, R26.reuse, R22 ;  /* 0x000000161a167220 */ /* 0x040fe40000410000 */
[----:B------:R-:W-:Y:S01]  /*1200*/  F2FP.BF16.F32.PACK_AB R20, RZ, R20 ;  /* 0x00000014ff14723e */ /* 0x000fe200000010ff */
[----:B-1----:R-:W-:Y:S02]  /*1210*/  IMAD.U32 R23, R23, 0x10000, RZ ;  /* 0x0001000017177824 */ /* 0x002fe400078e00ff */
[C---:B------:R-:W-:Y:S01]  /*1220*/  FMUL.FTZ R21, R26.reuse, R21 ;  /* 0x000000151a157220 */ /* 0x040fe20000410000 */
        /* <DEDUP_REMOVED lines=8> */
.L_x_1342:
[----:B------:R-:W-:Y:S05]  /*12b0*/  BSYNC.RECONVERGENT B3 ;  /* 0x0000000000037941 */ /* 0x000fea0003800200 */
.L_x_1341:
[----:B------:R-:W-:-:S04]  /*12c0*/  IADD3 R16, PT, PT, R16, 0x4, RZ ;  /* 0x0000000410107810 */ /* 0x000fc80007ffe0ff */
[----:B------:R-:W-:-:S13]  /*12d0*/  ISETP.NE.AND P1, PT, R16, R6, PT ;  /* 0x000000061000720c */ /* 0x000fda0003f25270 */
[----:B------:R-:W-:Y:S05]  /*12e0*/  @P1 BRA `(.L_x_1343) ;  /* 0xfffffffc00881947 */ /* 0x000fea000383ffff */
.L_x_1338:
[----:B------:R-:W-:Y:S05]  /*12f0*/  BSYNC.RECONVERGENT B1 ;  /* 0x0000000000017941 */ /* 0x000fea0003800200 */
.L_x_1337:
[----:B------:R-:W-:-:S13]  /*1300*/  ISETP.NE.AND P0, PT, R15, RZ, PT ;  /* 0x000000ff0f00720c */ /* 0x000fda0003f05270 */
[----:B------:R-:W-:Y:S05]  /*1310*/  @!P0 BRA `(.L_x_1336) ;  /* 0x0000000000488947 */ /* 0x000fea0003800000 */
[----:B------:R-:W-:Y:S01]  /*1320*/  FSETP.NEU.FTZ.AND P1, PT, R14, RZ, PT ;  /* 0x000000ff0e00720b */ /* 0x000fe20003f3d000 */
[----:B------:R-:W-:-:S12]  /*1330*/  IMAD.MOV.U32 R16, RZ, RZ, RZ ;  /* 0x000000ffff107224 */ /* 0x000fd800078e00ff */
.L_x_1346:
[----:B------:R-:W-:Y:S01]  /*1340*/  IADD3 R16, PT, PT, R16, 0x1, RZ ;  /* 0x0000000110107810 */ /* 0x000fe20007ffe0ff */
[----:B------:R-:W-:Y:S03]  /*1350*/  BSSY.RECONVERGENT B1, `(.L_x_1344) ;  /* 0x000000c000017945 */ /* 0x000fe60003800200 */
[----:B------:R-:W-:Y:S01]  /*1360*/  ISETP.NE.AND P0, PT, R16, R15, PT ;  /* 0x0000000f1000720c */ /* 0x000fe20003f05270 */
[----:B----4-:R-:W-:-:S12]  /*1370*/  @!P1 BRA `(.L_x_1345) ;  /* 0x0000000000249947 */ /* 0x010fd80003800000 */
[----:B-123--:R-:W-:Y:S01]  /*1380*/  IMAD R17, R6, 0x2, R25 ;  /* 0x0000000206117824 */ /* 0x00efe200078e0219 */
[----:B------:R-:W1:Y:S04]  /*1390*/  F2F.BF16.F32 R21, R14 ;  /* 0x0000000e00157304 */ /* 0x000e680000202000 */
[----:B------:R-:W2:Y:S01]  /*13a0*/  LDS.U16 R20, [R17] ;  /* 0x0000000011147984 */ /* 0x000ea20000000400 */
[----:B-1----:R-:W-:-:S06]  /*13b0*/  SHF.L.U32 R21, R21, 0x10, RZ ;  /* 0x0000001015157819 */ /* 0x002fcc00000006ff */
[----:B------:R-:W1:Y:S01]  /*13c0*/  MUFU.RCP R21, R21 ;  /* 0x0000001500157308 */ /* 0x000e620000001000 */
[----:B--2---:R-:W-:-:S04]  /*13d0*/  IMAD.U32 R20, R20, 0x10000, RZ ;  /* 0x0001000014147824 */ /* 0x004fc800078e00ff */
[----:B-1----:R-:W-:-:S05]  /*13e0*/  FMUL.FTZ R20, R20, R21 ;  /* 0x0000001514147220 */ /* 0x002fca0000410000 */
[----:B------:R-:W-:-:S05]  /*13f0*/  F2FP.BF16.F32.PACK_AB R20, RZ, R20 ;  /* 0x00000014ff14723e */ /* 0x000fca00000010ff */
[----:B------:R4:W-:Y:S02]  /*1400*/  STS.U16 [R17], R20 ;  /* 0x0000001411007388 */ /* 0x0009e40000000400 */
.L_x_1345:
[----:B------:R-:W-:Y:S05]  /*1410*/  BSYNC.RECONVERGENT B1 ;  /* 0x0000000000017941 */ /* 0x000fea0003800200 */
.L_x_1344:
[----:B------:R-:W-:Y:S01]  /*1420*/  IADD3 R6, PT, PT, R6, 0x1, RZ ;  /* 0x0000000106067810 */ /* 0x000fe20007ffe0ff */
[----:B------:R-:W-:Y:S06]  /*1430*/  @P0 BRA `(.L_x_1346) ;  /* 0xfffffffc00c00947 */ /* 0x000fec000383ffff */
.L_x_1336:
[----:B------:R-:W-:Y:S05]  /*1440*/  BSYNC.RECONVERGENT B2 ;  /* 0x0000000000027941 */ /* 0x000fea0003800200 */
.L_x_1335:
[----:B------:R-:W-:-:S13]  /*1450*/  ISETP.GE.AND P0, PT, R12, R6, PT ;  /* 0x000000060c00720c */ /* 0x000fda0003f06270 */
[----:B------:R-:W-:Y:S05]  /*1460*/  @!P0 BRA `(.L_x_1325) ;  /* 0x0000000400188947 */ /* 0x000fea0003800000 */
[----:B------:R-:W5:Y:S01]  /*1470*/  LDC R14, c[0x0][0x384] ;  /* 0x0000e100ff0e7b82 */ /* 0x000f620000000800 */
[----:B------:R-:W-:Y:S01]  /*1480*/  IADD3 R12, PT, PT, R12, -R6, RZ ;  /* 0x800000060c0c7210 */ /* 0x000fe20007ffe0ff */
[----:B------:R-:W-:Y:S03]  /*1490*/  BSSY.RECONVERGENT B1, `(.L_x_1347) ;  /* 0x0000020000017945 */ /* 0x000fe60003800200 */
[----:B------:R-:W-:Y:S02]  /*14a0*/  ISETP.GE.U32.AND P0, PT, R12, 0xf, PT ;  /* 0x0000000f0c00780c */ /* 0x000fe40003f06070 */
[----:B-----5:R-:W-:-:S06]  /*14b0*/  FMNMX.FTZ R14, R14, 1, !PT ;  /* 0x3f8000000e0e7809 */ /* 0x020fcc0007810000 */
[----:B------:R-:W5:Y:S02]  /*14c0*/  F2I.FTZ.CEIL.NTZ R14, R14 ;  /* 0x0000000e000e7305 */ /* 0x000f64000021b100 */
[----:B-----5:R-:W-:-:S05]  /*14d0*/  LEA R15, R14, 0x1, 0x1 ;  /* 0x000000010e0f7811 */ /* 0x020fca00078e08ff */
[----:B------:R-:W-:-:S05]  /*14e0*/  IMAD.IADD R15, R15, 0x1, -R6 ;  /* 0x000000010f0f7824 */ /* 0x000fca00078e0a06 */
[----:B------:R-:W-:-:S04]  /*14f0*/  LOP3.LUT R16, R15, 0xf, RZ, 0xc0, !PT ;  /* 0x0000000f0f107812 */ /* 0x000fc800078ec0ff */
[----:B------:R-:W-:Y:S01]  /*1500*/  ISETP.NE.AND P1, PT, R16, RZ, PT ;  /* 0x000000ff1000720c */ /* 0x000fe20003f25270 */
[----:B------:R-:W-:-:S12]  /*1510*/  @!P0 BRA `(.L_x_1348) ;  /* 0x00000000005c8947 */ /* 0x000fd80003800000 */
[----:B-1234-:R-:W-:Y:S01]  /*1520*/  LOP3.LUT R17, R15, 0xfffffff0, RZ, 0xc0, !PT ;  /* 0xfffffff00f117812 */ /* 0x01efe200078ec0ff */
[----:B------:R-:W-:-:S07]  /*1530*/  IMAD.MOV.U32 R12, RZ, RZ, RZ ;  /* 0x000000ffff0c7224 */ /* 0x000fce00078e00ff */
.L_x_1349:
[----:B-1----:R-:W-:Y:S01]  /*1540*/  LEA R14, R6, R25, 0x1 ;  /* 0x00000019060e7211 */ /* 0x002fe200078e08ff */
        /* <DEDUP_REMOVED lines=20> */
.L_x_1348:
[----:B------:R-:W-:Y:S05]  /*1690*/  BSYNC.RECONVERGENT B1 ;  /* 0x0000000000017941 */ /* 0x000fea0003800200 */
.L_x_1347:
        /* <DEDUP_REMOVED lines=16> */
.L_x_1351:
[----:B------:R-:W-:Y:S05]  /*17a0*/  BSYNC.RECONVERGENT B1 ;  /* 0x0000000000017941 */ /* 0x000fea0003800200 */
.L_x_1350:
[----:B------:R-:W-:Y:S05]  /*17b0*/  @!P1 BRA `(.L_x_1325) ;  /* 0x0000000000449947 */ /* 0x000fea0003800000 */
[----:B------:R-:W-:Y:S02]  /*17c0*/  ISETP.GE.U32.AND P0, PT, R14, 0x4, PT ;  /* 0x000000040e00780c */ /* 0x000fe40003f06070 */
[----:B------:R-:W-:-:S04]  /*17d0*/  LOP3.LUT R15, R15, 0x3, RZ, 0xc0, !PT ;  /* 0x000000030f0f7812 */ /* 0x000fc800078ec0ff */
[----:B------:R-:W-:-:S07]  /*17e0*/  ISETP.NE.AND P1, PT, R15, RZ, PT ;  /* 0x000000ff0f00720c */ /* 0x000fce0003f25270 */
[C---:B-1----:R-:W-:Y:S01]  /*17f0*/  @P0 IMAD R12, R6.reuse, 0x2, R25 ;  /* 0x00000002060c0824 */ /* 0x042fe200078e0219 */
[----:B------:R-:W-:-:S04]  /*1800*/  @P0 IADD3 R6, PT, PT, R6, 0x4, RZ ;  /* 0x0000000406060810 */ /* 0x000fc80007ffe0ff */
[----:B------:R1:W-:Y:S04]  /*1810*/  @P0 STS.U16 [R12], RZ ;  /* 0x000000ff0c000388 */ /* 0x0003e80000000400 */
[----:B------:R1:W-:Y:S04]  /*1820*/  @P0 STS.U16 [R12+0x2], RZ ;  /* 0x000002ff0c000388 */ /* 0x0003e80000000400 */
[----:B------:R1:W-:Y:S04]  /*1830*/  @P0 STS.U16 [R12+0x4], RZ ;  /* 0x000004ff0c000388 */ /* 0x0003e80000000400 */
[----:B------:R1:W-:Y:S01]  /*1840*/  @P0 STS.U16 [R12+0x6], RZ ;  /* 0x000006ff0c000388 */ /* 0x0003e20000000400 */
[----:B------:R-:W-:Y:S05]  /*1850*/  @!P1 BRA `(.L_x_1325) ;  /* 0x00000000001c9947 */ /* 0x000fea0003800000 */
[----:B-1----:R-:W-:-:S07]  /*1860*/  IMAD.MOV.U32 R12, RZ, RZ, RZ ;  /* 0x000000ffff0c7224 */ /* 0x002fce00078e00ff */
.L_x_1352:
[----:B------:R-:W-:Y:S01]  /*1870*/  LEA R14, R6, R25, 0x1 ;  /* 0x00000019060e7211 */ /* 0x000fe200078e08ff */
[----:B------:R-:W-:Y:S01]  /*1880*/  VIADD R12, R12, 0x1 ;  /* 0x000000010c0c7836 */ /* 0x000fe20000000000 */
[----:B------:R-:W-:-:S03]  /*1890*/  IADD3 R6, PT, PT, R6, 0x1, RZ ;  /* 0x0000000106067810 */ /* 0x000fc60007ffe0ff */
[----:B------:R1:W-:Y:S01]  /*18a0*/  STS.U16 [R14], RZ ;  /* 0x000000ff0e007388 */ /* 0x0003e20000000400 */
[----:B------:R-:W-:-:S13]  /*18b0*/  ISETP.NE.AND P0, PT, R12, R15, PT ;  /* 0x0000000f0c00720c */ /* 0x000fda0003f05270 */
[----:B-1----:R-:W-:Y:S05]  /*18c0*/  @P0 BRA `(.L_x_1352) ;  /* 0xfffffffc00e80947 */ /* 0x002fea000383ffff */
.L_x_1325:
[----:B------:R-:W-:Y:S05]  /*18d0*/  BSYNC.RECONVERGENT B0 ;  /* 0x0000000000007941 */ /* 0x000fea0003800200 */
.L_x_1324:
[----:B------:R-:W-:Y:S01]  /*18e0*/  ISETP.NE.AND P0, PT, R5, RZ, PT ;  /* 0x000000ff0500720c */ /* 0x000fe20003f05270 */
[----:B------:R-:W-:-:S12]  /*18f0*/  BSSY.RECONVERGENT B0, `(.L_x_1353) ;  /* 0x000014f000007945 */ /* 0x000fd80003800200 */
[----:B------:R-:W-:Y:S05]  /*1900*/  @P0 BRA `(.L_x_1354) ;  /* 0x0000001400340947 */ /* 0x000fea0003800000 */
[----:B-1----:R-:W1:Y:S01]  /*1910*/  LDC R14, c[0x0][0x380] ;  /* 0x0000e000ff0e7b82 */ /* 0x002e620000000800 */
[----:B------:R-:W-:Y:S01]  /*1920*/  I2FP.F32.U32 R6, R0 ;  /* 0x0000000000067245 */ /* 0x000fe20000201000 */
[----:B------:R-:W-:Y:S01]  /*1930*/  IMAD.MOV.U32 R5, RZ, RZ, 0x3f800000 ;  /* 0x3f800000ff057424 */ /* 0x000fe200078e00ff */
[----:B-1----:R-:W-:-:S03]  /*1940*/  FSETP.GE.FTZ.AND P0, PT, R14, 1, PT ;  /* 0x3f8000000e00780b */ /* 0x002fc60003f16000 */
[----:B------:R-:W-:-:S10]  /*1950*/  FFMA.FTZ R11, -R11, R14, R6 ;  /* 0x0000000e0b0b7223 */ /* 0x000fd40000010106 */
[----:B------:R-:W-:Y:S05]  /*1960*/  @!P0 BRA `(.L_x_1355) ;  /* 0x0000000000ac8947 */ /* 0x000fea0003800000 */
[----:B------:R-:W-:-:S06]  /*1970*/  FMUL.FTZ R14, R14, 1 ;  /* 0x3f8000000e0e7820 */ /* 0x000fcc0000410000 */
[----:B------:R-:W1:Y:S02]  /*1980*/  F2F.F64.F32 R14, R14 ;  /* 0x0000000e000e7310 */ /* 0x000e640000201800 */
[----:B-1----:R-:W-:-:S04]  /*1990*/  IADD3 R16, PT, PT, R15, 0x300402, RZ ;  /* 0x003004020f107810 */ /* 0x002fc80007ffe0ff */
[----:B------:R-:W-:Y:S01]  /*19a0*/  FSETP.GEU.AND P0, PT, |R16|, 5.8789094863358348022e-39, PT ;  /* 0x004004021000780b */ /* 0x000fe20003f0e200 */
[----:B--234-:R-:W1:-:S15]  /*19b0*/  MUFU.RCP64H R17, R15 ;  /* 0x0000000f00117308 */ /* 0x01ce5e0000001800 */
[----:B------:R-:W-:-:S15]  /*19c0*/  NOP ;  /* 0x0000000000007918 */ /* 0x000fde0000000000 */
[----:B------:R-:W-:-:S15]  /*19d0*/  NOP ;  /* 0x0000000000007918 */ /* 0x000fde0000000000 */
[----:B------:R-:W-:-:S12]  /*19e0*/  NOP ;  /* 0x0000000000007918 */ /* 0x000fd80000000000 */
[----:B-1----:R-:W1:-:S15]  /*19f0*/  DFMA R20, -R14, R16, 1 ;  /* 0x3ff000000e14742b */ /* 0x002e5e0000000110 */
        /* <DEDUP_REMOVED lines=24> */
[----:B------:R-:W-:Y:S05]  /*1b80*/  CALL.REL.NOINC `($__internal_15_$__cuda_sm20_dblrcp_rn_slowpath_v3) ;  /* 0x00000050003c7944 */ /* 0x000fea0003c00000 */
.L_x_1356:
        /* <DEDUP_REMOVED lines=9> */
.L_x_1355:
[----:B------:R-:W-:Y:S01]  /*1c20*/  ISETP.GE.AND P0, PT, R4, 0x1, PT ;  /* 0x000000010400780c */ /* 0x000fe20003f06270 */
[----:B------:R-:W-:Y:S01]  /*1c30*/  BSSY.RECONVERGENT B1, `(.L_x_1357) ;  /* 0x0000076000017945 */ /* 0x000fe20003800200 */
[----:B------:R-:W-:-:S11]  /*1c40*/  MOV R6, RZ ;  /* 0x000000ff00067202 */ /* 0x000fd60000000f00 */
[----:B------:R-:W-:Y:S05]  /*1c50*/  @!P0 BRA `(.L_x_1358) ;  /* 0x0000000400cc8947 */ /* 0x000fea0003800000 */
[----:B------:R-:W-:Y:S01]  /*1c60*/  IMAD.IADD R6, R0, 0x1, -R19 ;  /* 0x0000000100067824 */ /* 0x000fe200078e0a13 */
[----:B0-23--:R-:W-:Y:S01]  /*1c70*/  LOP3.LUT R22, R4, 0x3, RZ, 0xc0, !PT ;  /* 0x0000000304167812 */ /* 0x00dfe200078ec0ff */
[----:B------:R-:W-:Y:S01]  /*1c80*/  BSSY.RECONVERGENT B2, `(.L_x_1359) ;  /* 0x0000040000027945 */ /* 0x000fe20003800200 */
[----:B------:R-:W-:Y:S02]  /*1c90*/  IMAD.MOV.U32 R15, RZ, RZ, RZ ;  /* 0x000000ffff0f7224 */ /* 0x000fe400078e00ff */
[----:B------:R-:W-:Y:S02]  /*1ca0*/  ISETP.GT.U32.AND P2, PT, R6, -0x4, PT ;  /* 0xfffffffc0600780c */ /* 0x000fe40003f44070 */
[----:B------:R-:W-:Y:S02]  /*1cb0*/  ISETP.NE.AND P1, PT, R22, RZ, PT ;  /* 0x000000ff1600720c */ /* 0x000fe40003f25270 */
[----:B------:R-:W-:-:S09]  /*1cc0*/  MOV R6, RZ ;  /* 0x000000ff00067202 */ /* 0x000fd20000000f00 */
[----:B------:R-:W-:Y:S05]  /*1cd0*/  @P2 BRA `(.L_x_1360) ;  /* 0x0000000000e82947 */ /* 0x000fea0003800000 */
[----:B------:R-:W-:Y:S01]  /*1ce0*/  HFMA2 R6, -RZ, RZ, 0, 0 ;  /* 0x00000000ff067431 */ /* 0x000fe200000001ff */
[----:B------:R-:W-:Y:S01]  /*1cf0*/  LOP3.LUT R15, R4, 0x7ffffffc, RZ, 0xc0, !PT ;  /* 0x7ffffffc040f7812 */ /* 0x000fe200078ec0ff */
[----:B------:R-:W-:-:S07]  /*1d00*/  IMAD.MOV.U32 R12, RZ, RZ, RZ ;  /* 0x000000ffff0c7224 */ /* 0x000fce00078e00ff */
.L_x_1361:
[C---:B----4-:R-:W-:Y:S01]  /*1d10*/  VIADD R17, R12.reuse, 0x2 ;  /* 0x000000020c117836 */ /* 0x050fe20000000000 */
[C---:B0-----:R-:W-:Y:S02]  /*1d20*/  IADD3 R16, PT, PT, R12.reuse, 0x1, RZ ;  /* 0x000000010c107810 */ /* 0x041fe40007ffe0ff */
        /* <DEDUP_REMOVED lines=31> */
[C---:B------:R-:W-:Y:S01]  /*1f20*/  FADD.FTZ R25, -R26.reuse, 1 ;  /* 0x3f8000001a197421 */ /* 0x040fe20000010100 */
[----:B------:R-:W-:-:S02]  /*1f30*/  FSETP.GEU.FTZ.AND P5, PT, R26, 1, PT ;  /* 0x3f8000001a00780b */ /* 0x000fc40003fbe000 */
[----:B------:R-:W-:Y:S02]  /*1f40*/  FSEL R17, R14, RZ, !P2 ;  /* 0x000000ff0e117208 */ /* 0x000fe40005000000 */
[----:B------:R-:W-:Y:S01]  /*1f50*/  FSEL R21, R16, RZ, !P3 ;  /* 0x000000ff10157208 */ /* 0x000fe20005800000 */
[----:B------:R-:W-:Y:S01]  /*1f60*/  IMAD R16, R12, 0x2, R2 ;  /* 0x000000020c107824 */ /* 0x000fe200078e0202 */
[----:B------:R-:W-:Y:S01]  /*1f70*/  FSEL R23, R20, RZ, !P4 ;  /* 0x000000ff14177208 */ /* 0x000fe20006000000 */
[----:B------:R-:W-:Y:S01]  /*1f80*/  FADD.FTZ R6, R17, R6 ;  /* 0x0000000611067221 */ /* 0x000fe20000010000 */
[----:B------:R-:W-:Y:S02]  /*1f90*/  FSEL R27, R25, RZ, !P5 ;  /* 0x000000ff191b7208 */ /* 0x000fe40006800000 */
[----:B------:R-:W-:Y:S01]  /*1fa0*/  F2FP.BF16.F32.PACK_AB R14, RZ, R17 ;  /* 0x00000011ff0e723e */ /* 0x000fe200000010ff */
[----:B------:R-:W-:Y:S01]  /*1fb0*/  FADD.FTZ R6, R6, R21 ;  /* 0x0000001506067221 */ /* 0x000fe20000010000 */
[----:B------:R-:W-:-:S02]  /*1fc0*/  F2FP.BF16.F32.PACK_AB R20, RZ, R21 ;  /* 0x00000015ff14723e */ /* 0x000fc400000010ff */
        /* <DEDUP_REMOVED lines=11> */
.L_x_1360:
[----:B------:R-:W-:Y:S05]  /*2080*/  BSYNC.RECONVERGENT B2 ;  /* 0x0000000000027941 */ /* 0x000fea0003800200 */
.L_x_1359:
[----:B------:R-:W-:Y:S05]  /*2090*/  @!P1 BRA `(.L_x_1358) ;  /* 0x0000000000bc9947 */ /* 0x000fea0003800000 */
[----:B------:R-:W-:Y:S01]  /*20a0*/  ISETP.NE.AND P1, PT, R22, 0x1, PT ;  /* 0x000000011600780c */ /* 0x000fe20003f25270 */
[----:B------:R-:W-:Y:S01]  /*20b0*/  BSSY.RECONVERGENT B2, `(.L_x_1362) ;  /* 0x000001f000027945 */ /* 0x000fe20003800200 */
[----:B------:R-:W-:-:S04]  /*20c0*/  LOP3.LUT R12, R4, 0x1, RZ, 0xc0, !PT ;  /* 0x00000001040c7812 */ /* 0x000fc800078ec0ff */
[----:B------:R-:W-:-:S07]  /*20d0*/  ISETP.NE.U32.AND P3, PT, R12, 0x1, PT ;  /* 0x000000010c00780c */ /* 0x000fce0003f65070 */
[----:B------:R-:W-:Y:S06]  /*20e0*/  @!P1 BRA `(.L_x_1363) ;  /* 0x00000000006c9947 */ /* 0x000fec0003800000 */
[----:B0-----:R-:W-:Y:S01]  /*20f0*/  VIADD R14, R15, 0x1 ;  /* 0x000000010f0e7836 */ /* 0x001fe20000000000 */
        /* <DEDUP_REMOVED lines=18> */
[----:B----4-:R-:W-:Y:S02]  /*2220*/  FSEL R17, R12, RZ, !P1 ;  /* 0x000000ff0c117208 */ /* 0x010fe40004800000 */
[----:B------:R-:W-:-:S02]  /*2230*/  FSEL R21, R16, RZ, !P2 ;  /* 0x000000ff10157208 */ /* 0x000fc40005000000 */
[----:B------:R-:W-:Y:S01]  /*2240*/  F2FP.BF16.F32.PACK_AB R12, RZ, R17 ;  /* 0x00000011ff0c723e */ /* 0x000fe200000010ff */
[----:B------:R-:W-:Y:S01]  /*2250*/  FADD.FTZ R6, R6, R17 ;  /* 0x0000001106067221 */ /* 0x000fe20000010000 */
[----:B------:R-:W-:-:S03]  /*2260*/  F2FP.BF16.F32.PACK_AB R16, RZ, R21 ;  /* 0x00000015ff10723e */ /* 0x000fc600000010ff */
[----:B------:R1:W-:Y:S01]  /*2270*/  STS.U16 [R14], R12 ;  /* 0x0000000c0e007388 */ /* 0x0003e20000000400 */
[----:B------:R-:W-:-:S03]  /*2280*/  FADD.FTZ R6, R6, R21 ;  /* 0x0000001506067221 */ /* 0x000fc60000010000 */
[----:B------:R1:W-:Y:S04]  /*2290*/  STS.U16 [R14+0x2], R16 ;  /* 0x000002100e007388 */ /* 0x0003e80000000400 */
.L_x_1363:
[----:B------:R-:W-:Y:S05]  /*22a0*/  BSYNC.RECONVERGENT B2 ;  /* 0x0000000000027941 */ /* 0x000fea0003800200 */
.L_x_1362:
[----:B------:R-:W-:Y:S05]  /*22b0*/  @P3 BRA `(.L_x_1358) ;  /* 0x0000000000343947 */ /* 0x000fea0003800000 */
[----:B-1----:R-:W-:Y:S02]  /*22c0*/  I2FP.F32.U32 R12, R15 ;  /* 0x0000000f000c7245 */ /* 0x002fe40000201000 */
        /* <DEDUP_REMOVED lines=12> */
.L_x_1358:
[----:B------:R-:W-:Y:S05]  /*2390*/  BSYNC.RECONVERGENT B1 ;  /* 0x0000000000017941 */ /* 0x000fea0003800200 */
.L_x_1357:
[----:B------:R-:W-:Y:S01]  /*23a0*/  BSSY.RECONVERGENT B2, `(.L_x_1364) ;  /* 0x000005b000027945 */ /* 0x000fe20003800200 */
[----:B-1----:R-:W-:-:S03]  /*23b0*/  IMAD.MOV.U32 R5, RZ, RZ, RZ ;  /* 0x000000ffff057224 */ /* 0x002fc600078e00ff */
        /* <DEDUP_REMOVED lines=12> */
[----:B------:R-:W1:Y:S01]  /*2480*/  LDS.U16 R15, [R2+0x2] ;  /* 0x00000200020f7984 */ /* 0x000e620000000400 */
[----:B------:R-:W5:Y:S03]  /*2490*/  F2F.BF16.F32 R12, R6 ;  /* 0x00000006000c7304 */ /* 0x000f660000202000 */
[----:B--234-:R-:W2:Y:S04]  /*24a0*/  LDS.U16 R17, [R2+0x6] ;  /* 0x0000060002117984 */ /* 0x01cea80000000400 */
[----:B0-----:R-:W0:Y:S04]  /*24b0*/  LDS.U16 R14, [R2] ;  /* 0x00000000020e7984 */ /* 0x001e280000000400 */
[----:B------:R-:W3:Y:S01]  /*24c0*/  LDS.U16 R16, [R2+0x4] ;  /* 0x0000040002107984 */ /* 0x000ee20000000400 */
[----:B-----5:R-:W-:-:S06]  /*24d0*/  SHF.L.U32 R12, R12, 0x10, RZ ;  /* 0x000000100c0c7819 */ /* 0x020fcc00000006ff */
[----:B------:R-:W4:Y:S01]  /*24e0*/  MUFU.RCP R12, R12 ;  /* 0x0000000c000c7308 */ /* 0x000f220000001000 */
[----:B-1----:R-:W-:Y:S02]  /*24f0*/  SHF.L.U32 R15, R15, 0x10, RZ ;  /* 0x000000100f0f7819 */ /* 0x002fe400000006ff */
[----:B--2---:R-:W-:-:S03]  /*2500*/  SHF.L.U32 R17, R17, 0x10, RZ ;  /* 0x0000001011117819 */ /* 0x004fc600000006ff */
[-C--:B----4-:R-:W-:Y:S01]  /*2510*/  FMUL.FTZ R15, R15, R12.reuse ;  /* 0x0000000c0f0f7220 */ /* 0x090fe20000410000 */
[----:B0-----:R-:W-:Y:S02]  /*2520*/  IMAD.U32 R14, R14, 0x10000, RZ ;  /* 0x000100000e0e7824 */ /* 0x001fe400078e00ff */
[-C--:B------:R-:W-:Y:S02]  /*2530*/  FMUL.FTZ R17, R17, R12.reuse ;  /* 0x0000000c11117220 */ /* 0x080fe40000410000 */
[----:B------:R-:W-:Y:S01]  /*2540*/  F2FP.BF16.F32.PACK_AB R15, RZ, R15 ;  /* 0x0000000fff0f723e */ /* 0x000fe200000010ff */
[----:B---3--:R-:W-:Y:S02]  /*2550*/  IMAD.U32 R16, R16, 0x10000, RZ ;  /* 0x0001000010107824 */ /* 0x008fe400078e00ff */
[-C--:B------:R-:W-:Y:S01]  /*2560*/  FMUL.FTZ R14, R14, R12.reuse ;  /* 0x0000000c0e0e7220 */ /* 0x080fe20000410000 */
        /* <DEDUP_REMOVED lines=8> */
.L_x_1369:
[----:B------:R-:W-:Y:S05]  /*25f0*/  BSYNC.RECONVERGENT B3 ;  /* 0x0000000000037941 */ /* 0x000fea0003800200 */
.L_x_1368:
[----:B------:R-:W-:Y:S05]  /*2600*/  @!P1 BRA `(.L_x_1367) ;  /* 0x00000000007c9947 */ /* 0x000fea0003800000 */
[----:B------:R-:W-:-:S07]  /*2610*/  IMAD.MOV.U32 R12, RZ, RZ, 0x4 ;  /* 0x00000004ff0c7424 */ /* 0x000fce00078e00ff */
.L_x_1372:
[----:B------:R-:W-:Y:S04]  /*2620*/  BSSY.RECONVERGENT B3, `(.L_x_1370) ;  /* 0x000001a000037945 */ /* 0x000fe80003800200 */
[----:B0-----:R-:W-:Y:S05]  /*2630*/  @!P0 BRA `(.L_x_1371) ;  /* 0x0000000000608947 */ /* 0x001fea0003800000 */
[----:B01----:R-:W-:Y:S01]  /*2640*/  LEA R14, R12, R2, 0x1 ;  /* 0x000000020c0e7211 */ /* 0x003fe200078e08ff */
[----:B--23--:R-:W0:Y:S04]  /*2650*/  F2F.BF16.F32 R21, R6 ;  /* 0x0000000600157304 */ /* 0x00ce280000202000 */
[----:B------:R-:W1:Y:S04]  /*2660*/  LDS.U16 R15, [R14] ;  /* 0x000000000e0f7984 */ /* 0x000e680000000400 */
[----:B----4-:R-:W2:Y:S04]  /*2670*/  LDS.U16 R17, [R14+0x4] ;  /* 0x000004000e117984 */ /* 0x010ea80000000400 */
[----:B------:R-:W3:Y:S01]  /*2680*/  LDS.U16 R16, [R14+0x2] ;  /* 0x000002000e107984 */ /* 0x000ee20000000400 */
[----:B0-----:R-:W-:-:S03]  /*2690*/  IMAD.U32 R21, R21, 0x10000, RZ ;  /* 0x0001000015157824 */ /* 0x001fc600078e00ff */
[----:B------:R-:W0:Y:S03]  /*26a0*/  LDS.U16 R20, [R14+0x6] ;  /* 0x000006000e147984 */ /* 0x000e260000000400 */
[----:B------:R-:W4:Y:S01]  /*26b0*/  MUFU.RCP R21, R21 ;  /* 0x0000001500157308 */ /* 0x000f220000001000 */
[----:B-1----:R-:W-:Y:S02]  /*26c0*/  SHF.L.U32 R15, R15, 0x10, RZ ;  /* 0x000000100f0f7819 */ /* 0x002fe400000006ff */
[----:B--2---:R-:W-:-:S03]  /*26d0*/  SHF.L.U32 R17, R17, 0x10, RZ ;  /* 0x0000001011117819 */ /* 0x004fc600000006ff */
[C---:B----4-:R-:W-:Y:S01]  /*26e0*/  FMUL.FTZ R15, R21.reuse, R15 ;  /* 0x0000000f150f7220 */ /* 0x050fe20000410000 */
[----:B---3--:R-:W-:Y:S02]  /*26f0*/  IMAD.U32 R16, R16, 0x10000, RZ ;  /* 0x0001000010107824 */ /* 0x008fe400078e00ff */
[C---:B------:R-:W-:Y:S02]  /*2700*/  FMUL.FTZ R17, R21.reuse, R17 ;  /* 0x0000001115117220 */ /* 0x040fe40000410000 */
[----:B------:R-:W-:Y:S01]  /*2710*/  F2FP.BF16.F32.PACK_AB R15, RZ, R15 ;  /* 0x0000000fff0f723e */ /* 0x000fe200000010ff */
[----:B0-----:R-:W-:Y:S02]  /*2720*/  IMAD.U32 R20, R20, 0x10000, RZ ;  /* 0x0001000014147824 */ /* 0x001fe400078e00ff */
        /* <DEDUP_REMOVED lines=9> */
.L_x_1371:
[----:B------:R-:W-:Y:S05]  /*27c0*/  BSYNC.RECONVERGENT B3 ;  /* 0x0000000000037941 */ /* 0x000fea0003800200 */
.L_x_1370:
[----:B------:R-:W-:-:S04]  /*27d0*/  IADD3 R12, PT, PT, R12, 0x4, RZ ;  /* 0x000000040c0c7810 */ /* 0x000fc80007ffe0ff */
[----:B------:R-:W-:-:S13]  /*27e0*/  ISETP.NE.AND P1, PT, R12, R5, PT ;  /* 0x000000050c00720c */ /* 0x000fda0003f25270 */
[----:B------:R-:W-:Y:S05]  /*27f0*/  @P1 BRA `(.L_x_1372) ;  /* 0xfffffffc00881947 */ /* 0x000fea000383ffff */
.L_x_1367:
[----:B------:R-:W-:Y:S05]  /*2800*/  BSYNC.RECONVERGENT B1 ;  /* 0x0000000000017941 */ /* 0x000fea0003800200 */
.L_x_1366:
[----:B------:R-:W-:-:S13]  /*2810*/  ISETP.NE.AND P0, PT, R11, RZ, PT ;  /* 0x000000ff0b00720c */ /* 0x000fda0003f05270 */
[----:B------:R-:W-:Y:S05]  /*2820*/  @!P0 BRA `(.L_x_1365) ;  /* 0x0000000000488947 */ /* 0x000fea0003800000 */
[----:B------:R-:W-:Y:S01]  /*2830*/  FSETP.NEU.FTZ.AND P1, PT, R6, RZ, PT ;  /* 0x000000ff0600720b */ /* 0x000fe20003f3d000 */
[----:B------:R-:W-:-:S12]  /*2840*/  IMAD.MOV.U32 R12, RZ, RZ, RZ ;  /* 0x000000ffff0c7224 */ /* 0x000fd800078e00ff */
.L_x_1375:
[----:B------:R-:W-:Y:S01]  /*2850*/  IADD3 R12, PT, PT, R12, 0x1, RZ ;  /* 0x000000010c0c7810 */ /* 0x000fe20007ffe0ff */
[----:B------:R-:W-:Y:S03]  /*2860*/  BSSY.RECONVERGENT B1, `(.L_x_1373) ;  /* 0x000000c000017945 */ /* 0x000fe60003800200 */
[----:B------:R-:W-:Y:S01]  /*2870*/  ISETP.NE.AND P0, PT, R12, R11, PT ;  /* 0x0000000b0c00720c */ /* 0x000fe20003f05270 */
[----:B------:R-:W-:-:S12]  /*2880*/  @!P1 BRA `(.L_x_1374) ;  /* 0x0000000000249947 */ /* 0x000fd80003800000 */
[----:B01----:R-:W-:Y:S01]  /*2890*/  IMAD R14, R5, 0x2, R2 ;  /* 0x00000002050e7824 */ /* 0x003fe200078e0202 */
[----:B------:R-:W0:Y:S04]  /*28a0*/  F2F.BF16.F32 R16, R6 ;  /* 0x0000000600107304 */ /* 0x000e280000202000 */
[----:B------:R-:W1:Y:S01]  /*28b0*/  LDS.U16 R15, [R14] ;  /* 0x000000000e0f7984 */ /* 0x000e620000000400 */
[----:B0-----:R-:W-:-:S06]  /*28c0*/  SHF.L.U32 R16, R16, 0x10, RZ ;  /* 0x0000001010107819 */ /* 0x001fcc00000006ff */
[----:B------:R-:W0:Y:S01]  /*28d0*/  MUFU.RCP R16, R16 ;  /* 0x0000001000107308 */ /* 0x000e220000001000 */
[----:B-1----:R-:W-:-:S04]  /*28e0*/  IMAD.U32 R15, R15, 0x10000, RZ ;  /* 0x000100000f0f7824 */ /* 0x002fc800078e00ff */
[----:B0-----:R-:W-:-:S05]  /*28f0*/  FMUL.FTZ R15, R15, R16 ;  /* 0x000000100f0f7220 */ /* 0x001fca0000410000 */
[----:B------:R-:W-:-:S05]  /*2900*/  F2FP.BF16.F32.PACK_AB R15, RZ, R15 ;  /* 0x0000000fff0f723e */ /* 0x000fca00000010ff */
[----:B------:R0:W-:Y:S02]  /*2910*/  STS.U16 [R14], R15 ;  /* 0x0000000f0e007388 */ /* 0x0001e40000000400 */
.L_x_1374:
[----:B------:R-:W-:Y:S05]  /*2920*/  BSYNC.RECONVERGENT B1 ;  /* 0x0000000000017941 */ /* 0x000fea0003800200 */
.L_x_1373:
[----:B------:R-:W-:Y:S01]  /*2930*/  IADD3 R5, PT, PT, R5, 0x1, RZ ;  /* 0x0000000105057810 */ /* 0x000fe20007ffe0ff */
[----:B------:R-:W-:Y:S06]  /*2940*/  @P0 BRA `(.L_x_1375) ;  /* 0xfffffffc00c00947 */ /* 0x000fec000383ffff */
.L_x_1365:
[----:B------:R-:W-:Y:S05]  /*2950*/  BSYNC.RECONVERGENT B2 ;  /* 0x0000000000027941 */ /* 0x000fea0003800200 */
.L_x_1364:
[----:B------:R-:W-:-:S13]  /*2960*/  ISETP.GE.AND P0, PT, R13, R5, PT ;  /* 0x000000050d00720c */ /* 0x000fda0003f06270 */
[----:B------:R-:W-:Y:S05]  /*2970*/  @!P0 BRA `(.L_x_1354) ;  /* 0x0000000400188947 */ /* 0x000fea0003800000 */
[----:B------:R-:W5:Y:S01]  /*2980*/  LDC R6, c[0x0][0x380] ;  /* 0x0000e000ff067b82 */ /* 0x000f620000000800 */
[----:B------:R-:W-:Y:S01]  /*2990*/  IADD3 R13, PT, PT, R13, -R5, RZ ;  /* 0x800000050d0d7210 */ /* 0x000fe20007ffe0ff */
[----:B------:R-:W-:Y:S03]  /*29a0*/  BSSY.RECONVERGENT B1, `(.L_x_1376) ;  /* 0x0000020000017945 */ /* 0x000fe60003800200 */
[----:B------:R-:W-:Y:S02]  /*29b0*/  ISETP.GE.U32.AND P0, PT, R13, 0xf, PT ;  /* 0x0000000f0d00780c */ /* 0x000fe40003f06070 */
[----:B-----5:R-:W-:-:S04]  /*29c0*/  FMNMX.FTZ R11, R6, 1, !PT ;  /* 0x3f800000060b7809 */ /* 0x020fc80007810000 */
[----:B------:R-:W5:Y:S02]  /*29d0*/  F2I.FTZ.CEIL.NTZ R6, R11 ;  /* 0x0000000b00067305 */ /* 0x000f64000021b100 */
[----:B-----5:R-:W-:-:S05]  /*29e0*/  LEA R6, R6, 0x1, 0x1 ;  /* 0x0000000106067811 */ /* 0x020fca00078e08ff */
[----:B------:R-:W-:-:S05]  /*29f0*/  IMAD.IADD R12, R6, 0x1, -R5 ;  /* 0x00000001060c7824 */ /* 0x000fca00078e0a05 */
[----:B01----:R-:W-:-:S04]  /*2a00*/  LOP3.LUT R14, R12, 0xf, RZ, 0xc0, !PT ;  /* 0x0000000f0c0e7812 */ /* 0x003fc800078ec0ff */
[----:B------:R-:W-:Y:S01]  /*2a10*/  ISETP.NE.AND P1, PT, R14, RZ, PT ;  /* 0x000000ff0e00720c */ /* 0x000fe20003f25270 */
[----:B------:R-:W-:-:S12]  /*2a20*/  @!P0 BRA `(.L_x_1377) ;  /* 0x00000000005c8947 */ /* 0x000fd80003800000 */
[----:B------:R-:W-:Y:S01]  /*2a30*/  LOP3.LUT R13, R12, 0xfffffff0, RZ, 0xc0, !PT ;  /* 0xfffffff00c0d7812 */ /* 0x000fe200078ec0ff */
[----:B------:R-:W-:-:S07]  /*2a40*/  IMAD.MOV.U32 R6, RZ, RZ, RZ ;  /* 0x000000ffff067224 */ /* 0x000fce00078e00ff */
.L_x_1378:
        /* <DEDUP_REMOVED lines=21> */
.L_x_1377:
[----:B------:R-:W-:Y:S05]  /*2ba0*/  BSYNC.RECONVERGENT B1 ;  /* 0x0000000000017941 */ /* 0x000fea0003800200 */
.L_x_1376:
        /* <DEDUP_REMOVED lines=16> */
.L_x_1380:
[----:B------:R-:W-:Y:S05]  /*2cb0*/  BSYNC.RECONVERGENT B1 ;  /* 0x0000000000017941 */ /* 0x000fea0003800200 */
.L_x_1379:
        /* <DEDUP_REMOVED lines=12> */
.L_x_1381:
[C---:B------:R-:W-:Y:S01]  /*2d80*/  LEA R12, R5.reuse, R2, 0x1 ;  /* 0x00000002050c7211 */ /* 0x040fe200078e08ff */
[----:B------:R-:W-:Y:S01]  /*2d90*/  VIADD R6, R6, 0x1 ;  /* 0x0000000106067836 */ /* 0x000fe20000000000 */
[----:B------:R-:W-:-:S03]  /*2da0*/  IADD3 R5, PT, PT, R5, 0x1, RZ ;  /* 0x0000000105057810 */ /* 0x000fc60007ffe0ff */
[----:B------:R0:W-:Y:S01]  /*2db0*/  STS.U16 [R12], RZ ;  /* 0x000000ff0c007388 */ /* 0x0001e20000000400 */
[----:B------:R-:W-:-:S13]  /*2dc0*/  ISETP.NE.AND P0, PT, R6, R11, PT ;  /* 0x0000000b0600720c */ /* 0x000fda0003f05270 */
[----:B0-----:R-:W-:Y:S05]  /*2dd0*/  @P0 BRA `(.L_x_1381) ;  /* 0xfffffffc00e80947 */ /* 0x001fea000383ffff */
.L_x_1354:
[----:B------:R-:W-:Y:S05]  /*2de0*/  BSYNC.RECONVERGENT B0 ;  /* 0x0000000000007941 */ /* 0x000fea0003800200 */
.L_x_1353:
        /* <DEDUP_REMOVED lines=10> */
[----:B------:R-:W2:Y:S01]  /*2e90*/  LDCU.64 UR14, c[0x0][0x410] ;  /* 0x00008200ff0e77ac */ /* 0x000ea20008000a00 */
[----:B------:R-:W-:-:S03]  /*2ea0*/  LOP3.LUT R6, RZ, R0, RZ, 0x33, !PT ;  /* 0x00000000ff067212 */ /* 0x000fc600078e33ff */
[----:B-1----:R-:W-:Y:S01]  /*2eb0*/  IMAD.IADD R14, R24, 0x1, R5 ;  /* 0x00000001180e7824 */ /* 0x002fe200078e0205 */
[----:B------:R-:W3:Y:S01]  /*2ec0*/  LDCU.64 UR10, c[0x0][0x3c8] ;  /* 0x00007900ff0a77ac */ /* 0x000ee20008000a00 */
[----:B------:R-:W-:Y:S02]  /*2ed0*/  SHF.R.S32.HI R5, RZ, 0x1f, R18 ;  /* 0x0000001fff057819 */ /* 0x000fe40000011412 */
[----:B------:R-:W-:Y:S01]  /*2ee0*/  IADD3 R15, PT, PT, R19, R6, RZ ;  /* 0x00000006130f7210 */ /* 0x000fe20007ffe0ff */
[----:B------:R-:W-:Y:S01]  /*2ef0*/  UMOV UR5, 0x400 ;  /* 0x0000040000057882 */ /* 0x000fe20000000000 */
[----:B------:R-:W-:Y:S01]  /*2f00*/  LOP3.LUT R6, R14, 0x7, RZ, 0xc0, !PT ;  /* 0x000000070e067812 */ /* 0x000fe200078ec0ff */
[----:B------:R-:W1:Y:S01]  /*2f10*/  LDCU UR7, c[0x0][0x378] ;  /* 0x00006f00ff0777ac */ /* 0x000e620008000800 */
[----:B------:R-:W-:Y:S02]  /*2f20*/  IADD3 R24, PT, PT, R24, -0x2, -R7 ;  /* 0xfffffffe18187810 */ /* 0x000fe40007ffe807 */
[----:B------:R-:W-:Y:S01]  /*2f30*/  LOP3.LUT R16, R14, 0xfffffff0, RZ, 0xc0, !PT ;  /* 0xfffffff00e107812 */ /* 0x000fe200078ec0ff */
[----:B0-----:R-:W-:Y:S01]  /*2f40*/  IMAD.WIDE.U32 R12, R10, UR12, RZ ;  /* 0x0000000c0a0c7c25 */ /* 0x001fe2000f8e00ff */
[----:B------:R-:W-:-:S03]  /*2f50*/  ISETP.GE.U32.AND P0, PT, R24, 0xf, PT ;  /* 0x0000000f1800780c */ /* 0x000fc60003f06070 */
[----:B------:R-:W-:Y:S01]  /*2f60*/  IMAD R11, R10, UR13, R13 ;  /* 0x0000000d0a0b7c24 */ /* 0x000fe2000f8e020d */
[----:B------:R-:W-:Y:S01]  /*2f70*/  IADD3 R10, PT, PT, R19, -0x2, -R0 ;  /* 0xfffffffe130a7810 */ /* 0x000fe20007ffe800 */
[----:B--2---:R-:W-:Y:S01]  /*2f80*/  IMAD R5, R5, UR14, RZ ;  /* 0x0000000e05057c24 */ /* 0x004fe2000f8e02ff */
[----:B-----5:R-:W-:Y:S01]  /*2f90*/  ULEA UR5, UR6, UR5, 0x18 ;  /* 0x0000000506057291 */ /* 0x020fe2000f8ec0ff */
[----:B---34-:R-:W-:Y:S01]  /*2fa0*/  IMAD.WIDE.U32 R20, R7, UR10, RZ ;  /* 0x0000000a07147c25 */ /* 0x018fe2000f8e00ff */
        /* <DEDUP_REMOVED lines=18> */
[----:B-1----:R-:W-:-:S07]  /*30d0*/  IADD3 R15, PT, PT, -R16, RZ, RZ ;  /* 0x000000ff100f7210 */ /* 0x002fce0007ffe1ff */
.L_x_1405:
        /* <DEDUP_REMOVED lines=34> */
.L_x_1394:
        /* <DEDUP_REMOVED lines=49> */
.L_x_1389:
        /* <DEDUP_REMOVED lines=177> */
[----:B------:R-:W1:Y:S01]  /*4120*/  F2F.BF16.F32 R36, R36 ;  /* 0x0000002400247304 */ /* 0x000e620000202000 */
[----:B------:R-:W-:-:S07]  /*4130*/  VIADD R30, R30, 0x10 ;  /* 0x000000101e1e7836 */ /* 0x000fce0000000000 */
[----:B------:R-:W-:Y:S01]  /*4140*/  F2F.BF16.F32 R31, R31 ;  /* 0x0000001f001f7304 */ /* 0x000fe20000202000 */
[----:B0-----:R-:W-:-:S07]  /*4150*/  IMAD.U32 R35, R35, 0x10000, RZ ;  /* 0x0001000023237824 */ /* 0x001fce00078e00ff */
[----:B------:R-:W0:Y:S01]  /*4160*/  F2F.BF16.F32 R35, R35 ;  /* 0x0000002300237304 */ /* 0x000e220000202000 */
[----:B-1----:R-:W-:-:S07]  /*4170*/  SHF.L.U32 R32, R36, 0x10, RZ ;  /* 0x0000001024207819 */ /* 0x002fce00000006ff */
[----:B------:R-:W1:Y:S01]  /*4180*/  F2F.BF16.F32 R26, R26 ;  /* 0x0000001a001a7304 */ /* 0x000e620000202000 */
[----:B0-----:R-:W-:-:S04]  /*4190*/  IMAD.U32 R33, R35, 0x10000, RZ ;  /* 0x0001000023217824 */ /* 0x001fc800078e00ff */
[----:B------:R-:W-:Y:S01]  /*41a0*/  FMUL.FTZ R37, R32, R33 ;  /* 0x0000002120257220 */ /* 0x000fe20000410000 */
[----:B------:R-:W-:-:S05]  /*41b0*/  ISETP.NE.AND P4, PT, R30, RZ, PT ;  /* 0x000000ff1e00720c */ /* 0x000fca0003f85270 */
[----:B------:R-:W0:Y:S01]  /*41c0*/  F2F.BF16.F32 R37, R37 ;  /* 0x0000002500257304 */ /* 0x000e220000202000 */
[----:B------:R-:W-:Y:S01]  /*41d0*/  IMAD.U32 R33, R31, 0x10000, RZ ;  /* 0x000100001f217824 */ /* 0x000fe200078e00ff */
[----:B-1----:R-:W-:-:S03]  /*41e0*/  SHF.L.U32 R32, R26, 0x10, RZ ;  /* 0x000000101a207819 */ /* 0x002fc600000006ff */
[----:B------:R-:W-:Y:S01]  /*41f0*/  FADD.FTZ R33, R34, R33 ;  /* 0x0000002122217221 */ /* 0x000fe20000010000 */
[----:B------:R-:W-:-:S03]  /*4200*/  IADD3 R16, P5, PT, R16, 0x20, RZ ;  /* 0x0000002010107810 */ /* 0x000fc60007fbe0ff */
[----:B------:R-:W-:Y:S01]  /*4210*/  FADD.FTZ R32, R33, R32 ;  /* 0x0000002021207221 */ /* 0x000fe20000010000 */
[----:B------:R-:W-:Y:S02]  /*4220*/  IADD3 R28, PT, PT, R28, 0x10, RZ ;  /* 0x000000101c1c7810 */ /* 0x000fe40007ffe0ff */
[----:B0-----:R-:W-:Y:S01]  /*4230*/  SHF.L.U32 R31, R37, 0x10, RZ ;  /* 0x00000010251f7819 */ /* 0x001fe200000006ff */
[----:B------:R-:W-:Y:S02]  /*4240*/  IMAD.X R17, RZ, RZ, R17, P5 ;  /* 0x000000ffff117224 */ /* 0x000fe400028e0611 */
[----:B------:R-:W-:Y:S02]  /*4250*/  VIADD R29, R29, 0x20 ;  /* 0x000000201d1d7836 */ /* 0x000fe40000000000 */
[----:B------:R-:W-:Y:S01]  /*4260*/  FADD.FTZ R26, R32, R31 ;  /* 0x0000001f201a7221 */ /* 0x000fe20000010000 */
[----:B------:R-:W-:Y:S06]  /*4270*/  @P4 BRA `(.L_x_1389) ;  /* 0xfffffff000e44947 */ /* 0x000fec000383ffff */
[----:B------:R-:W-:Y:S05]  /*4280*/  BSYNC.RECONVERGENT B3 ;  /* 0x0000000000037941 */ /* 0x000fea0003800200 */
.L_x_1388:
[----:B------:R-:W-:-:S07]  /*4290*/  IADD3 R28, PT, PT, R28, 0x1, RZ ;  /* 0x000000011c1c7810 */ /* 0x000fce0007ffe0ff */
.L_x_1387:
[----:B------:R-:W-:Y:S05]  /*42a0*/  BSYNC.RECONVERGENT B2 ;  /* 0x0000000000027941 */ /* 0x000fea0003800200 */
.L_x_1386:
        /* <DEDUP_REMOVED lines=9> */
[----:B------:R-:W-:-:S05]  /*4340*/  IMAD R29, R28, 0x2, R9 ;  /* 0x000000021c1d7824 */ /* 0x000fca00078e0209 */
[----:B------:R-:W0:Y:S04]  /*4350*/  LDS.U16 R30, [R29] ;  /* 0x000000001d1e7984 */ /* 0x000e280000000400 */
[----:B------:R-:W1:Y:S01]  /*4360*/  LDS.U16 R36, [R29+0x2] ;  /* 0x000002001d247984 */ /* 0x000e620000000400 */
[----:B0-----:R-:W-:-:S03]  /*4370*/  SHF.L.U32 R32, R30, 0x10, RZ ;  /* 0x000000101e207819 */ /* 0x001fc600000006ff */
[----:B------:R-:W5:Y:S03]  /*4380*/  LDG.E.U16 R30, desc[UR8][R16.64+0x6] ;  /* 0x00000608101e7981 */ /* 0x000f66000c1e1500 */
[----:B------:R-:W0:Y:S01]  /*4390*/  F2F.BF16.F32 R32, R32 ;  /* 0x0000002000207304 */ /* 0x000e220000202000 */
[----:B-1----:R-:W-:Y:S02]  /*43a0*/  SHF.L.U32 R36, R36, 0x10, RZ ;  /* 0x0000001024247819 */ /* 0x002fe400000006ff */
[----:B0-----:R-:W-:-:S05]  /*43b0*/  SHF.L.U32 R37, R32, 0x10, RZ ;  /* 0x0000001020257819 */ /* 0x001fca00000006ff */
[----:B------:R-:W0:Y:S02]  /*43c0*/  F2F.BF16.F32 R36, R36 ;  /* 0x0000002400247304 */ /* 0x000e240000202000 */
[----:B0-----:R-:W-:Y:S01]  /*43d0*/  SHF.L.U32 R32, R36, 0x10, RZ ;  /* 0x0000001024207819 */ /* 0x001fe200000006ff */
[----:B--2---:R-:W-:-:S06]  /*43e0*/  IMAD.U32 R35, R34, 0x10000, RZ ;  /* 0x0001000022237824 */ /* 0x004fcc00078e00ff */
[----:B------:R-:W0:Y:S02]  /*43f0*/  F2F.BF16.F32 R35, R35 ;  /* 0x0000002300237304 */ /* 0x000e240000202000 */
[----:B0-----:R-:W-:-:S04]  /*4400*/  IMAD.U32 R34, R35, 0x10000, RZ ;  /* 0x0001000023227824 */ /* 0x001fc800078e00ff */
[----:B------:R-:W-:Y:S01]  /*4410*/  FMUL.FTZ R34, R34, R37 ;  /* 0x0000002522227220 */ /* 0x000fe20000410000 */
[----:B---3--:R-:W-:-:S06]  /*4420*/  IMAD.U32 R37, R31, 0x10000, RZ ;  /* 0x000100001f257824 */ /* 0x008fcc00078e00ff */
        /* <DEDUP_REMOVED lines=8> */
[----:B-1----:R-:W-:Y:S02]  /*44b0*/  IMAD.U32 R26, R32, 0x10000, RZ ;  /* 0x00010000201a7824 */ /* 0x002fe400078e00ff */
[----:B------:R-:W3:Y:S02]  /*44c0*/  LDG.E.U16 R32, desc[UR8][R16.64+0xa] ;  /* 0x00000a0810207981 */ /* 0x000ee4000c1e1500 */
[----:B------:R-:W-:Y:S02]  /*44d0*/  FADD.FTZ R35, R35, R26 ;  /* 0x0000001a23237221 */ /* 0x000fe40000010000 */
[----:B------:R-:W0:Y:S01]  /*44e0*/  LDS.U16 R26, [R29+0x4] ;  /* 0x000004001d1a7984 */ /* 0x000e220000000400 */
[----:B----4-:R-:W-:-:S06]  /*44f0*/  IMAD.U32 R37, R33, 0x10000, RZ ;  /* 0x0001000021257824 */ /* 0x010fcc00078e00ff */
[----:B------:R-:W1:Y:S01]  /*4500*/  F2F.BF16.F32 R37, R37 ;  /* 0x0000002500257304 */ /* 0x000e620000202000 */
[----:B0-----:R-:W-:-:S07]  /*4510*/  SHF.L.U32 R36, R26, 0x10, RZ ;  /* 0x000000101a247819 */ /* 0x001fce00000006ff */
        /* <DEDUP_REMOVED lines=13> */
[----:B-1----:R-:W-:-:S07]  /*45f0*/  IMAD.U32 R35, R35, 0x10000, RZ ;  /* 0x0001000023237824 */ /* 0x002fce00078e00ff */
[----:B------:R-:W0:Y:S02]  /*4600*/  F2F.BF16.F32 R35, R35 ;  /* 0x0000002300237304 */ /* 0x000e240000202000 */
[----:B0-----:R-:W-:Y:S02]  /*4610*/  IMAD.U32 R37, R35, 0x10000, RZ ;  /* 0x0001000023257824 */ /* 0x001fe400078e00ff */
[----:B------:R-:W-:Y:S01]  /*4620*/  IMAD.U32 R35, R17, 0x10000, RZ ;  /* 0x0001000011237824 */ /* 0x000fe200078e00ff */
[----:B-----5:R-:W-:-:S06]  /*4630*/  SHF.L.U32 R36, R30, 0x10, RZ ;  /* 0x000000101e247819 */ /* 0x020fcc00000006ff */
[----:B------:R-:W0:Y:S02]  /*4640*/  F2F.BF16.F32 R36, R36 ;  /* 0x0000002400247304 */ /* 0x000e240000202000 */
[----:B0-----:R-:W-:Y:S02]  /*4650*/  SHF.L.U32 R30, R36, 0x10, RZ ;  /* 0x00000010241e7819 */ /* 0x001fe400000006ff */
[----:B--2---:R-:W-:-:S06]  /*4660*/  SHF.L.U32 R31, R31, 0x10, RZ ;  /* 0x000000101f1f7819 */ /* 0x004fcc00000006ff */
[----:B------:R-:W0:Y:S02]  /*4670*/  F2F.BF16.F32 R31, R31 ;  /* 0x0000001f001f7304 */ /* 0x000e240000202000 */
[----:B0-----:R-:W-:Y:S02]  /*4680*/  SHF.L.U32 R16, R31, 0x10, RZ ;  /* 0x000000101f107819 */ /* 0x001fe400000006ff */
[----:B------:R-:W-:Y:S03]  /*4690*/  LDS.U16 R31, [R29+0xc] ;  /* 0x00000c001d1f7984 */ /* 0x000fe60000000400 */
        /* <DEDUP_REMOVED lines=10> */
[----:B------:R-:W-:Y:S01]  /*4740*/  FMUL.FTZ R30, R30, R37 ;  /* 0x000000251e1e7220 */ /* 0x000fe20000410000 */
[----:B------:R-:W-:Y:S01]  /*4750*/  IMAD.U32 R31, R31, 0x10000, RZ ;  /* 0x000100001f1f7824 */ /* 0x000fe200078e00ff */
[----:B----4-:R-:W-:-:S04]  /*4760*/  SHF.L.U32 R37, R26, 0x10, RZ ;  /* 0x000000101a257819 */ /* 0x010fc800000006ff */
[----:B------:R-:W1:Y:S01]  /*4770*/  F2F.BF16.F32 R35, R37 ;  /* 0x0000002500237304 */ /* 0x000e620000202000 */
[----:B------:R-:W-:-:S07]  /*4780*/  IMAD.U32 R26, R33, 0x10000, RZ ;  /* 0x00010000211a7824 */ /* 0x000fce00078e00ff */
[----:B------:R-:W2:Y:S08]  /*4790*/  F2F.BF16.F32 R31, R31 ;  /* 0x0000001f001f7304 */ /* 0x000eb00000202000 */
[----:B------:R-:W3:Y:S01]  /*47a0*/  F2F.BF16.F32 R26, R26 ;  /* 0x0000001a001a7304 */ /* 0x000ee20000202000 */
[----:B-1----:R-:W-:Y:S02]  /*47b0*/  SHF.L.U32 R35, R35, 0x10, RZ ;  /* 0x0000001023237819 */ /* 0x002fe400000006ff */
[----:B0-----:R-:W-:-:S06]  /*47c0*/  SHF.L.U32 R32, R32, 0x10, RZ ;  /* 0x0000001020207819 */ /* 0x001fcc00000006ff */
[----:B------:R-:W0:Y:S01]  /*47d0*/  F2F.BF16.F32 R32, R32 ;  /* 0x0000002000207304 */ /* 0x000e220000202000 */
[----:B--2---:R-:W-:-:S07]  /*47e0*/  IMAD.U32 R36, R31, 0x10000, RZ ;  /* 0x000100001f247824 */ /* 0x004fce00078e00ff */
[----:B------:R-:W1:Y:S01]  /*47f0*/  F2F.BF16.F32 R30, R30 ;  /* 0x0000001e001e7304 */ /* 0x000e620000202000 */
[----:B------:R-:W-:Y:S01]  /*4800*/  FMUL.FTZ R35, R35, R36 ;  /* 0x0000002423237220 */ /* 0x000fe20000410000 */
[----:B---3--:R-:W-:-:S06]  /*4810*/  IMAD.U32 R29, R26, 0x10000, RZ ;  /* 0x000100001a1d7824 */ /* 0x008fcc00078e00ff */
[----:B------:R-:W2:Y:S01]  /*4820*/  F2F.BF16.F32 R16, R16 ;  /* 0x0000001000107304 */ /* 0x000ea20000202000 */
[----:B0-----:R-:W-:-:S05]  /*4830*/  SHF.L.U32 R36, R32, 0x10, RZ ;  /* 0x0000001020247819 */ /* 0x001fca00000006ff */
[----:B------:R-:W-:Y:S02]  /*4840*/  FMUL.FTZ R36, R29, R36 ;  /* 0x000000241d247220 */ /* 0x000fe40000410000 */
[----:B------:R-:W0:Y:S01]  /*4850*/  F2F.BF16.F32 R17, R17 ;  /* 0x0000001100117304 */ /* 0x000e220000202000 */
[----:B-1----:R-:W-:-:S07]  /*4860*/  IMAD.U32 R29, R30, 0x10000, RZ ;  /* 0x000100001e1d7824 */ /* 0x002fce00078e00ff */
[----:B------:R-:W1:Y:S01]  /*4870*/  F2F.BF16.F32 R26, R35 ;  /* 0x00000023001a7304 */ /* 0x000e620000202000 */
[----:B--2---:R-:W-:Y:S01]  /*4880*/  SHF.L.U32 R16, R16, 0x10, RZ ;  /* 0x0000001010107819 */ /* 0x004fe200000006ff */
[----:B------:R-:W-:-:S06]  /*4890*/  FADD.FTZ R29, R34, R29 ;  /* 0x0000001d221d7221 */ /* 0x000fcc0000010000 */
[----:B------:R-:W2:Y:S01]  /*48a0*/  F2F.BF16.F32 R36, R36 ;  /* 0x0000002400247304 */ /* 0x000ea20000202000 */
[----:B0-----:R-:W-:Y:S02]  /*48b0*/  IMAD.U32 R31, R17, 0x10000, RZ ;  /* 0x00010000111f7824 */ /* 0x001fe400078e00ff */
[----:B------:R-:W-:-:S04]  /*48c0*/  FADD.FTZ R16, R29, R16 ;  /* 0x000000101d107221 */ /* 0x000fc80000010000 */
[----:B------:R-:W-:Y:S01]  /*48d0*/  FADD.FTZ R16, R16, R31 ;  /* 0x0000001f10107221 */ /* 0x000fe20000010000 */
[----:B-1----:R-:W-:-:S05]  /*48e0*/  SHF.L.U32 R17, R26, 0x10, RZ ;  /* 0x000000101a117819 */ /* 0x002fca00000006ff */
[----:B------:R-:W-:Y:S01]  /*48f0*/  FADD.FTZ R16, R16, R17 ;  /* 0x0000001110107221 */ /* 0x000fe20000010000 */
[----:B--2---:R-:W-:Y:S01]  /*4900*/  IMAD.U32 R29, R36, 0x10000, RZ ;  /* 0x00010000241d7824 */ /* 0x004fe200078e00ff */
[----:B------:R-:W-:-:S03]  /*4910*/  IADD3 R28, PT, PT, R28, 0x8, RZ ;  /* 0x000000081c1c7810 */ /* 0x000fc60007ffe0ff */
[----:B------:R-:W-:-:S07]  /*4920*/  FADD.FTZ R26, R16, R29 ;  /* 0x0000001d101a7221 */ /* 0x000fce0000010000 */
.L_x_1391:
[----:B------:R-:W-:Y:S05]  /*4930*/  BSYNC.RECONVERGENT B2 ;  /* 0x0000000000027941 */ /* 0x000fea0003800200 */
.L_x_1390:
        /* <DEDUP_REMOVED lines=9> */
[C---:B------:R-:W-:Y:S01]  /*49d0*/  IMAD R33, R28.reuse, 0x2, R9 ;  /* 0x000000021c217824 */ /* 0x040fe200078e0209 */
[----:B------:R-:W-:-:S04]  /*49e0*/  IADD3 R28, PT, PT, R28, 0x4, RZ ;  /* 0x000000041c1c7810 */ /* 0x000fc80007ffe0ff */
[----:B------:R-:W1:Y:S04]  /*49f0*/  LDS.U16 R30, [R33] ;  /* 0x00000000211e7984 */ /* 0x000e680000000400 */
[----:B0-----:R-:W0:Y:S01]  /*4a00*/  LDS.U16 R16, [R33+0x6] ;  /* 0x0000060021107984 */ /* 0x001e220000000400 */
[----:B-1----:R-:W-:Y:S01]  /*4a10*/  SHF.L.U32 R36, R30, 0x10, RZ ;  /* 0x000000101e247819 */ /* 0x002fe200000006ff */
[----:B0-----:R-:W-:-:S05]  /*4a20*/  IMAD.U32 R16, R16, 0x10000, RZ ;  /* 0x0001000010107824 */ /* 0x001fca00078e00ff */
        /* <DEDUP_REMOVED lines=9> */
[----:B-1----:R-:W-:-:S07]  /*4ac0*/  IMAD.U32 R30, R37, 0x10000, RZ ;  /* 0x00010000251e7824 */ /* 0x002fce00078e00ff */
[----:B------:R-:W1:Y:S01]  /*4ad0*/  F2F.BF16.F32 R31, R31 ;  /* 0x0000001f001f7304 */ /* 0x000e620000202000 */
[----:B------:R-:W-:Y:S02]  /*4ae0*/  FMUL.FTZ R30, R30, R35 ;  /* 0x000000231e1e7220 */ /* 0x000fe40000410000 */
[----:B------:R-:W2:Y:S05]  /*4af0*/  LDS.U16 R35, [R33+0x4] ;  /* 0x0000040021237984 */ /* 0x000eaa0000000400 */
[----:B------:R-:W-:Y:S01]  /*4b00*/  F2F.BF16.F32 R30, R30 ;  /* 0x0000001e001e7304 */ /* 0x000fe20000202000 */
[----:B-1----:R-:W-:Y:S02]  /*4b10*/  SHF.L.U32 R31, R31, 0x10, RZ ;  /* 0x000000101f1f7819 */ /* 0x002fe400000006ff */
[----:B0-----:R-:W-:Y:S01]  /*4b20*/  SHF.L.U32 R17, R34, 0x10, RZ ;  /* 0x0000001022117819 */ /* 0x001fe200000006ff */
[----:B---3--:R-:W-:-:S05]  /*4b30*/  IMAD.U32 R34, R32, 0x10000, RZ ;  /* 0x0001000020227824 */ /* 0x008fca00078e00ff */
[----:B------:R-:W0:Y:S08]  /*4b40*/  F2F.BF16.F32 R17, R17 ;  /* 0x0000001100117304 */ /* 0x000e300000202000 */
[----:B------:R-:W1:Y:S01]  /*4b50*/  F2F.BF16.F32 R34, R34 ;  /* 0x0000002200227304 */ /* 0x000e620000202000 */
[----:B0-----:R-:W-:Y:S02]  /*4b60*/  SHF.L.U32 R36, R17, 0x10, RZ ;  /* 0x0000001011247819 */ /* 0x001fe400000006ff */
[----:B--2---:R-:W-:Y:S01]  /*4b70*/  SHF.L.U32 R32, R35, 0x10, RZ ;  /* 0x0000001023207819 */ /* 0x004fe200000006ff */
[----:B-1----:R-:W-:-:S05]  /*4b80*/  IMAD.U32 R17, R34, 0x10000, RZ ;  /* 0x0001000022117824 */ /* 0x002fca00078e00ff */
[----:B------:R-:W0:Y:S01]  /*4b90*/  F2F.BF16.F32 R32, R32 ;  /* 0x0000002000207304 */ /* 0x000e220000202000 */
[----:B------:R-:W-:Y:S02]  /*4ba0*/  IMAD.U32 R34, R16, 0x10000, RZ ;  /* 0x0001000010227824 */ /* 0x000fe400078e00ff */
[----:B------:R-:W-:Y:S02]  /*4bb0*/  FMUL.FTZ R17, R17, R36 ;  /* 0x0000002411117220 */ /* 0x000fe40000410000 */
[----:B------:R-:W-:-:S04]  /*4bc0*/  FMUL.FTZ R34, R31, R34 ;  /* 0x000000221f227220 */ /* 0x000fc80000410000 */
[----:B------:R-:W1:Y:S01]  /*4bd0*/  F2F.BF16.F32 R17, R17 ;  /* 0x0000001100117304 */ /* 0x000e620000202000 */
[----:B0-----:R-:W-:Y:S01]  /*4be0*/  SHF.L.U32 R33, R32, 0x10, RZ ;  /* 0x0000001020217819 */ /* 0x001fe200000006ff */
[----:B------:R-:W-:-:S06]  /*4bf0*/  IMAD.U32 R32, R29, 0x10000, RZ ;  /* 0x000100001d207824 */ /* 0x000fcc00078e00ff */
[----:B------:R-:W0:Y:S01]  /*4c00*/  F2F.BF16.F32 R34, R34 ;  /* 0x0000002200227304 */ /* 0x000e220000202000 */
[----:B------:R-:W-:Y:S01]  /*4c10*/  SHF.L.U32 R29, R30, 0x10, RZ ;  /* 0x000000101e1d7819 */ /* 0x000fe200000006ff */
[----:B------:R-:W-:Y:S01]  /*4c20*/  FMUL.FTZ R32, R32, R33 ;  /* 0x0000002120207220 */ /* 0x000fe20000410000 */
[----:B-1----:R-:W-:-:S03]  /*4c30*/  IMAD.U32 R16, R17, 0x10000, RZ ;  /* 0x0001000011107824 */ /* 0x002fc600078e00ff */
[----:B------:R-:W-:Y:S02]  /*4c40*/  FADD.FTZ R29, R26, R29 ;  /* 0x0000001d1a1d7221 */ /* 0x000fe40000010000 */
[----:B------:R-:W1:Y:S02]  /*4c50*/  F2F.BF16.F32 R32, R32 ;  /* 0x0000002000207304 */ /* 0x000e640000202000 */
[----:B------:R-:W-:Y:S01]  /*4c60*/  FADD.FTZ R16, R29, R16 ;  /* 0x000000101d107221 */ /* 0x000fe20000010000 */
[----:B0-----:R-:W-:Y:S01]  /*4c70*/  IMAD.U32 R17, R34, 0x10000, RZ ;  /* 0x0001000022117824 */ /* 0x001fe200078e00ff */
[----:B-1----:R-:W-:-:S05]  /*4c80*/  SHF.L.U32 R31, R32, 0x10, RZ ;  /* 0x00000010201f7819 */ /* 0x002fca00000006ff */
[----:B------:R-:W-:-:S04]  /*4c90*/  FADD.FTZ R16, R16, R31 ;  /* 0x0000001f10107221 */ /* 0x000fc80000010000 */
[----:B------:R-:W-:-:S07]  /*4ca0*/  FADD.FTZ R26, R16, R17 ;  /* 0x00000011101a7221 */ /* 0x000fce0000010000 */
.L_x_1393:
[----:B------:R-:W-:Y:S05]  /*4cb0*/  BSYNC.RECONVERGENT B2 ;  /* 0x0000000000027941 */ /* 0x000fea0003800200 */
.L_x_1392:
[----:B------:R-:W-:Y:S05]  /*4cc0*/  @!P4 BRA `(.L_x_1385) ;  /* 0x0000000000a4c947 */ /* 0x000fea0003800000 */
[----:B------:R-:W-:-:S05]  /*4cd0*/  IMAD.WIDE.U32 R22, R28, 0x2, R22 ;  /* 0x000000021c167825 */ /* 0x000fca00078e0016 */
[----:B------:R-:W2:Y:S01]  /*4ce0*/  LDG.E.U16 R17, desc[UR8][R22.64] ;  /* 0x0000000816117981 */ /* 0x000ea2000c1e1500 */
[----:B------:R-:W-:Y:S01]  /*4cf0*/  IMAD R28, R28, 0x2, R9 ;  /* 0x000000021c1c7824 */ /* 0x000fe200078e0209 */
[----:B------:R-:W-:-:S04]  /*4d00*/  ISETP.NE.AND P4, PT, R10, 0x1, PT ;  /* 0x000000010a00780c */ /* 0x000fc80003f85270 */
[----:B------:R-:W0:Y:S02]  /*4d10*/  LDS.U16 R16, [R28] ;  /* 0x000000001c107984 */ /* 0x000e240000000400 */
        /* <DEDUP_REMOVED lines=16> */
[----:B0-----:R-:W-:-:S06]  /*4e20*/  IMAD.U32 R16, R16, 0x10000, RZ ;  /* 0x0001000010107824 */ /* 0x001fcc00078e00ff */
[----:B------:R-:W1:Y:S01]  /*4e30*/  F2F.BF16.F32 R16, R16 ;  /* 0x0000001000107304 */ /* 0x000e620000202000 */
[----:B----4-:R-:W-:-:S07]  /*4e40*/  @P4 IMAD.U32 R29, R29, 0x10000, RZ ;  /* 0x000100001d1d4824 */ /* 0x010fce00078e00ff */
[----:B------:R-:W-:Y:S01]  /*4e50*/  @P4 F2F.BF16.F32 R29, R29 ;  /* 0x0000001d001d4304 */ /* 0x000fe20000202000 */
[----:B-1----:R-:W-:Y:S01]  /*4e60*/  IMAD.U32 R23, R16, 0x10000, RZ ;  /* 0x0001000010177824 */ /* 0x002fe200078e00ff */
[----:B--2---:R-:W-:-:S06]  /*4e70*/  SHF.L.U32 R17, R17, 0x10, RZ ;  /* 0x0000001011117819 */ /* 0x004fcc00000006ff */
[----:B------:R-:W0:Y:S01]  /*4e80*/  F2F.BF16.F32 R17, R17 ;  /* 0x0000001100117304 */ /* 0x000e220000202000 */
[----:B---3--:R-:W-:-:S07]  /*4e90*/  @P4 SHF.L.U32 R30, R30, 0x10, RZ ;  /* 0x000000101e1e4819 */ /* 0x008fce00000006ff */
[----:B------:R-:W1:Y:S01]  /*4ea0*/  @P4 F2F.BF16.F32 R30, R30 ;  /* 0x0000001e001e4304 */ /* 0x000e620000202000 */
[----:B0-----:R-:W-:-:S05]  /*4eb0*/  SHF.L.U32 R22, R17, 0x10, RZ ;  /* 0x0000001011167819 */ /* 0x001fca00000006ff */
[----:B------:R-:W-:Y:S01]  /*4ec0*/  FMUL.FTZ R22, R22, R23 ;  /* 0x0000001716167220 */ /* 0x000fe20000410000 */
[----:B------:R-:W-:-:S05]  /*4ed0*/  @P4 IMAD.U32 R23, R29, 0x10000, RZ ;  /* 0x000100001d174824 */ /* 0x000fca00078e00ff */
[----:B------:R-:W0:Y:S01]  /*4ee0*/  F2F.BF16.F32 R22, R22 ;  /* 0x0000001600167304 */ /* 0x000e220000202000 */
[----:B-1----:R-:W-:-:S05]  /*4ef0*/  @P4 SHF.L.U32 R16, R30, 0x10, RZ ;  /* 0x000000101e104819 */ /* 0x002fca00000006ff */
[----:B------:R-:W-:-:S06]  /*4f00*/  @P4 FMUL.FTZ R16, R16, R23 ;  /* 0x0000001710104220 */ /* 0x000fcc0000410000 */
[----:B------:R-:W1:Y:S01]  /*4f10*/  @P4 F2F.BF16.F32 R16, R16 ;  /* 0x0000001000104304 */ /* 0x000e620000202000 */
[----:B0-----:R-:W-:-:S04]  /*4f20*/  IMAD.U32 R17, R22, 0x10000, RZ ;  /* 0x0001000016117824 */ /* 0x001fc800078e00ff */
[----:B------:R-:W-:Y:S01]  /*4f30*/  FADD.FTZ R26, R26, R17 ;  /* 0x000000111a1a7221 */ /* 0x000fe20000010000 */
[----:B-1----:R-:W-:-:S05]  /*4f40*/  @P4 SHF.L.U32 R23, R16, 0x10, RZ ;  /* 0x0000001010174819 */ /* 0x002fca00000006ff */
[----:B------:R-:W-:-:S07]  /*4f50*/  @P4 FADD.FTZ R26, R26, R23 ;  /* 0x000000171a1a4221 */ /* 0x000fce0000010000 */
.L_x_1385:
[----:B------:R-:W-:Y:S05]  /*4f60*/  BSYNC.RECONVERGENT B0 ;  /* 0x0000000000007941 */ /* 0x000fea0003800200 */
.L_x_1384:
[----:B------:R-:W-:Y:S01]  /*4f70*/  F2FP.BF16.F32.PACK_AB R26, RZ, R26 ;  /* 0x0000001aff1a723e */ /* 0x000fe200000010ff */
[C---:B------:R-:W-:Y:S01]  /*4f80*/  IMAD R16, R27.reuse, 0x2, R8 ;  /* 0x000000021b107824 */ /* 0x040fe200078e0208 */
[----:B------:R-:W-:-:S04]  /*4f90*/  IADD3 R27, PT, PT, R27, 0x1, RZ ;  /* 0x000000011b1b7810 */ /* 0x000fc80007ffe0ff */
[----:B------:R0:W-:Y:S01]  /*4fa0*/  STS.U16 [R16], R26 ;  /* 0x0000001a10007388 */ /* 0x0001e20000000400 */
[----:B------:R-:W-:-:S13]  /*4fb0*/  ISETP.NE.AND P4, PT, R27, R4, PT ;  /* 0x000000041b00720c */ /* 0x000fda0003f85270 */
[----:B0-----:R-:W-:Y:S05]  /*4fc0*/  @P4 BRA `(.L_x_1394) ;  /* 0xffffffe000cc4947 */ /* 0x001fea000383ffff */
.L_x_1383:
[----:B------:R-:W-:Y:S05]  /*4fd0*/  BSYNC.RECONVERGENT B1 ;  /* 0x0000000000017941 */ /* 0x000fea0003800200 */
.L_x_1382:
        /* <DEDUP_REMOVED lines=8> */
[----:B0-----:R-:W-:Y:S01]  /*5060*/  SHF.L.U32 R23, R22, 0x10, RZ ;  /* 0x0000001016177819 */ /* 0x001fe200000006ff */
[----:B-1----:R-:W-:-:S04]  /*5070*/  IMAD.U32 R16, R17, 0x10000, RZ ;  /* 0x0001000011107824 */ /* 0x002fc800078e00ff */
[----:B------:R-:W-:-:S06]  /*5080*/  FMUL.FTZ R23, R16, R23 ;  /* 0x0000001710177220 */ /* 0x000fcc0000410000 */
[----:B------:R-:W0:Y:S02]  /*5090*/  F2F.BF16.F32 R23, R23 ;  /* 0x0000001700177304 */ /* 0x000e240000202000 */
[----:B0-----:R-:W-:Y:S01]  /*50a0*/  IMAD.U32 R16, R23, 0x10000, RZ ;  /* 0x0001000017107824 */ /* 0x001fe200078e00ff */
[----:B------:R-:W-:Y:S06]  /*50b0*/  @!P4 BRA `(.L_x_1396) ;  /* 0x000000180078c947 */ /* 0x000fec0003800000 */
[----:B------:R-:W-:Y:S01]  /*50c0*/  BSSY.RECONVERGENT B1, `(.L_x_1397) ;  /* 0x00000cd000017945 */ /* 0x000fe20003800200 */
[----:B------:R-:W-:-:S03]  /*50d0*/  MOV R23, 0x1 ;  /* 0x0000000100177802 */ /* 0x000fc60000000f00 */
[----:B------:R-:W-:Y:S05]  /*50e0*/  @!P1 BRA `(.L_x_1398) ;  /* 0x0000000c00289947 */ /* 0x000fea0003800000 */
[----:B------:R-:W-:Y:S01]  /*50f0*/  BSSY.RECONVERGENT B2, `(.L_x_1399) ;  /* 0x00000c8000027945 */ /* 0x000fe20003800200 */
[----:B------:R-:W-:-:S07]  /*5100*/  IMAD.MOV.U32 R17, RZ, RZ, 0x1 ;  /* 0x00000001ff117424 */ /* 0x000fce00078e00ff */
.L_x_1400:
[C---:B------:R-:W-:Y:S01]  /*5110*/  IMAD R23, R17.reuse, 0x2, R8 ;  /* 0x0000000211177824 */ /* 0x040fe200078e0208 */
[----:B------:R-:W-:-:S04]  /*5120*/  LEA R22, R17, R2, 0x1 ;  /* 0x0000000211167211 */ /* 0x000fc800078e08ff */
        /* <DEDUP_REMOVED lines=13> */
[----:B---3--:R-:W-:Y:S02]  /*5200*/  IMAD.U32 R33, R30, 0x10000, RZ ;  /* 0x000100001e217824 */ /* 0x008fe400078e00ff */
[----:B------:R-:W3:Y:S01]  /*5210*/  F2F.BF16.F32 R27, R27 ;  /* 0x0000001b001b7304 */ /* 0x000ee20000202000 */
[----:B----4-:R-:W-:-:S07]  /*5220*/  IMAD.U32 R34, R34, 0x10000, RZ ;  /* 0x0001000022227824 */ /* 0x010fce00078e00ff */
[----:B------:R-:W4:Y:S01]  /*5230*/  F2F.BF16.F32 R32, R32 ;  /* 0x0000002000207304 */ /* 0x000f220000202000 */
[----:B-1----:R-:W-:Y:S01]  /*5240*/  IMAD.U32 R30, R28, 0x10000, RZ ;  /* 0x000100001c1e7824 */ /* 0x002fe200078e00ff */
[----:B---3--:R-:W-:-:S06]  /*5250*/  SHF.L.U32 R31, R27, 0x10, RZ ;  /* 0x000000101b1f7819 */ /* 0x008fcc00000006ff */
[----:B------:R-:W1:Y:S01]  /*5260*/  F2F.BF16.F32 R33, R33 ;  /* 0x0000002100217304 */ /* 0x000e620000202000 */
[----:B------:R-:W-:Y:S01]  /*5270*/  FMUL.FTZ R31, R30, R31 ;  /* 0x0000001f1e1f7220 */ /* 0x000fe20000410000 */
[----:B----4-:R-:W-:-:S06]  /*5280*/  SHF.L.U32 R28, R32, 0x10, RZ ;  /* 0x00000010201c7819 */ /* 0x010fcc00000006ff */
[----:B------:R-:W3:Y:S01]  /*5290*/  F2F.BF16.F32 R34, R34 ;  /* 0x0000002200227304 */ /* 0x000ee20000202000 */
[----:B0-----:R-:W-:Y:S02]  /*52a0*/  SHF.L.U32 R30, R26, 0x10, RZ ;  /* 0x000000101a1e7819 */ /* 0x001fe400000006ff */
[----:B------:R-:W0:Y:S01]  /*52b0*/  LDS.U16 R26, [R23+0x8] ;  /* 0x00000800171a7984 */ /* 0x000e220000000400 */
[----:B-1----:R-:W-:-:S04]  /*52c0*/  IMAD.U32 R27, R33, 0x10000, RZ ;  /* 0x00010000211b7824 */ /* 0x002fc800078e00ff */
[----:B------:R-:W1:Y:S01]  /*52d0*/  F2F.BF16.F32 R31, R31 ;  /* 0x0000001f001f7304 */ /* 0x000e620000202000 */
[----:B-----5:R-:W-:Y:S01]  /*52e0*/  SHF.L.U32 R36, R24, 0x10, RZ ;  /* 0x0000001018247819 */ /* 0x020fe200000006ff */
[----:B------:R-:W-:Y:S02]  /*52f0*/  FMUL.FTZ R32, R27, R28 ;  /* 0x0000001c1b207220 */ /* 0x000fe40000410000 */
[----:B------:R-:W4:Y:S01]  /*5300*/  LDS.U16 R27, [R23+0x6] ;  /* 0x00000600171b7984 */ /* 0x000f220000000400 */
[----:B--2---:R-:W-:-:S03]  /*5310*/  SHF.L.U32 R29, R29, 0x10, RZ ;  /* 0x000000101d1d7819 */ /* 0x004fc600000006ff */
[----:B------:R-:W2:Y:S01]  /*5320*/  F2F.BF16.F32 R30, R30 ;  /* 0x0000001e001e7304 */ /* 0x000ea20000202000 */
[----:B------:R-:W5:Y:S01]  /*5330*/  LDS.U16 R28, [R22+0x8] ;  /* 0x00000800161c7984 */ /* 0x000f620000000400 */
[----:B---3--:R-:W-:Y:S01]  /*5340*/  SHF.L.U32 R34, R34, 0x10, RZ ;  /* 0x0000001022227819 */ /* 0x008fe200000006ff */
[----:B-1----:R-:W-:-:S05]  /*5350*/  IMAD.U32 R33, R31, 0x10000, RZ ;  /* 0x000100001f217824 */ /* 0x002fca00078e00ff */
[----:B------:R-:W1:Y:S01]  /*5360*/  F2F.BF16.F32 R32, R32 ;  /* 0x0000002000207304 */ /* 0x000e620000202000 */
[----:B------:R-:W-:Y:S01]  /*5370*/  FADD.FTZ R33, R33, R16 ;  /* 0x0000001021217221 */ /* 0x000fe20000010000 */
[----:B--2---:R-:W-:-:S06]  /*5380*/  IMAD.U32 R31, R30, 0x10000, RZ ;  /* 0x000100001e1f7824 */ /* 0x004fcc00078e00ff */
[----:B------:R-:W2:Y:S01]  /*5390*/  F2F.BF16.F32 R16, R36 ;  /* 0x0000002400107304 */ /* 0x000ea20000202000 */
[----:B------:R-:W3:Y:S01]  /*53a0*/  LDS.U16 R30, [R23+0xc] ;  /* 0x00000c00171e7984 */ /* 0x000ee20000000400 */
[----:B-1----:R-:W-:-:S06]  /*53b0*/  IMAD.U32 R24, R32, 0x10000, RZ ;  /* 0x0001000020187824 */ /* 0x002fcc00078e00ff */
[----:B------:R-:W1:Y:S01]  /*53c0*/  F2F.BF16.F32 R29, R29 ;  /* 0x0000001d001d7304 */ /* 0x000e620000202000 */
[----:B------:R-:W-:Y:S02]  /*53d0*/  FADD.FTZ R24, R33, R24 ;  /* 0x0000001821187221 */ /* 0x000fe40000010000 */
[----:B------:R-:W3:Y:S01]  /*53e0*/  LDS.U16 R33, [R22+0xc] ;  /* 0x00000c0016217984 */ /* 0x000ee20000000400 */
[----:B0-----:R-:W-:Y:S01]  /*53f0*/  IMAD.U32 R32, R26, 0x10000, RZ ;  /* 0x000100001a207824 */ /* 0x001fe200078e00ff */
[----:B--2---:R-:W-:Y:S02]  /*5400*/  SHF.L.U32 R16, R16, 0x10, RZ ;  /* 0x0000001010107819 */ /* 0x004fe400000006ff */
[----:B------:R-:W-:-:S03]  /*5410*/  SHF.L.U32 R26, R35, 0x10, RZ ;  /* 0x00000010231a7819 */ /* 0x000fc600000006ff */
[----:B------:R-:W-:Y:S01]  /*5420*/  FMUL.FTZ R16, R16, R31 ;  /* 0x0000001f10107220 */ /* 0x000fe20000410000 */
[----:B----4-:R-:W-:Y:S01]  /*5430*/  IMAD.U32 R37, R27, 0x10000, RZ ;  /* 0x000100001b257824 */ /* 0x010fe200078e00ff */
[----:B------:R-:W0:Y:S01]  /*5440*/  F2F.BF16.F32 R32, R32 ;  /* 0x0000002000207304 */ /* 0x000e220000202000 */
[----:B-1----:R-:W-:Y:S01]  /*5450*/  IMAD.U32 R36, R29, 0x10000, RZ ;  /* 0x000100001d247824 */ /* 0x002fe200078e00ff */
[----:B------:R-:W1:Y:S01]  /*5460*/  LDS.U16 R27, [R22+0xe] ;  /* 0x00000e00161b7984 */ /* 0x000e620000000400 */
[----:B-----5:R-:W-:-:S05]  /*5470*/  SHF.L.U32 R28, R28, 0x10, RZ ;  /* 0x000000101c1c7819 */ /* 0x020fca00000006ff */
[----:B------:R-:W2:Y:S01]  /*5480*/  F2F.BF16.F32 R31, R37 ;  /* 0x00000025001f7304 */ /* 0x000ea20000202000 */
[----:B0-----:R-:W-:-:S07]  /*5490*/  IMAD.U32 R32, R32, 0x10000, RZ ;  /* 0x0001000020207824 */ /* 0x001fce00078e00ff */
[----:B------:R-:W0:Y:S01]  /*54a0*/  F2F.BF16.F32 R28, R28 ;  /* 0x0000001c001c7304 */ /* 0x000e220000202000 */
[----:B---3--:R-:W-:Y:S01]  /*54b0*/  IMAD.U32 R29, R30, 0x10000, RZ ;  /* 0x000100001e1d7824 */ /* 0x008fe200078e00ff */
[----:B--2---:R-:W-:-:S06]  /*54c0*/  SHF.L.U32 R31, R31, 0x10, RZ ;  /* 0x000000101f1f7819 */ /* 0x004fcc00000006ff */
        /* <DEDUP_REMOVED lines=8> */
[----:B--2---:R-:W-:Y:S02]  /*5550*/  IMAD.U32 R35, R26, 0x10000, RZ ;  /* 0x000100001a237824 */ /* 0x004fe400078e00ff */
[----:B------:R-:W2:Y:S01]  /*5560*/  F2F.BF16.F32 R33, R33 ;  /* 0x0000002100217304 */ /* 0x000ea20000202000 */
[----:B------:R-:W4:Y:S01]  /*5570*/  LDS.U16 R26, [R23+0x10] ;  /* 0x00001000171a7984 */ /* 0x000f220000000400 */
[----:B------:R-:W-:Y:S01]  /*5580*/  FMUL.FTZ R34, R34, R35 ;  /* 0x0000002322227220 */ /* 0x000fe20000410000 */
[----:B-1----:R-:W-:-:S05]  /*5590*/  SHF.L.U32 R27, R27, 0x10, RZ ;  /* 0x000000101b1b7819 */ /* 0x002fca00000006ff */
[----:B------:R-:W1:Y:S01]  /*55a0*/  F2F.BF16.F32 R29, R29 ;  /* 0x0000001d001d7304 */ /* 0x000e620000202000 */
[----:B--2---:R-:W-:-:S07]  /*55b0*/  IMAD.U32 R36, R33, 0x10000, RZ ;  /* 0x0001000021247824 */ /* 0x004fce00078e00ff */
        /* <DEDUP_REMOVED lines=8> */
[----:B0-----:R-:W-:Y:S02]  /*5640*/  IMAD.U32 R35, R28, 0x10000, RZ ;  /* 0x000100001c237824 */ /* 0x001fe400078e00ff */
[----:B------:R-:W0:Y:S01]  /*5650*/  LDS.U16 R28, [R22+0x12] ;  /* 0x00001200161c7984 */ /* 0x000e220000000400 */
[----:B------:R-:W-:Y:S01]  /*5660*/  FADD.FTZ R33, R24, R33 ;  /* 0x0000002118217221 */ /* 0x000fe20000010000 */
[----:B---3--:R-:W-:Y:S01]  /*5670*/  IMAD.U32 R30, R31, 0x10000, RZ ;  /* 0x000100001f1e7824 */ /* 0x008fe200078e00ff */
[----:B-1----:R-:W-:Y:S02]  /*5680*/  SHF.L.U32 R32, R32, 0x10, RZ ;  /* 0x0000001020207819 */ /* 0x002fe400000006ff */
[----:B------:R-:W1:Y:S01]  /*5690*/  F2F.BF16.F32 R24, R35 ;  /* 0x0000002300187304 */ /* 0x000e620000202000 */
[----:B--2---:R-:W2:Y:S01]  /*56a0*/  LDS.U16 R34, [R23+0x14] ;  /* 0x0000140017227984 */ /* 0x004ea20000000400 */
[----:B----4-:R-:W-:-:S02]  /*56b0*/  IMAD.U32 R26, R26, 0x10000, RZ ;  /* 0x000100001a1a7824 */ /* 0x010fc400078e00ff */
[----:B------:R-:W-:Y:S01]  /*56c0*/  FADD.FTZ R32, R33, R32 ;  /* 0x0000002021207221 */ /* 0x000fe20000010000 */
[----:B------:R-:W-:Y:S01]  /*56d0*/  LDS.U16 R31, [R22+0x18] ;  /* 0x00001800161f7984 */ /* 0x000fe20000000400 */
[----:B-----5:R-:W-:Y:S02]  /*56e0*/  SHF.L.U32 R29, R29, 0x10, RZ ;  /* 0x000000101d1d7819 */ /* 0x020fe400000006ff */
[----:B------:R-:W3:Y:S01]  /*56f0*/  F2F.BF16.F32 R27, R27 ;  /* 0x0000001b001b7304 */ /* 0x000ee20000202000 */
[----:B------:R-:W4:Y:S02]  /*5700*/  LDS.U16 R33, [R22+0x14] ;  /* 0x0000140016217984 */ /* 0x000f240000000400 */
[----:B------:R-:W-:Y:S02]  /*5710*/  FADD.FTZ R29, R32, R29 ;  /* 0x0000001d201d7221 */ /* 0x000fe40000010000 */
[----:B------:R-:W5:Y:S01]  /*5720*/  LDS.U16 R32, [R23+0x12] ;  /* 0x0000120017207984 */ /* 0x000f620000000400 */
[----:B-1----:R-:W-:-:S02]  /*5730*/  SHF.L.U32 R24, R24, 0x10, RZ ;  /* 0x0000001018187819 */ /* 0x002fc400000006ff */
[----:B------:R-:W1:Y:S01]  /*5740*/  F2F.BF16.F32 R16, R36 ;  /* 0x0000002400107304 */ /* 0x000e620000202000 */
[----:B---3--:R-:W-:-:S07]  /*5750*/  IMAD.U32 R27, R27, 0x10000, RZ ;  /* 0x000100001b1b7824 */ /* 0x008fce00078e00ff */
[----:B------:R-:W3:Y:S01]  /*5760*/  F2F.BF16.F32 R26, R26 ;  /* 0x0000001a001a7304 */ /* 0x000ee20000202000 */
[----:B------:R-:W-:Y:S01]  /*5770*/  FMUL.FTZ R24, R24, R27 ;  /* 0x0000001b18187220 */ /* 0x000fe20000410000 */
[----:B-1----:R-:W-:-:S06]  /*5780*/  SHF.L.U32 R16, R16, 0x10, RZ ;  /* 0x0000001010107819 */ /* 0x002fcc00000006ff */
[----:B------:R-:W1:Y:S01]  /*5790*/  F2F.BF16.F32 R30, R30 ;  /* 0x0000001e001e7304 */ /* 0x000e620000202000 */
[----:B0-----:R-:W-:Y:S02]  /*57a0*/  IMAD.U32 R28, R28, 0x10000, RZ ;  /* 0x000100001c1c7824 */ /* 0x001fe400078e00ff */
[----:B------:R-:W-:Y:S02]  /*57b0*/  FADD.FTZ R16, R29, R16 ;  /* 0x000000101d107221 */ /* 0x000fe40000010000 */
[----:B------:R-:W0:Y:S01]  /*57c0*/  LDS.U16 R29, [R22+0x16] ;  /* 0x00001600161d7984 */ /* 0x000e220000000400 */
[----:B---3--:R-:W-:Y:S02]  /*57d0*/  SHF.L.U32 R27, R26, 0x10, RZ ;  /* 0x000000101a1b7819 */ /* 0x008fe400000006ff */
[----:B------:R-:W-:Y:S01]  /*57e0*/  F2F.BF16.F32 R24, R24 ;  /* 0x0000001800187304 */ /* 0x000fe20000202000 */
[----:B--2---:R-:W-:Y:S01]  /*57f0*/  SHF.L.U32 R34, R34, 0x10, RZ ;  /* 0x0000001022227819 */ /* 0x004fe200000006ff */
[----:B-1----:R-:W-:-:S06]  /*5800*/  IMAD.U32 R36, R30, 0x10000, RZ ;  /* 0x000100001e247824 */ /* 0x002fcc00078e00ff */
[----:B------:R-:W1:Y:S01]  /*5810*/  F2F.BF16.F32 R34, R34 ;  /* 0x0000002200227304 */ /* 0x000e620000202000 */
[----:B------:R-:W2:Y:S01]  /*5820*/  LDS.U16 R30, [R23+0x16] ;  /* 0x00001600171e7984 */ /* 0x000ea20000000400 */
[----:B----4-:R-:W-:Y:S02]  /*5830*/  IMAD.U32 R33, R33, 0x10000, RZ ;  /* 0x0001000021217824 */ /* 0x010fe400078e00ff */
[----:B------:R-:W-:Y:S02]  /*5840*/  FMUL.FTZ R26, R27, R36 ;  /* 0x000000241b1a7220 */ /* 0x000fe40000410000 */
[----:B------:R-:W3:Y:S01]  /*5850*/  LDS.U16 R27, [R23+0x18] ;  /* 0x00001800171b7984 */ /* 0x000ee20000000400 */
[----:B-----5:R-:W-:Y:S01]  /*5860*/  SHF.L.U32 R32, R32, 0x10, RZ ;  /* 0x0000001020207819 */ /* 0x020fe200000006ff */
[----:B------:R-:W-:Y:S02]  /*5870*/  F2F.BF16.F32 R33, R33 ;  /* 0x0000002100217304 */ /* 0x000fe40000202000 */
[----:B------:R-:W4:Y:S01]  /*5880*/  LDS.U16 R36, [R22+0x1e] ;  /* 0x00001e0016247984 */ /* 0x000f220000000400 */
[----:B-1----:R-:W-:-:S05]  /*5890*/  SHF.L.U32 R34, R34, 0x10, RZ ;  /* 0x0000001022227819 */ /* 0x002fca00000006ff */
[----:B------:R-:W1:Y:S08]  /*58a0*/  F2F.BF16.F32 R32, R32 ;  /* 0x0000002000207304 */ /* 0x000e700000202000 */
[----:B------:R-:W5:Y:S01]  /*58b0*/  F2F.BF16.F32 R28, R28 ;  /* 0x0000001c001c7304 */ /* 0x000f620000202000 */
[----:B0-----:R-:W-:Y:S01]  /*58c0*/  IMAD.U32 R29, R29, 0x10000, RZ ;  /* 0x000100001d1d7824 */ /* 0x001fe200078e00ff */
[----:B-1----:R-:W-:-:S06]  /*58d0*/  SHF.L.U32 R37, R32, 0x10, RZ ;  /* 0x0000001020257819 */ /* 0x002fcc00000006ff */
[----:B------:R-:W0:Y:S01]  /*58e0*/  F2F.BF16.F32 R26, R26 ;  /* 0x0000001a001a7304 */ /* 0x000e220000202000 */
[----:B-----5:R-:W-:-:S07]  /*58f0*/  IMAD.U32 R28, R28, 0x10000, RZ ;  /* 0x000100001c1c7824 */ /* 0x020fce00078e00ff */
[----:B------:R-:W1:Y:S01]  /*5900*/  F2F.BF16.F32 R29, R29 ;  /* 0x0000001d001d7304 */ /* 0x000e620000202000 */
[----:B--2---:R-:W-:Y:S01]  /*5910*/  SHF.L.U32 R35, R30, 0x10, RZ ;  /* 0x000000101e237819 */ /* 0x004fe200000006ff */
[----:B------:R-:W-:Y:S02]  /*5920*/  IMAD.U32 R30, R31, 0x10000, RZ ;  /* 0x000100001f1e7824 */ /* 0x000fe400078e00ff */
[----:B------:R-:W-:Y:S01]  /*5930*/  FMUL.FTZ R28, R37, R28 ;  /* 0x0000001c251c7220 */ /* 0x000fe20000410000 */
[----:B---3--:R-:W-:Y:S01]  /*5940*/  SHF.L.U32 R31, R27, 0x10, RZ ;  /* 0x000000101b1f7819 */ /* 0x008fe200000006ff */
[----:B------:R-:W-:Y:S02]  /*5950*/  IMAD.U32 R27, R33, 0x10000, RZ ;  /* 0x00010000211b7824 */ /* 0x000fe400078e00ff */
[----:B------:R-:W2:Y:S01]  /*5960*/  F2F.BF16.F32 R35, R35 ;  /* 0x0000002300237304 */ /* 0x000ea20000202000 */
[----:B------:R-:W3:Y:S01]  /*5970*/  LDS.U16 R33, [R23+0x1a] ;  /* 0x00001a0017217984 */ /* 0x000ee20000000400 */
[----:B------:R-:W-:Y:S01]  /*5980*/  FMUL.FTZ R27, R34, R27 ;  /* 0x0000001b221b7220 */ /* 0x000fe20000410000 */
[----:B----4-:R-:W-:-:S02]  /*5990*/  IMAD.U32 R36, R36, 0x10000, RZ ;  /* 0x0001000024247824 */ /* 0x010fc400078e00ff */
[----:B------:R-:W4:Y:S01]  /*59a0*/  LDS.U16 R34, [R23+0x1c] ;  /* 0x00001c0017227984 */ /* 0x000f220000000400 */
[----:B0-----:R-:W-:Y:S02]  /*59b0*/  IMAD.U32 R26, R26, 0x10000, RZ ;  /* 0x000100001a1a7824 */ /* 0x001fe400078e00ff */
[----:B------:R-:W0:Y:S01]  /*59c0*/  F2F.BF16.F32 R30, R30 ;  /* 0x0000001e001e7304 */ /* 0x000e220000202000 */
[----:B-1----:R-:W-:Y:S01]  /*59d0*/  IMAD.U32 R32, R29, 0x10000, RZ ;  /* 0x000100001d207824 */ /* 0x002fe200078e00ff */
[----:B--2---:R-:W-:-:S06]  /*59e0*/  SHF.L.U32 R29, R35, 0x10, RZ ;  /* 0x00000010231d7819 */ /* 0x004fcc00000006ff */
[----:B------:R-:W1:Y:S01]  /*59f0*/  F2F.BF16.F32 R31, R31 ;  /* 0x0000001f001f7304 */ /* 0x000e620000202000 */
[----:B------:R-:W-:Y:S02]  /*5a00*/  FMUL.FTZ R29, R29, R32 ;  /* 0x000000201d1d7220 */ /* 0x000fe40000410000 */
[----:B------:R-:W2:Y:S01]  /*5a10*/  LDS.U16 R32, [R22+0x1a] ;  /* 0x00001a0016207984 */ /* 0x000ea20000000400 */
[----:B0-----:R-:W-:-:S04]  /*5a20*/  IMAD.U32 R35, R30, 0x10000, RZ ;  /* 0x000100001e237824 */ /* 0x001fc800078e00ff */
[----:B------:R-:W-:Y:S01]  /*5a30*/  F2F.BF16.F32 R28, R28 ;  /* 0x0000001c001c7304 */ /* 0x000fe20000202000 */
[----:B-1----:R-:W-:-:S07]  /*5a40*/  SHF.L.U32 R30, R31, 0x10, RZ ;  /* 0x000000101f1e7819 */ /* 0x002fce00000006ff */
[----:B------:R-:W0:Y:S01]  /*5a50*/  F2F.BF16.F32 R27, R27 ;  /* 0x0000001b001b7304 */ /* 0x000e220000202000 */
[----:B------:R1:W5:Y:S01]  /*5a60*/  LDS.U16 R31, [R22+0x1c] ;  /* 0x00001c00161f7984 */ /* 0x0003620000000400 */
[----:B------:R-:W-:-:S03]  /*5a70*/  FMUL.FTZ R30, R30, R35 ;  /* 0x000000231e1e7220 */ /* 0x000fc60000410000 */
[----:B------:R-:W5:Y:S03]  /*5a80*/  LDS.U16 R35, [R23+0x1e] ;  /* 0x00001e0017237984 */ /* 0x000f660000000400 */
[----:B------:R-:W1:Y:S01]  /*5a90*/  F2F.BF16.F32 R29, R29 ;  /* 0x0000001d001d7304 */ /* 0x000e620000202000 */
[----:B---3--:R-:W-:Y:S02]  /*5aa0*/  SHF.L.U32 R33, R33, 0x10, RZ ;  /* 0x0000001021217819 */ /* 0x008fe400000006ff */
[----:B----4-:R-:W-:Y:S02]  /*5ab0*/  SHF.L.U32 R34, R34, 0x10, RZ ;  /* 0x0000001022227819 */ /* 0x010fe400000006ff */
[----:B0-----:R-:W-:-:S03]  /*5ac0*/  SHF.L.U32 R27, R27, 0x10, RZ ;  /* 0x000000101b1b7819 */ /* 0x001fc600000006ff */
[----:B------:R-:W0:Y:S01]  /*5ad0*/  F2F.BF16.F32 R33, R33 ;  /* 0x0000002100217304 */ /* 0x000e220000202000 */
[----:B-1----:R-:W-:-:S07]  /*5ae0*/  IMAD.U32 R29, R29, 0x10000, RZ ;  /* 0x000100001d1d7824 */ /* 0x002fce00078e00ff */
[----:B------:R-:W1:Y:S01]  /*5af0*/  F2F.BF16.F32 R34, R34 ;  /* 0x0000002200227304 */ /* 0x000e620000202000 */
[----:B--2---:R-:W-:-:S07]  /*5b00*/  IMAD.U32 R32, R32, 0x10000, RZ ;  /* 0x0001000020207824 */ /* 0x004fce00078e00ff */
[----:B------:R-:W2:Y:S01]  /*5b10*/  F2F.BF16.F32 R22, R36 ;  /* 0x0000002400167304 */ /* 0x000ea20000202000 */
[----:B0-----:R-:W-:Y:S01]  /*5b20*/  IMAD.U32 R37, R33, 0x10000, RZ ;  /* 0x0001000021257824 */ /* 0x001fe200078e00ff */
[----:B-1----:R-:W-:-:S06]  /*5b30*/  SHF.L.U32 R34, R34, 0x10, RZ ;  /* 0x0000001022227819 */ /* 0x002fcc00000006ff */
[----:B------:R-:W0:Y:S01]  /*5b40*/  F2F.BF16.F32 R32, R32 ;  /* 0x0000002000207304 */ /* 0x000e220000202000 */
[----:B-----5:R-:W-:Y:S01]  /*5b50*/  IMAD.U32 R31, R31, 0x10000, RZ ;  /* 0x000100001f1f7824 */ /* 0x020fe200078e00ff */
[----:B------:R-:W-:-:S06]  /*5b60*/  SHF.L.U32 R23, R35, 0x10, RZ ;  /* 0x0000001023177819 */ /* 0x000fcc00000006ff */
[----:B------:R-:W1:Y:S01]  /*5b70*/  F2F.BF16.F32 R31, R31 ;  /* 0x0000001f001f7304 */ /* 0x000e620000202000 */
[----:B------:R-:W-:Y:S02]  /*5b80*/  SHF.L.U32 R35, R24, 0x10, RZ ;  /* 0x0000001018237819 */ /* 0x000fe400000006ff */
[----:B--2---:R-:W-:-:S03]  /*5b90*/  SHF.L.U32 R24, R22, 0x10, RZ ;  /* 0x0000001016187819 */ /* 0x004fc600000006ff */
[----:B------:R-:W-:Y:S01]  /*5ba0*/  FADD.FTZ R33, R16, R35 ;  /* 0x0000002310217221 */ /* 0x000fe20000010000 */
[----:B0-----:R-:W-:Y:S01]  /*5bb0*/  IMAD.U32 R32, R32, 0x10000, RZ ;  /* 0x0001000020207824 */ /* 0x001fe200078e00ff */
[----:B------:R-:W0:Y:S02]  /*5bc0*/  F2F.BF16.F32 R23, R23 ;  /* 0x0000001700177304 */ /* 0x000e240000202000 */
[----:B------:R-:W-:Y:S01]  /*5bd0*/  FADD.FTZ R26, R33, R26 ;  /* 0x0000001a211a7221 */ /* 0x000fe20000010000 */
[----:B------:R-:W-:Y:S01]  /*5be0*/  FMUL.FTZ R16, R37, R32 ;  /* 0x0000002025107220 */ /* 0x000fe20000410000 */
[----:B-1----:R-:W-:-:S04]  /*5bf0*/  SHF.L.U32 R31, R31, 0x10, RZ ;  /* 0x000000101f1f7819 */ /* 0x002fc800000006ff */
[----:B------:R-:W1:Y:S01]  /*5c00*/  F2F.BF16.F32 R30, R30 ;  /* 0x0000001e001e7304 */ /* 0x000e620000202000 */
[----:B------:R-:W-:Y:S01]  /*5c10*/  FMUL.FTZ R34, R34, R31 ;  /* 0x0000001f22227220 */ /* 0x000fe20000410000 */
[----:B------:R-:W-:Y:S02]  /*5c20*/  IMAD.U32 R31, R28, 0x10000, RZ ;  /* 0x000100001c1f7824 */ /* 0x000fe400078e00ff */
[----:B0-----:R-:W-:-:S04]  /*5c30*/  IMAD.U32 R23, R23, 0x10000, RZ ;  /* 0x0001000017177824 */ /* 0x001fc800078e00ff */
[----:B------:R-:W0:Y:S01]  /*5c40*/  F2F.BF16.F32 R16, R16 ;  /* 0x0000001000107304 */ /* 0x000e220000202000 */
[----:B------:R-:W-:Y:S01]  /*5c50*/  FADD.FTZ R26, R26, R31 ;  /* 0x0000001f1a1a7221 */ /* 0x000fe20000010000 */
[----:B------:R-:W-:-:S03]  /*5c60*/  FMUL.FTZ R24, R23, R24 ;  /* 0x0000001817187220 */ /* 0x000fc60000410000 */
[----:B------:R-:W-:Y:S01]  /*5c70*/  FADD.FTZ R26, R26, R27 ;  /* 0x0000001b1a1a7221 */ /* 0x000fe20000010000 */
[----:B-1----:R-:W-:Y:S02]  /*5c80*/  SHF.L.U32 R23, R30, 0x10, RZ ;  /* 0x000000101e177819 */ /* 0x002fe400000006ff */
[----:B------:R-:W1:Y:S01]  /*5c90*/  F2F.BF16.F32 R22, R34 ;  /* 0x0000002200167304 */ /* 0x000e620000202000 */
[----:B------:R-:W-:-:S04]  /*5ca0*/  FADD.FTZ R26, R26, R29 ;  /* 0x0000001d1a1a7221 */ /* 0x000fc80000010000 */
[----:B------:R-:W-:Y:S01]  /*5cb0*/  FADD.FTZ R23, R26, R23 ;  /* 0x000000171a177221 */ /* 0x000fe20000010000 */
[C---:B------:R-:W-:Y:S01]  /*5cc0*/  IADD3 R26, PT, PT, R17.reuse, 0xf, RZ ;  /* 0x0000000f111a7810 */ /* 0x040fe20007ffe0ff */
[----:B0-----:R-:W-:Y:S01]  /*5cd0*/  IMAD.U32 R16, R16, 0x10000, RZ ;  /* 0x0001000010107824 */ /* 0x001fe200078e00ff */
[----:B------:R-:W0:Y:S01]  /*5ce0*/  F2F.BF16.F32 R24, R24 ;  /* 0x0000001800187304 */ /* 0x000e220000202000 */
[----:B------:R-:W-:Y:S02]  /*5cf0*/  IADD3 R17, PT, PT, R17, 0x10, RZ ;  /* 0x0000001011117810 */ /* 0x000fe40007ffe0ff */
[----:B------:R-:W-:Y:S01]  /*5d00*/  ISETP.NE.AND P4, PT, R26, R13, PT ;  /* 0x0000000d1a00720c */ /* 0x000fe20003f85270 */
[----:B------:R-:W-:Y:S01]  /*5d10*/  FADD.FTZ R16, R23, R16 ;  /* 0x0000001017107221 */ /* 0x000fe20000010000 */
[----:B-1----:R-:W-:-:S04]  /*5d20*/  IMAD.U32 R27, R22, 0x10000, RZ ;  /* 0x00010000161b7824 */ /* 0x002fc800078e00ff */
[----:B------:R-:W-:Y:S01]  /*5d30*/  FADD.FTZ R16, R16, R27 ;  /* 0x0000001b10107221 */ /* 0x000fe20000010000 */
[----:B0-----:R-:W-:-:S04]  /*5d40*/  IMAD.U32 R23, R24, 0x10000, RZ ;  /* 0x0001000018177824 */ /* 0x001fc800078e00ff */
[----:B------:R-:W-:Y:S02]  /*5d50*/  FADD.FTZ R16, R16, R23 ;  /* 0x0000001710107221 */ /* 0x000fe40000010000 */
[----:B------:R-:W-:Y:S05]  /*5d60*/  @P4 BRA `(.L_x_1400) ;  /* 0xfffffff000e84947 */ /* 0x000fea000383ffff */
[----:B------:R-:W-:Y:S05]  /*5d70*/  BSYNC.RECONVERGENT B2 ;  /* 0x0000000000027941 */ /* 0x000fea0003800200 */
.L_x_1399:
[----:B------:R-:W-:-:S07]  /*5d80*/  MOV R23, R17 ;  /* 0x0000001100177202 */ /* 0x000fce0000000f00 */
.L_x_1398:
[----:B------:R-:W-:Y:S05]  /*5d90*/  BSYNC.RECONVERGENT B1 ;  /* 0x0000000000017941 */ /* 0x000fea0003800200 */
.L_x_1397:
[----:B------:R-:W-:-:S13]  /*5da0*/  ISETP.NE.AND P4, PT, R11, RZ, PT ;  /* 0x000000ff0b00720c */ /* 0x000fda0003f85270 */
[----:B------:R-:W-:Y:S05]  /*5db0*/  @!P4 BRA `(.L_x_1396) ;  /* 0x0000000c0038c947 */ /* 0x000fea0003800000 */
[----:B------:R-:W-:Y:S01]  /*5dc0*/  VIADD R17, R11, 0xffffffff ;  /* 0xffffffff0b117836 */ /* 0x000fe20000000000 */
[----:B------:R-:W-:Y:S01]  /*5dd0*/  BSSY.RECONVERGENT B1, `(.L_x_1401) ;  /* 0x0000067000017945 */ /* 0x000fe20003800200 */
[----:B------:R-:W-:-:S03]  /*5de0*/  ISETP.NE.AND P5, PT, R12, RZ, PT ;  /* 0x000000ff0c00720c */ /* 0x000fc60003fa5270 */
        /* <DEDUP_REMOVED lines=101> */
.L_x_1402:
[----:B------:R-:W-:Y:S05]  /*6440*/  BSYNC.RECONVERGENT B1 ;  /* 0x0000000000017941 */ /* 0x000fea0003800200 */
.L_x_1401:
        /* <DEDUP_REMOVED lines=57> */
.L_x_1404:
[----:B------:R-:W-:Y:S05]  /*67e0*/  BSYNC.RECONVERGENT B1 ;  /* 0x0000000000017941 */ /* 0x000fea0003800200 */
.L_x_1403:
        /* <DEDUP_REMOVED lines=43> */
.L_x_1396:
[----:B------:R-:W-:Y:S05]  /*6aa0*/  BSYNC.RECONVERGENT B0 ;  /* 0x0000000000007941 */ /* 0x000fea0003800200 */
.L_x_1395:
        /* <DEDUP_REMOVED lines=29> */
        .weak           $__internal_15_$__cuda_sm20_dblrcp_rn_slowpath_v3
        .type           $__internal_15_$__cuda_sm20_dblrcp_rn_slowpath_v3,@function
        .size           $__internal_15_$__cuda_sm20_dblrcp_rn_slowpath_v3,(.L_x_1972 - $__internal_15_$__cuda_sm20_dblrcp_rn_slowpath_v3)
$__internal_15_$__cuda_sm20_dblrcp_rn_slowpath_v3:
        /* <DEDUP_REMOVED lines=57> */
.L_x_1409:
        /* <DEDUP_REMOVED lines=34> */
.L_x_1407:
[----:B------:R-:W-:Y:S01]  /*7230*/  LOP3.LUT R21, R15, 0x80000, RZ, 0xfc, !PT ;  /* 0x000800000f157812 */ /* 0x000fe200078efcff */
[----:B------:R-:W-:-:S07]  /*7240*/  IMAD.MOV.U32 R20, RZ, RZ, R14 ;  /* 0x000000ffff147224 */ /* 0x000fce00078e000e */
.L_x_1408:
[----:B------:R-:W-:Y:S05]  /*7250*/  BSYNC.RECONVERGENT B1 ;  /* 0x0000000000017941 */ /* 0x000fea0003800200 */
.L_x_1406:
[----:B------:R-:W-:Y:S01]  /*7260*/  MOV R14, R6 ;  /* 0x00000006000e7202 */ /* 0x000fe20000000f00 */
[----:B------:R-:W-:-:S04]  /*7270*/  HFMA2 R15, -RZ, RZ, 0, 0 ;  /* 0x00000000ff0f7431 */ /* 0x000fc800000001ff */
[----:B------:R-:W-:Y:S05]  /*7280*/  RET.REL.NODEC R14 `(_ZN2at6native54_GLOBAL__N__aa9a477a_21_UpSampleBilinear2d_cu_607db5e327upsample_gen2d_aa_out_frameIN3c108BFloat16EfNS0_18upsample_antialias21BilinearFilterFunctorEEEvT0_S7_NS_27GenericPackedTensorAccessorIKT_Lm4ENS_16DefaultPtrTraitsElEENS8_IS9_Lm4ESB_lEERKT1_) ;  /* 0xffffff8c0e5c7950 */ /* 0x000fea0003c3ffff */
.L_x_1410:
        /* <DEDUP_REMOVED lines=15> */
.L_x_1972:


//--------------------- .text._ZN2at6native54_GLOBAL__N__aa9a477a_21_UpSampleBilinear2d_cu_607db5e327upsample_gen2d_aa_out_frameIN3c104HalfEfNS0_18upsample_antialias21BilinearFilterFunctorEEEvT0_S7_NS_27GenericPackedTensorAccessorIKT_Lm4ENS_16DefaultPtrTraitsElEENS8_IS9_Lm4ESB_lEERKT1_ --------------------------
	.section	.text._ZN2at6native54_GLOBAL__N__aa9a477a_21_UpSampleBilinear2d_cu_607db5e327upsample_gen2d_aa_out_frameIN3c104HalfEfNS0_18upsample_antialias21BilinearFilterFunctorEEEvT0_S7_NS_27GenericPackedTensorAccessorIKT_Lm4ENS_16DefaultPtrTraitsElEENS8_IS9_Lm4ESB_lEERKT1_,"ax",@progbits
	.align	128
.text._ZN2at6native54_GLOBAL__N__aa9a477a_21_UpSampleBilinear2d_cu_607db5e327upsample_gen2d_aa_out_frameIN3c104HalfEfNS0_18upsample_antialias21BilinearFilterFunctorEEEvT0_S7_NS_27GenericPackedTensorAccessorIKT_Lm4ENS_16DefaultPtrTraitsElEENS8_IS9_Lm4ESB_lEERKT1_:
        .type           _ZN2at6native54_GLOBAL__N__aa9a477a_21_UpSampleBilinear2d_cu_607db5e327upsample_gen2d_aa_out_frameIN3c104HalfEfNS0_18upsample_antialias21BilinearFilterFunctorEEEvT0_S7_NS_27GenericPackedTensorAccessorIKT_Lm4ENS_16DefaultPtrTraitsElEENS8_IS9_Lm4ESB_lEERKT1_,@function
        .size           _ZN2at6native54_GLOBAL__N__aa9a477a_21_UpSampleBilinear2d_cu_607db5e327upsample_gen2d_aa_out_frameIN3c104HalfEfNS0_18upsample_antialias21BilinearFilterFunctorEEEvT0_S7_NS_27GenericPackedTensorAccessorIKT_Lm4ENS_16DefaultPtrTraitsElEENS8_IS9_Lm4ESB_lEERKT1_,(.L_x_1974 - _ZN2at6native54_GLOBAL__N__aa9a477a_21_UpSampleBilinear2d_cu_607db5e327upsample_gen2d_aa_out_frameIN3c104HalfEfNS0_18upsample_antialias21BilinearFilterFunctorEEEvT0_S7_NS_27GenericPackedTensorAccessorIKT_Lm4ENS_16DefaultPtrTraitsElEENS8_IS9_Lm4ESB_lEERKT1_)
        .other          _ZN2at6native54_GLOBAL__N__aa9a477a_21_UpSampleBilinear2d_cu_607db5e327upsample_gen2d_aa_out_frameIN3c104HalfEfNS0_18upsample_antialias21BilinearFilterFunctorEEEvT0_S7_NS_27GenericPackedTensorAccessorIKT_Lm4ENS_16DefaultPtrTraitsElEENS8_IS9_Lm4ESB_lEERKT1_,@"STO_CUDA_ENTRY STV_DEFAULT"
_ZN2at6native54_GLOBAL__N__aa9a477a_21_UpSampleBilinear2d_cu_607db5e327upsample_gen2d_aa_out_frameIN3c104HalfEfNS0_18upsample_antialias21BilinearFilterFunctorEEEvT0_S7_NS_27GenericPackedTensorAccessorIKT_Lm4ENS_16DefaultPtrTraitsElEENS8_IS9_Lm4ESB_lEERKT1_:
        /* <DEDUP_REMOVED lines=40> */
[----:B------:R0:W3:Y:S01]  /*0280*/  F2I.FTZ.TRUNC.NTZ R16, R7 ;  /* 0x0000000700107305 */ /* 0x0000e2000021f100 */
[----:B-1----:R-:W-:-:S04]  /*0290*/  FFMA.FTZ R3, R26, R15, R3 ;  /* 0x0000000f1a037223 */ /* 0x002fc80000010003 */
[----:B------:R-:W-:Y:S01]  /*02a0*/  FADD.FTZ R6, R3, 0.5 ;  /* 0x3f00000003067421 */ /* 0x000fe20000010000 */
[C---:B------:R-:W-:Y:S01]  /*02b0*/  IMAD R3, R13.reuse, R20, R20 ;  /* 0x000000140d037224 */ /* 0x040fe200078e0214 */
[----:B--2---:R-:W-:Y:S01]  /*02c0*/  SHF.L.U32 R12, R12, 0x1, RZ ;  /* 0x000000010c0c7819 */ /* 0x004fe200000006ff */
[----:B------:R1:W2:Y:S01]  /*02d0*/  F2I.FTZ.TRUNC.NTZ R4, R2 ;  /* 0x0000000200047305 */ /* 0x0002a2000021f100 */
[----:B0-----:R-:W-:-:S03]  /*02e0*/  IMAD R7, R13, R0, R0 ;  /* 0x000000000d077224 */ /* 0x001fc600078e0200 */
[C---:B------:R-:W-:Y:S02]  /*02f0*/  IMAD R8, R12.reuse, R9, R9 ;  /* 0x000000090c087224 */ /* 0x040fe400078e0209 */
[----:B------:R-:W-:Y:S01]  /*0300*/  IMAD R9, R12, R5, R5 ;  /* 0x000000050c097224 */ /* 0x000fe200078e0205 */
[----:B---3--:R-:W-:Y:S01]  /*0310*/  VIMNMX R0, PT, PT, RZ, R16, !PT ;  /* 0x00000010ff007248 */ /* 0x008fe20007fe0100 */
[----:B------:R-:W0:Y:S01]  /*0320*/  F2I.FTZ.TRUNC.NTZ R6, R6 ;  /* 0x0000000600067305 */ /* 0x000e22000021f100 */
[C---:B-1----:R-:W-:Y:S02]  /*0330*/  IADD3 R2, PT, PT, R8.reuse, R3, RZ ;  /* 0x0000000308027210 */ /* 0x042fe40007ffe0ff */
[----:B------:R-:W-:Y:S02]  /*0340*/  IADD3 R8, PT, PT, R8, R7, RZ ;  /* 0x0000000708087210 */ /* 0x000fe40007ffe0ff */
[----:B------:R-:W-:Y:S02]  /*0350*/  LEA R25, R9, UR4, 0x1 ;  /* 0x0000000409197c11 */ /* 0x000fe4000f8e08ff */
[----:B--2---:R-:W-:Y:S01]  /*0360*/  VIMNMX R7, PT, PT, RZ, R4, !PT ;  /* 0x00000004ff077248 */ /* 0x004fe20007fe0100 */
[----:B------:R-:W1:Y:S01]  /*0370*/  F2I.FTZ.TRUNC.NTZ R14, R14 ;  /* 0x0000000e000e7305 */ /* 0x000e62000021f100 */
[----:B------:R-:W-:-:S02]  /*0380*/  LEA R2, R2, UR4, 0x1 ;  /* 0x0000000402027c11 */ /* 0x000fc4000f8e08ff */
[----:B0-----:R-:W-:-:S04]  /*0390*/  VIMNMX R24, PT, PT, R6, UR6, PT ;  /* 0x0000000606187c48 */ /* 0x001fc8000bfe0100 */
[----:B------:R-:W-:Y:S02]  /*03a0*/  IADD3 R3, PT, PT, -R7, R24, RZ ;  /* 0x0000001807037210 */ /* 0x000fe40007ffe1ff */
[----:B-1----:R-:W-:-:S04]  /*03b0*/  VIMNMX R19, PT, PT, R14, UR7, PT ;  /* 0x000000070e137c48 */ /* 0x002fc8000bfe0100 */
[----:B------:R-:W-:Y:S01]  /*03c0*/  IADD3 R4, PT, PT, -R0, R19, RZ ;  /* 0x0000001300047210 */ /* 0x000fe20007ffe1ff */
[----:B----4-:R-:W-:Y:S06]  /*03d0*/  @P0 BRA `(.L_x_1412) ;  /* 0x00000014003c0947 */ /* 0x010fec0003800000 */
[----:B------:R-:W-:Y:S01]  /*03e0*/  FSETP.GE.FTZ.AND P0, PT, R15, 1, PT ;  /* 0x3f8000000f00780b */ /* 0x000fe20003f16000 */
[----:B------:R-:W-:Y:S01]  /*03f0*/  HFMA2 R6, -RZ, RZ, 1.875, 0 ;  /* 0x3f800000ff067431 */ /* 0x000fe200000001ff */
        /* <DEDUP_REMOVED lines=38> */
[----:B------:R-:W-:Y:S05]  /*0660*/  CALL.REL.NOINC `($__internal_16_$__cuda_sm20_dblrcp_rn_slowpath_v3) ;  /* 0x0000006000847944 */ /* 0x000fea0003c00000 */
[----:B------:R-:W-:Y:S02]  /*0670*/  MOV R14, R20 ;  /* 0x00000014000e7202 */ /* 0x000fe40000000f00 */
[----:B------:R-:W-:-:S07]  /*0680*/  MOV R15, R21 ;  /* 0x00000015000f7202 */ /* 0x000fce0000000f00 */
.L_x_1414:
        /* <DEDUP_REMOVED lines=9> */
.L_x_1413:
[----:B------:R-:W-:Y:S01]  /*0720*/  ISETP.GE.AND P0, PT, R3, 0x1, PT ;  /* 0x000000010300780c */ /* 0x000fe20003f06270 */
[----:B------:R-:W-:Y:S01]  /*0730*/  BSSY.RECONVERGENT B1, `(.L_x_1415) ;  /* 0x0000075000017945 */ /* 0x000fe20003800200 */
[----:B------:R-:W-:-:S11]  /*0740*/  MOV R14, RZ ;  /* 0x000000ff000e7202 */ /* 0x000fd60000000f00 */
[----:B------:R-:W-:Y:S05]  /*0750*/  @!P0 BRA `(.L_x_1416) ;  /* 0x0000000400c88947 */ /* 0x000fea0003800000 */
[----:B------:R-:W-:Y:S01]  /*0760*/  IADD3 R14, PT, PT, R7, -R24, RZ ;  /* 0x80000018070e7210 */ /* 0x000fe20007ffe0ff */
[----:B------:R-:W-:Y:S01]  /*0770*/  BSSY.RECONVERGENT B2, `(.L_x_1417) ;  /* 0x0000040000027945 */ /* 0x000fe20003800200 */
[----:B------:R-:W-:Y:S01]  /*0780*/  LOP3.LUT R28, R3, 0x3, RZ, 0xc0, !PT ;  /* 0x00000003031c7812 */ /* 0x000fe200078ec0ff */
[----:B------:R-:W-:Y:S01]  /*0790*/  HFMA2 R16, -RZ, RZ, 0, 0 ;  /* 0x00000000ff107431 */ /* 0x000fe200000001ff */
[----:B------:R-:W-:Y:S02]  /*07a0*/  ISETP.GT.U32.AND P2, PT, R14, -0x4, PT ;  /* 0xfffffffc0e00780c */ /* 0x000fe40003f44070 */
[----:B------:R-:W-:Y:S02]  /*07b0*/  ISETP.NE.AND P1, PT, R28, RZ, PT ;  /* 0x000000ff1c00720c */ /* 0x000fe40003f25270 */
[----:B------:R-:W-:-:S09]  /*07c0*/  MOV R14, RZ ;  /* 0x000000ff000e7202 */ /* 0x000fd20000000f00 */
[----:B------:R-:W-:Y:S05]  /*07d0*/  @P2 BRA `(.L_x_1418) ;  /* 0x0000000000e42947 */ /* 0x000fea0003800000 */
[----:B------:R-:W-:Y:S02]  /*07e0*/  LOP3.LUT R16, R3, 0x7ffffffc, RZ, 0xc0, !PT ;  /* 0x7ffffffc03107812 */ /* 0x000fe400078ec0ff */
[----:B------:R-:W-:-:S07]  /*07f0*/  CS2R R14, SRZ ;  /* 0x00000000000e7805 */ /* 0x000fce000001ff00 */
.L_x_1419:
[C---:B------:R-:W-:Y:S02]  /*0800*/  IADD3 R20, PT, PT, R15.reuse, 0x1, RZ ;  /* 0x000000010f147810 */ /* 0x040fe40007ffe0ff */
[C---:B0-----:R-:W-:Y:S02]  /*0810*/  IADD3 R22, PT, PT, R15.reuse, 0x2, RZ ;  /* 0x000000020f167810 */ /* 0x041fe40007ffe0ff */
[----:B------:R-:W-:Y:S02]  /*0820*/  I2FP.F32.U32 R17, R15 ;  /* 0x0000000f00117245 */ /* 0x000fe40000201000 */
[----:B------:R-:W-:Y:S02]  /*0830*/  IADD3 R27, PT, PT, R15, 0x3, RZ ;  /* 0x000000030f1b7810 */ /* 0x000fe40007ffe0ff */
[----:B------:R-:W-:Y:S01]  /*0840*/  I2FP.F32.U32 R21, R20 ;  /* 0x0000001400157245 */ /* 0x000fe20000201000 */
[----:B------:R-:W-:Y:S01]  /*0850*/  FADD.FTZ R17, R26, R17 ;  /* 0x000000111a117221 */ /* 0x000fe20000010000 */
[----:B------:R-:W-:-:S02]  /*0860*/  I2FP.F32.U32 R23, R22 ;  /* 0x0000001600177245 */ /* 0x000fc40000201000 */
[----:B------:R-:W-:Y:S01]  /*0870*/  I2FP.F32.U32 R27, R27 ;  /* 0x0000001b001b7245 */ /* 0x000fe20000201000 */
[C---:B------:R-:W-:Y:S01]  /*0880*/  FADD.FTZ R21, R26.reuse, R21 ;  /* 0x000000151a157221 */ /* 0x040fe20000010000 */
[----:B------:R-:W-:Y:S01]  /*0890*/  FADD.FTZ R17, R17, 0.5 ;  /* 0x3f00000011117421 */ /* 0x000fe20000010000 */
[C---:B------:R-:W-:Y:S02]  /*08a0*/  FADD.FTZ R23, R26.reuse, R23 ;  /* 0x000000171a177221 */ /* 0x040fe40000010000 */
[----:B------:R-:W-:Y:S01]  /*08b0*/  FADD.FTZ R27, R26, R27 ;  /* 0x0000001b1a1b7221 */ /* 0x000fe20000010000 */
[----:B------:R-:W-:Y:S01]  /*08c0*/  FADD.FTZ R21, R21, 0.5 ;  /* 0x3f00000015157421 */ /* 0x000fe20000010000 */
[----:B------:R-:W-:Y:S01]  /*08d0*/  FADD.FTZ R23, R23, 0.5 ;  /* 0x3f00000017177421 */ /* 0x000fe20000010000 */
[-C--:B------:R-:W-:Y:S01]  /*08e0*/  FMUL.FTZ R17, R17, R6.reuse ;  /* 0x0000000611117220 */ /* 0x080fe20000410000 */
[----:B------:R-:W-:Y:S01]  /*08f0*/  FADD.FTZ R27, R27, 0.5 ;  /* 0x3f0000001b1b7421 */ /* 0x000fe20000010000 */
[-C--:B------:R-:W-:Y:S01]  /*0900*/  FMUL.FTZ R21, R21, R6.reuse ;  /* 0x0000000615157220 */ /* 0x080fe20000410000 */
[----:B------:R-:W-:-:S02]  /*0910*/  FMUL.FTZ R20, R23, R6 ;  /* 0x0000000617147220 */ /* 0x000fc40000410000 */
[----:B------:R-:W-:Y:S01]  /*0920*/  FMUL.FTZ R27, R27, R6 ;  /* 0x000000061b1b7220 */ /* 0x000fe20000410000 */
[----:B------:R-:W-:Y:S02]  /*0930*/  FSETP.GEU.FTZ.AND P2, PT, R17, RZ, PT ;  /* 0x000000ff1100720b */ /* 0x000fe40003f5e000 */
        /* <DEDUP_REMOVED lines=14> */
[----:B------:R-:W-:-:S02]  /*0a20*/  FSETP.GEU.FTZ.AND P5, PT, R27, 1, PT ;  /* 0x3f8000001b00780b */ /* 0x000fc40003fbe000 */
        /* <DEDUP_REMOVED lines=11> */
[----:B------:R-:W-:Y:S01]  /*0ae0*/  LEA R27, R15, R25, 0x1 ;  /* 0x000000190f1b7211 */ /* 0x000fe200078e08ff */
[----:B------:R-:W-:Y:S01]  /*0af0*/  FADD.FTZ R14, R21, R20 ;  /* 0x00000014150e7221 */ /* 0x000fe20000010000 */
[----:B------:R-:W-:-:S03]  /*0b00*/  IADD3 R15, PT, PT, R15, 0x4, RZ ;  /* 0x000000040f0f7810 */ /* 0x000fc60007ffe0ff */
[----:B------:R0:W-:Y:S01]  /*0b10*/  STS.U16 [R27], R22 ;  /* 0x000000161b007388 */ /* 0x0001e20000000400 */
[----:B------:R-:W-:-:S03]  /*0b20*/  ISETP.NE.AND P2, PT, R15, R16, PT ;  /* 0x000000100f00720c */ /* 0x000fc60003f45270 */
[----:B------:R0:W-:Y:S04]  /*0b30*/  STS.U16 [R27+0x2], R29 ;  /* 0x0000021d1b007388 */ /* 0x0001e80000000400 */
[----:B------:R0:W-:Y:S04]  /*0b40*/  STS.U16 [R27+0x4], R30 ;  /* 0x0000041e1b007388 */ /* 0x0001e80000000400 */
[----:B------:R0:W-:Y:S02]  /*0b50*/  STS.U16 [R27+0x6], R31 ;  /* 0x0000061f1b007388 */ /* 0x0001e40000000400 */
[----:B------:R-:W-:Y:S05]  /*0b60*/  @P2 BRA `(.L_x_1419) ;  /* 0xfffffffc00242947 */ /* 0x000fea000383ffff */
.L_x_1418:
[----:B------:R-:W-:Y:S05]  /*0b70*/  BSYNC.RECONVERGENT B2 ;  /* 0x0000000000027941 */ /* 0x000fea0003800200 */
.L_x_1417:
[----:B------:R-:W-:Y:S05]  /*0b80*/  @!P1 BRA `(.L_x_1416) ;  /* 0x0000000000bc9947 */ /* 0x000fea0003800000 */
[----:B------:R-:W-:Y:S01]  /*0b90*/  ISETP.NE.AND P1, PT, R28, 0x1, PT ;  /* 0x000000011c00780c */ /* 0x000fe20003f25270 */
[----:B------:R-:W-:Y:S01]  /*0ba0*/  BSSY.RECONVERGENT B2, `(.L_x_1420) ;  /* 0x000001f000027945 */ /* 0x000fe20003800200 */
[----:B------:R-:W-:-:S04]  /*0bb0*/  LOP3.LUT R15, R3, 0x1, RZ, 0xc0, !PT ;  /* 0x00000001030f7812 */ /* 0x000fc800078ec0ff */
[----:B------:R-:W-:-:S07]  /*0bc0*/  ISETP.NE.U32.AND P3, PT, R15, 0x1, PT ;  /* 0x000000010f00780c */ /* 0x000fce0003f65070 */
[----:B------:R-:W-:Y:S06]  /*0bd0*/  @!P1 BRA `(.L_x_1421) ;  /* 0x00000000006c9947 */ /* 0x000fec0003800000 */
[----:B------:R-:W-:Y:S02]  /*0be0*/  IADD3 R17, PT, PT, R16, 0x1, RZ ;  /* 0x0000000110117810 */ /* 0x000fe40007ffe0ff */
[----:B------:R-:W-:Y:S02]  /*0bf0*/  I2FP.F32.U32 R15, R16 ;  /* 0x00000010000f7245 */ /* 0x000fe40000201000 */
        /* <DEDUP_REMOVED lines=19> */
[----:B0-----:R-:W-:Y:S02]  /*0d30*/  F2FP.F16.F32.PACK_AB R22, RZ, R21 ;  /* 0x00000015ff16723e */ /* 0x001fe400000000ff */
[----:B------:R-:W-:Y:S01]  /*0d40*/  LEA R20, R16, R25, 0x1 ;  /* 0x0000001910147211 */ /* 0x000fe200078e08ff */
[----:B------:R-:W-:Y:S01]  /*0d50*/  FADD.FTZ R14, R14, R21 ;  /* 0x000000150e0e7221 */ /* 0x000fe20000010000 */
[----:B------:R-:W-:-:S03]  /*0d60*/  IADD3 R16, PT, PT, R16, 0x2, RZ ;  /* 0x0000000210107810 */ /* 0x000fc60007ffe0ff */
[----:B------:R1:W-:Y:S04]  /*0d70*/  STS.U16 [R20], R17 ;  /* 0x0000001114007388 */ /* 0x0003e80000000400 */
[----:B------:R1:W-:Y:S02]  /*0d80*/  STS.U16 [R20+0x2], R22 ;  /* 0x0000021614007388 */ /* 0x0003e40000000400 */
.L_x_1421:
[----:B------:R-:W-:Y:S05]  /*0d90*/  BSYNC.RECONVERGENT B2 ;  /* 0x0000000000027941 */ /* 0x000fea0003800200 */
.L_x_1420:
        /* <DEDUP_REMOVED lines=14> */
.L_x_1416:
[----:B------:R-:W-:Y:S05]  /*0e80*/  BSYNC.RECONVERGENT B1 ;  /* 0x0000000000017941 */ /* 0x000fea0003800200 */
.L_x_1415:
[----:B------:R-:W-:Y:S01]  /*0e90*/  BSSY.RECONVERGENT B2, `(.L_x_1422) ;  /* 0x000005b000027945 */ /* 0x000fe20003800200 */
[----:B--2---:R-:W-:-:S03]  /*0ea0*/  MOV R6, RZ ;  /* 0x000000ff00067202 */ /* 0x004fc60000000f00 */
[----:B------:R-:W-:Y:S05]  /*0eb0*/  @!P0 BRA `(.L_x_1423) ;  /* 0x0000000400608947 */ /* 0x000fea0003800000 */
[----:B------:R-:W-:Y:S01]  /*0ec0*/  IADD3 R6, PT, PT, R7, -R24, RZ ;  /* 0x8000001807067210 */ /* 0x000fe20007ffe0ff */
[----:B------:R-:W-:Y:S01]  /*0ed0*/  BSSY.RECONVERGENT B1, `(.L_x_1424) ;  /* 0x0000042000017945 */ /* 0x000fe20003800200 */
[----:B------:R-:W-:Y:S02]  /*0ee0*/  LOP3.LUT R15, R3, 0x3, RZ, 0xc0, !PT ;  /* 0x00000003030f7812 */ /* 0x000fe400078ec0ff */
[----:B------:R-:W-:Y:S01]  /*0ef0*/  ISETP.GT.U32.AND P0, PT, R6, -0x4, PT ;  /* 0xfffffffc0600780c */ /* 0x000fe20003f04070 */
[----:B------:R-:W-:-:S12]  /*0f00*/  HFMA2 R6, -RZ, RZ, 0, 0 ;  /* 0x00000000ff067431 */ /* 0x000fd800000001ff */
[----:B------:R-:W-:Y:S05]  /*0f10*/  @P0 BRA `(.L_x_1425) ;  /* 0x0000000000f40947 */ /* 0x000fea0003800000 */
[----:B------:R-:W-:Y:S01]  /*0f20*/  FSETP.NEU.FTZ.AND P0, PT, R14, RZ, PT ;  /* 0x000000ff0e00720b */ /* 0x000fe20003f1d000 */
[----:B------:R-:W-:Y:S01]  /*0f30*/  BSSY.RECONVERGENT B3, `(.L_x_1426) ;  /* 0x000001b000037945 */ /* 0x000fe20003800200 */
[----:B------:R-:W-:-:S04]  /*0f40*/  LOP3.LUT R6, R3, 0x7ffffffc, RZ, 0xc0, !PT ;  /* 0x7ffffffc03067812 */ /* 0x000fc800078ec0ff */
[----:B------:R-:W-:-:S07]  /*0f50*/  ISETP.NE.AND P1, PT, R6, 0x4, PT ;  /* 0x000000040600780c */ /* 0x000fce0003f25270 */
[----:B------:R-:W-:Y:S06]  /*0f60*/  @!P0 BRA `(.L_x_1427) ;  /* 0x00000000005c8947 */ /* 0x000fec0003800000 */
[----:B-1----:R-:W1:Y:S01]  /*0f70*/  LDS.U16 R17, [R25] ;  /* 0x0000000019117984 */ /* 0x002e620000000400 */
[----:B------:R-:W-:-:S03]  /*0f80*/  F2FP.F16.F32.PACK_AB R16, RZ, R14 ;  /* 0x0000000eff10723e */ /* 0x000fc600000000ff */
[----:B------:R-:W2:Y:S02]  /*0f90*/  LDS.U16 R20, [R25+0x2] ;  /* 0x0000020019147984 */ /* 0x000ea40000000400 */
[----:B------:R-:W-:Y:S02]  /*0fa0*/  HADD2.F32 R16, -RZ, R16.H0_H0 ;  /* 0x20000010ff107230 */ /* 0x000fe40000004100 */
[----:B------:R-:W3:Y:S04]  /*0fb0*/  LDS.U16 R21, [R25+0x4] ;  /* 0x0000040019157984 */ /* 0x000ee80000000400 */
[----:B0-----:R-:W0:Y:S01]  /*0fc0*/  LDS.U16 R22, [R25+0x6] ;  /* 0x0000060019167984 */ /* 0x001e220000000400 */
[----:B------:R-:W4:Y:S01]  /*0fd0*/  MUFU.RCP R16, R16 ;  /* 0x0000001000107308 */ /* 0x000f220000001000 */
[----:B-1----:R-:W-:-:S02]  /*0fe0*/  HADD2.F32 R17, -RZ, R17.H0_H0 ;  /* 0x20000011ff117230 */ /* 0x002fc40000004100 */
[----:B--2---:R-:W-:-:S03]  /*0ff0*/  HADD2.F32 R20, -RZ, R20.H0_H0 ;  /* 0x20000014ff147230 */ /* 0x004fc60000004100 */
[-C--:B----4-:R-:W-:Y:S01]  /*1000*/  FMUL.FTZ R17, R17, R16.reuse ;  /* 0x0000001011117220 */ /* 0x090fe20000410000 */
[----:B---3--:R-:W-:Y:S02]  /*1010*/  HADD2.F32 R21, -RZ, R21.H0_H0 ;  /* 0x20000015ff157230 */ /* 0x008fe40000004100 */
[-C--:B------:R-:W-:Y:S02]  /*1020*/  FMUL.FTZ R20, R20, R16.reuse ;  /* 0x0000001014147220 */ /* 0x080fe40000410000 */
[----:B------:R-:W-:Y:S01]  /*1030*/  F2FP.F16.F32.PACK_AB R17, RZ, R17 ;  /* 0x00000011ff11723e */ /* 0x000fe200000000ff */
[----:B0-----:R-:W-:Y:S02]  /*1040*/  HADD2.F32 R22, -RZ, R22.H0_H0 ;  /* 0x20000016ff167230 */ /* 0x001fe40000004100 */
        /* <DEDUP_REMOVED lines=9> */
.L_x_1427:
[----:B------:R-:W-:Y:S05]  /*10e0*/  BSYNC.RECONVERGENT B3 ;  /* 0x0000000000037941 */ /* 0x000fea0003800200 */
.L_x_1426:
[----:B------:R-:W-:Y:S05]  /*10f0*/  @!P1 BRA `(.L_x_1425) ;  /* 0x00000000007c9947 */ /* 0x000fea0003800000 */
[----:B------:R-:W-:-:S07]  /*1100*/  MOV R16, 0x4 ;  /* 0x0000000400107802 */ /* 0x000fce0000000f00 */
.L_x_1430:
[----:B------:R-:W-:Y:S04]  /*1110*/  BSSY.RECONVERGENT B3, `(.L_x_1428) ;  /* 0x000001a000037945 */ /* 0x000fe80003800200 */
[----:B---3--:R-:W-:Y:S05]  /*1120*/  @!P0 BRA `(.L_x_1429) ;  /* 0x0000000000608947 */ /* 0x008fea0003800000 */
[----:B-12---:R-:W-:Y:S02]  /*1130*/  LEA R17, R16, R25, 0x1 ;  /* 0x0000001910117211 */ /* 0x006fe400078e08ff */
[----:B------:R-:W-:-:S03]  /*1140*/  F2FP.F16.F32.PACK_AB R26, RZ, R14 ;  /* 0x0000000eff1a723e */ /* 0x000fc600000000ff */
[----:B------:R-:W1:Y:S02]  /*1150*/  LDS.U16 R20, [R17] ;  /* 0x0000000011147984 */ /* 0x000e640000000400 */
[----:B------:R-:W-:Y:S02]  /*1160*/  HADD2.F32 R26, -RZ, R26.H0_H0 ;  /* 0x2000001aff1a7230 */ /* 0x000fe40000004100 */
[----:B------:R-:W2:Y:S04]  /*1170*/  LDS.U16 R21, [R17+0x2] ;  /* 0x0000020011157984 */ /* 0x000ea80000000400 */
[----:B0-----:R-:W0:Y:S01]  /*1180*/  LDS.U16 R22, [R17+0x4] ;  /* 0x0000040011167984 */ /* 0x001e220000000400 */
[----:B------:R-:W3:Y:S03]  /*1190*/  MUFU.RCP R26, R26 ;  /* 0x0000001a001a7308 */ /* 0x000ee60000001000 */
[----:B------:R-:W4:Y:S01]  /*11a0*/  LDS.U16 R23, [R17+0x6] ;  /* 0x0000060011177984 */ /* 0x000f220000000400 */
[----:B-1----:R-:W-:-:S02]  /*11b0*/  HADD2.F32 R20, -RZ, R20.H0_H0 ;  /* 0x20000014ff147230 */ /* 0x002fc40000004100 */
[----:B--2---:R-:W-:-:S03]  /*11c0*/  HADD2.F32 R21, -RZ, R21.H0_H0 ;  /* 0x20000015ff157230 */ /* 0x004fc60000004100 */
[C---:B---3--:R-:W-:Y:S01]  /*11d0*/  FMUL.FTZ R20, R26.reuse, R20 ;  /* 0x000000141a147220 */ /* 0x048fe20000410000 */
[----:B0-----:R-:W-:Y:S02]  /*11e0*/  HADD2.F32 R22, -RZ, R22.H0_H0 ;  /* 0x20000016ff167230 */ /* 0x001fe40000004100 */
        /* <DEDUP_REMOVED lines=12> */
.L_x_1429:
[----:B------:R-:W-:Y:S05]  /*12b0*/  BSYNC.RECONVERGENT B3 ;  /* 0x0000000000037941 */ /* 0x000fea0003800200 */
.L_x_1428:
[----:B------:R-:W-:-:S04]  /*12c0*/  IADD3 R16, PT, PT, R16, 0x4, RZ ;  /* 0x0000000410107810 */ /* 0x000fc80007ffe0ff */
[----:B------:R-:W-:-:S13]  /*12d0*/  ISETP.NE.AND P1, PT, R16, R6, PT ;  /* 0x000000061000720c */ /* 0x000fda0003f25270 */
[----:B------:R-:W-:Y:S05]  /*12e0*/  @P1 BRA `(.L_x_1430) ;  /* 0xfffffffc00881947 */ /* 0x000fea000383ffff */
.L_x_1425:
[----:B------:R-:W-:Y:S05]  /*12f0*/  BSYNC.RECONVERGENT B1 ;  /* 0x0000000000017941 */ /* 0x000fea0003800200 */
.L_x_1424:
[----:B------:R-:W-:-:S13]  /*1300*/  ISETP.NE.AND P0, PT, R15, RZ, PT ;  /* 0x000000ff0f00720c */ /* 0x000fda0003f05270 */
[----:B------:R-:W-:Y:S05]  /*1310*/  @!P0 BRA `(.L_x_1423) ;  /* 0x0000000000488947 */ /* 0x000fea0003800000 */
[----:B------:R-:W-:Y:S01]  /*1320*/  HFMA2 R16, -RZ, RZ, 0, 0 ;  /* 0x00000000ff107431 */ /* 0x000fe200000001ff */
[----:B------:R-:W-:-:S13]  /*1330*/  FSETP.NEU.FTZ.AND P1, PT, R14, RZ, PT ;  /* 0x000000ff0e00720b */ /* 0x000fda0003f3d000 */
.L_x_1433:
[----:B------:R-:W-:Y:S01]  /*1340*/  IADD3 R16, PT, PT, R16, 0x1, RZ ;  /* 0x0000000110107810 */ /* 0x000fe20007ffe0ff */
[----:B------:R-:W-:Y:S03]  /*1350*/  BSSY.RECONVERGENT B1, `(.L_x_1431) ;  /* 0x000000c000017945 */ /* 0x000fe60003800200 */
[----:B------:R-:W-:Y:S01]  /*1360*/  ISETP.NE.AND P0, PT, R16, R15, PT ;  /* 0x0000000f1000720c */ /* 0x000fe20003f05270 */
[----:B----4-:R-:W-:-:S12]  /*1370*/  @!P1 BRA `(.L_x_1432) ;  /* 0x0000000000249947 */ /* 0x010fd80003800000 */
[----:B-123--:R-:W-:Y:S02]  /*1380*/  LEA R17, R6, R25, 0x1 ;  /* 0x0000001906117211 */ /* 0x00efe400078e08ff */
[----:B------:R-:W-:-:S03]  /*1390*/  F2FP.F16.F32.PACK_AB R21, RZ, R14 ;  /* 0x0000000eff15723e */ /* 0x000fc600000000ff */
[----:B------:R-:W1:Y:S02]  /*13a0*/  LDS.U16 R20, [R17] ;  /* 0x0000000011147984 */ /* 0x000e640000000400 */
[----:B------:R-:W-:-:S06]  /*13b0*/  HADD2.F32 R21, -RZ, R21.H0_H0 ;  /* 0x20000015ff157230 */ /* 0x000fcc0000004100 */
[----:B------:R-:W2:Y:S01]  /*13c0*/  MUFU.RCP R21, R21 ;  /* 0x0000001500157308 */ /* 0x000ea20000001000 */
[----:B-1----:R-:W-:-:S05]  /*13d0*/  HADD2.F32 R20, -RZ, R20.H0_H0 ;  /* 0x20000014ff147230 */ /* 0x002fca0000004100 */
[----:B--2---:R-:W-:-:S05]  /*13e0*/  FMUL.FTZ R20, R20, R21 ;  /* 0x0000001514147220 */ /* 0x004fca0000410000 */
[----:B------:R-:W-:-:S05]  /*13f0*/  F2FP.F16.F32.PACK_AB R20, RZ, R20 ;  /* 0x00000014ff14723e */ /* 0x000fca00000000ff */
[----:B------:R4:W-:Y:S02]  /*1400*/  STS.U16 [R17], R20 ;  /* 0x0000001411007388 */ /* 0x0009e40000000400 */
.L_x_1432:
[----:B------:R-:W-:Y:S05]  /*1410*/  BSYNC.RECONVERGENT B1 ;  /* 0x0000000000017941 */ /* 0x000fea0003800200 */
.L_x_1431:
[----:B------:R-:W-:Y:S01]  /*1420*/  IADD3 R6, PT, PT, R6, 0x1, RZ ;  /* 0x0000000106067810 */ /* 0x000fe20007ffe0ff */
[----:B------:R-:W-:Y:S06]  /*1430*/  @P0 BRA `(.L_x_1433) ;  /* 0xfffffffc00c00947 */ /* 0x000fec000383ffff */
.L_x_1423:
[----:B------:R-:W-:Y:S05]  /*1440*/  BSYNC.RECONVERGENT B2 ;  /* 0x0000000000027941 */ /* 0x000fea0003800200 */
.L_x_1422:
        /* <DEDUP_REMOVED lines=8> */
[----:B-----5:R-:W-:-:S04]  /*14d0*/  LEA R15, R14, 0x1, 0x1 ;  /* 0x000000010e0f7811 */ /* 0x020fc800078e08ff */
[----:B------:R-:W-:-:S04]  /*14e0*/  IADD3 R15, PT, PT, -R6, R15, RZ ;  /* 0x0000000f060f7210 */ /* 0x000fc80007ffe1ff */
[----:B------:R-:W-:-:S04]  /*14f0*/  LOP3.LUT R16, R15, 0xf, RZ, 0xc0, !PT ;  /* 0x0000000f0f107812 */ /* 0x000fc800078ec0ff */
[----:B------:R-:W-:Y:S01]  /*1500*/  ISETP.NE.AND P1, PT, R16, RZ, PT ;  /* 0x000000ff1000720c */ /* 0x000fe20003f25270 */
[----:B------:R-:W-:-:S12]  /*1510*/  @!P0 BRA `(.L_x_1435) ;  /* 0x00000000005c8947 */ /* 0x000fd80003800000 */
[----:B-1234-:R-:W-:Y:S02]  /*1520*/  LOP3.LUT R17, R15, 0xfffffff0, RZ, 0xc0, !PT ;  /* 0xfffffff00f117812 */ /* 0x01efe400078ec0ff */
[----:B------:R-:W-:-:S07]  /*1530*/  MOV R12, RZ ;  /* 0x000000ff000c7202 */ /* 0x000fce0000000f00 */
.L_x_1436:
[----:B-1----:R-:W-:Y:S02]  /*1540*/  LEA R14, R6, R25, 0x1 ;  /* 0x00000019060e7211 */ /* 0x002fe400078e08ff */
        /* <DEDUP_REMOVED lines=20> */
.L_x_1435:
[----:B------:R-:W-:Y:S05]  /*1690*/  BSYNC.RECONVERGENT B1 ;  /* 0x0000000000017941 */ /* 0x000fea0003800200 */
.L_x_1434:
[----:B------:R-:W-:Y:S05]  /*16a0*/  @!P1 BRA `(.L_x_1412) ;  /* 0x0000000000889947 */ /* 0x000fea0003800000 */
[----:B------:R-:W-:Y:S01]  /*16b0*/  ISETP.GE.U32.AND P0, PT, R16, 0x8, PT ;  /* 0x000000081000780c */ /* 0x000fe20003f06070 */
[----:B------:R-:W-:Y:S01]  /*16c0*/  BSSY.RECONVERGENT B1, `(.L_x_1437) ;  /* 0x000000e000017945 */ /* 0x000fe20003800200 */
[----:B-1----:R-:W-:-:S04]  /*16d0*/  LOP3.LUT R14, R15, 0x7, RZ, 0xc0, !PT ;  /* 0x000000070f0e7812 */ /* 0x002fc800078ec0ff */
        /* <DEDUP_REMOVED lines=12> */
.L_x_1438:
[----:B------:R-:W-:Y:S05]  /*17a0*/  BSYNC.RECONVERGENT B1 ;  /* 0x0000000000017941 */ /* 0x000fea0003800200 */
.L_x_1437:
[----:B------:R-:W-:Y:S05]  /*17b0*/  @!P1 BRA `(.L_x_1412) ;  /* 0x0000000000449947 */ /* 0x000fea0003800000 */
[----:B------:R-:W-:Y:S02]  /*17c0*/  ISETP.GE.U32.AND P0, PT, R14, 0x4, PT ;  /* 0x000000040e00780c */ /* 0x000fe40003f06070 */
[----:B------:R-:W-:-:S04]  /*17d0*/  LOP3.LUT R15, R15, 0x3, RZ, 0xc0, !PT ;  /* 0x000000030f0f7812 */ /* 0x000fc800078ec0ff */
[----:B------:R-:W-:-:S07]  /*17e0*/  ISETP.NE.AND P1, PT, R15, RZ, PT ;  /* 0x000000ff0f00720c */ /* 0x000fce0003f25270 */
[C---:B-1----:R-:W-:Y:S02]  /*17f0*/  @P0 LEA R12, R6.reuse, R25, 0x1 ;  /* 0x00000019060c0211 */ /* 0x042fe400078e08ff */
[----:B------:R-:W-:-:S03]  /*1800*/  @P0 IADD3 R6, PT, PT, R6, 0x4, RZ ;  /* 0x0000000406060810 */ /* 0x000fc60007ffe0ff */
[----:B------:R1:W-:Y:S04]  /*1810*/  @P0 STS.U16 [R12], RZ ;  /* 0x000000ff0c000388 */ /* 0x0003e80000000400 */
[----:B------:R1:W-:Y:S04]  /*1820*/  @P0 STS.U16 [R12+0x2], RZ ;  /* 0x000002ff0c000388 */ /* 0x0003e80000000400 */
[----:B------:R1:W-:Y:S04]  /*1830*/  @P0 STS.U16 [R12+0x4], RZ ;  /* 0x000004ff0c000388 */ /* 0x0003e80000000400 */
[----:B------:R1:W-:Y:S01]  /*1840*/  @P0 STS.U16 [R12+0x6], RZ ;  /* 0x000006ff0c000388 */ /* 0x0003e20000000400 */
[----:B------:R-:W-:Y:S05]  /*1850*/  @!P1 BRA `(.L_x_1412) ;  /* 0x00000000001c9947 */ /* 0x000fea0003800000 */
[----:B-1----:R-:W-:-:S07]  /*1860*/  HFMA2 R12, -RZ, RZ, 0, 0 ;  /* 0x00000000ff0c7431 */ /* 0x002fce00000001ff */
.L_x_1439:
[----:B------:R-:W-:Y:S02]  /*1870*/  LEA R14, R6, R25, 0x1 ;  /* 0x00000019060e7211 */ /* 0x000fe400078e08ff */
[----:B------:R-:W-:Y:S02]  /*1880*/  IADD3 R12, PT, PT, R12, 0x1, RZ ;  /* 0x000000010c0c7810 */ /* 0x000fe40007ffe0ff */
[----:B------:R-:W-:Y:S01]  /*1890*/  IADD3 R6, PT, PT, R6, 0x1, RZ ;  /* 0x0000000106067810 */ /* 0x000fe20007ffe0ff */
[----:B------:R1:W-:Y:S01]  /*18a0*/  STS.U16 [R14], RZ ;  /* 0x000000ff0e007388 */ /* 0x0003e20000000400 */
[----:B------:R-:W-:-:S13]  /*18b0*/  ISETP.NE.AND P0, PT, R12, R15, PT ;  /* 0x0000000f0c00720c */ /* 0x000fda0003f05270 */
[----:B-1----:R-:W-:Y:S05]  /*18c0*/  @P0 BRA `(.L_x_1439) ;  /* 0xfffffffc00e80947 */ /* 0x002fea000383ffff */
.L_x_1412:
[----:B------:R-:W-:Y:S05]  /*18d0*/  BSYNC.RECONVERGENT B0 ;  /* 0x0000000000007941 */ /* 0x000fea0003800200 */
.L_x_1411:
[----:B------:R-:W-:Y:S01]  /*18e0*/  ISETP.NE.AND P0, PT, R5, RZ, PT ;  /* 0x000000ff0500720c */ /* 0x000fe20003f05270 */
[----:B------:R-:W-:-:S12]  /*18f0*/  BSSY.RECONVERGENT B0, `(.L_x_1440) ;  /* 0x000014f000007945 */ /* 0x000fd80003800200 */
[----:B------:R-:W-:Y:S05]  /*1900*/  @P0 BRA `(.L_x_1441) ;  /* 0x0000001400340947 */ /* 0x000fea0003800000 */
[----:B-1----:R-:W1:Y:S01]  /*1910*/  LDC R14, c[0x0][0x380] ;  /* 0x0000e000ff0e7b82 */ /* 0x002e620000000800 */
[----:B------:R-:W-:Y:S02]  /*1920*/  I2FP.F32.U32 R6, R0 ;  /* 0x0000000000067245 */ /* 0x000fe40000201000 */
[----:B------:R-:W-:Y:S02]  /*1930*/  MOV R5, 0x3f800000 ;  /* 0x3f80000000057802 */ /* 0x000fe40000000f00 */
[----:B-1----:R-:W-:Y:S01]  /*1940*/  FSETP.GE.FTZ.AND P0, PT, R14, 1, PT ;  /* 0x3f8000000e00780b */ /* 0x002fe20003f16000 */
[----:B------:R-:W-:-:S12]  /*1950*/  FFMA.FTZ R11, -R11, R14, R6 ;  /* 0x0000000e0b0b7223 */ /* 0x000fd80000010106 */
        /* <DEDUP_REMOVED lines=34> */
[----:B------:R-:W-:Y:S05]  /*1b80*/  CALL.REL.NOINC `($__internal_16_$__cuda_sm20_dblrcp_rn_slowpath_v3) ;  /* 0x0000004c003c7944 */ /* 0x000fea0003c00000 */
.L_x_1443:
        /* <DEDUP_REMOVED lines=9> */
.L_x_1442:
[----:B------:R-:W-:Y:S01]  /*1c20*/  ISETP.GE.AND P0, PT, R4, 0x1, PT ;  /* 0x000000010400780c */ /* 0x000fe20003f06270 */
[----:B------:R-:W-:Y:S01]  /*1c30*/  BSSY.RECONVERGENT B1, `(.L_x_1444) ;  /* 0x0000076000017945 */ /* 0x000fe20003800200 */
[----:B------:R-:W-:-:S11]  /*1c40*/  MOV R6, RZ ;  /* 0x000000ff00067202 */ /* 0x000fd60000000f00 */
[----:B------:R-:W-:Y:S05]  /*1c50*/  @!P0 BRA `(.L_x_1445) ;  /* 0x0000000400cc8947 */ /* 0x000fea0003800000 */
[----:B------:R-:W-:Y:S01]  /*1c60*/  IADD3 R6, PT, PT, R0, -R19, RZ ;  /* 0x8000001300067210 */ /* 0x000fe20007ffe0ff */
[----:B------:R-:W-:Y:S01]  /*1c70*/  BSSY.RECONVERGENT B2, `(.L_x_1446) ;  /* 0x0000041000027945 */ /* 0x000fe20003800200 */
[----:B0-23--:R-:W-:Y:S01]  /*1c80*/  LOP3.LUT R22, R4, 0x3, RZ, 0xc0, !PT ;  /* 0x0000000304167812 */ /* 0x00dfe200078ec0ff */
[----:B------:R-:W-:Y:S01]  /*1c90*/  HFMA2 R15, -RZ, RZ, 0, 0 ;  /* 0x00000000ff0f7431 */ /* 0x000fe200000001ff */
[----:B------:R-:W-:Y:S02]  /*1ca0*/  ISETP.GT.U32.AND P2, PT, R6, -0x4, PT ;  /* 0xfffffffc0600780c */ /* 0x000fe40003f44070 */
[----:B------:R-:W-:Y:S02]  /*1cb0*/  ISETP.NE.AND P1, PT, R22, RZ, PT ;  /* 0x000000ff1600720c */ /* 0x000fe40003f25270 */
[----:B------:R-:W-:-:S09]  /*1cc0*/  MOV R6, RZ ;  /* 0x000000ff00067202 */ /* 0x000fd20000000f00 */
[----:B------:R-:W-:Y:S05]  /*1cd0*/  @P2 BRA `(.L_x_1447) ;  /* 0x0000000000e82947 */ /* 0x000fea0003800000 */
[----:B------:R-:W-:Y:S02]  /*1ce0*/  LOP3.LUT R15, R4, 0x7ffffffc, RZ, 0xc0, !PT ;  /* 0x7ffffffc040f7812 */ /* 0x000fe400078ec0ff */
[----:B------:R-:W-:Y:S02]  /*1cf0*/  MOV R6, RZ ;  /* 0x000000ff00067202 */ /* 0x000fe40000000f00 */
[----:B------:R-:W-:-:S07]  /*1d00*/  MOV R12, RZ ;  /* 0x000000ff000c7202 */ /* 0x000fce0000000f00 */
.L_x_1448:
[C---:B0-----:R-:W-:Y:S02]  /*1d10*/  IADD3 R16, PT, PT, R12.reuse, 0x1, RZ ;  /* 0x000000010c107810 */ /* 0x041fe40007ffe0ff */
[C---:B----4-:R-:W-:Y:S02]  /*1d20*/  IADD3 R17, PT, PT, R12.reuse, 0x2, RZ ;  /* 0x000000020c117810 */ /* 0x050fe40007ffe0ff */
        /* <DEDUP_REMOVED lines=53> */
.L_x_1447:
[----:B------:R-:W-:Y:S05]  /*2080*/  BSYNC.RECONVERGENT B2 ;  /* 0x0000000000027941 */ /* 0x000fea0003800200 */
.L_x_1446:
[----:B------:R-:W-:Y:S05]  /*2090*/  @!P1 BRA `(.L_x_1445) ;  /* 0x0000000000bc9947 */ /* 0x000fea0003800000 */
[----:B------:R-:W-:Y:S01]  /*20a0*/  ISETP.NE.AND P1, PT, R22, 0x1, PT ;  /* 0x000000011600780c */ /* 0x000fe20003f25270 */
[----:B------:R-:W-:Y:S01]  /*20b0*/  BSSY.RECONVERGENT B2, `(.L_x_1449) ;  /* 0x000001f000027945 */ /* 0x000fe20003800200 */
[----:B------:R-:W-:-:S04]  /*20c0*/  LOP3.LUT R12, R4, 0x1, RZ, 0xc0, !PT ;  /* 0x00000001040c7812 */ /* 0x000fc800078ec0ff */
[----:B------:R-:W-:-:S07]  /*20d0*/  ISETP.NE.U32.AND P3, PT, R12, 0x1, PT ;  /* 0x000000010c00780c */ /* 0x000fce0003f65070 */
[----:B------:R-:W-:Y:S06]  /*20e0*/  @!P1 BRA `(.L_x_1450) ;  /* 0x00000000006c9947 */ /* 0x000fec0003800000 */
[----:B0-----:R-:W-:Y:S02]  /*20f0*/  IADD3 R14, PT, PT, R15, 0x1, RZ ;  /* 0x000000010f0e7810 */ /* 0x001fe40007ffe0ff */
        /* <DEDUP_REMOVED lines=15> */
[----:B------:R-:W-:Y:S02]  /*21f0*/  FSETP.GEU.FTZ.AND P2, PT, R14, 1, PT ;  /* 0x3f8000000e00780b */ /* 0x000fe40003f5e000 */
[----:B------:R-:W-:Y:S02]  /*2200*/  LEA R14, R15, R2, 0x1 ;  /* 0x000000020f0e7211 */ /* 0x000fe400078e08ff */
[----:B----4-:R-:W-:Y:S02]  /*2210*/  FSEL R17, R12, RZ, !P1 ;  /* 0x000000ff0c117208 */ /* 0x010fe40004800000 */
[----:B------:R-:W-:Y:S02]  /*2220*/  FSEL R21, R16, RZ, !P2 ;  /* 0x000000ff10157208 */ /* 0x000fe40005000000 */
[----:B------:R-:W-:Y:S01]  /*2230*/  F2FP.F16.F32.PACK_AB R12, RZ, R17 ;  /* 0x00000011ff0c723e */ /* 0x000fe200000000ff */
[----:B------:R-:W-:Y:S01]  /*2240*/  FADD.FTZ R6, R6, R17 ;  /* 0x0000001106067221 */ /* 0x000fe20000010000 */
[----:B------:R-:W-:-:S02]  /*2250*/  F2FP.F16.F32.PACK_AB R16, RZ, R21 ;  /* 0x00000015ff10723e */ /* 0x000fc400000000ff */
[----:B------:R-:W-:Y:S01]  /*2260*/  IADD3 R15, PT, PT, R15, 0x2, RZ ;  /* 0x000000020f0f7810 */ /* 0x000fe20007ffe0ff */
[----:B------:R1:W-:Y:S01]  /*2270*/  STS.U16 [R14], R12 ;  /* 0x0000000c0e007388 */ /* 0x0003e20000000400 */
[----:B------:R-:W-:-:S03]  /*2280*/  FADD.FTZ R6, R6, R21 ;  /* 0x0000001506067221 */ /* 0x000fc60000010000 */
[----:B------:R1:W-:Y:S04]  /*2290*/  STS.U16 [R14+0x2], R16 ;  /* 0x000002100e007388 */ /* 0x0003e80000000400 */
.L_x_1450:
[----:B------:R-:W-:Y:S05]  /*22a0*/  BSYNC.RECONVERGENT B2 ;  /* 0x0000000000027941 */ /* 0x000fea0003800200 */
.L_x_1449:
        /* <DEDUP_REMOVED lines=14> */
.L_x_1445:
[----:B------:R-:W-:Y:S05]  /*2390*/  BSYNC.RECONVERGENT B1 ;  /* 0x0000000000017941 */ /* 0x000fea0003800200 */
.L_x_1444:
[----:B------:R-:W-:Y:S01]  /*23a0*/  BSSY.RECONVERGENT B2, `(.L_x_1451) ;  /* 0x000005b000027945 */ /* 0x000fe20003800200 */
[----:B-1----:R-:W-:-:S03]  /*23b0*/  MOV R5, RZ ;  /* 0x000000ff00057202 */ /* 0x002fc60000000f00 */
        /* <DEDUP_REMOVED lines=12> */
[----:B0-----:R-:W0:Y:S01]  /*2480*/  LDS.U16 R14, [R2] ;  /* 0x00000000020e7984 */ /* 0x001e220000000400 */
[----:B------:R-:W-:-:S03]  /*2490*/  F2FP.F16.F32.PACK_AB R12, RZ, R6 ;  /* 0x00000006ff0c723e */ /* 0x000fc600000000ff */
[----:B------:R-:W1:Y:S02]  /*24a0*/  LDS.U16 R15, [R2+0x2] ;  /* 0x00000200020f7984 */ /* 0x000e640000000400 */
[----:B------:R-:W-:Y:S02]  /*24b0*/  HADD2.F32 R12, -RZ, R12.H0_H0 ;  /* 0x2000000cff0c7230 */ /* 0x000fe40000004100 */
[----:B------:R-:W5:Y:S04]  /*24c0*/  LDS.U16 R16, [R2+0x4] ;  /* 0x0000040002107984 */ /* 0x000f680000000400 */
[----:B--234-:R-:W2:Y:S01]  /*24d0*/  LDS.U16 R17, [R2+0x6] ;  /* 0x0000060002117984 */ /* 0x01cea20000000400 */
[----:B------:R-:W3:Y:S01]  /*24e0*/  MUFU.RCP R12, R12 ;  /* 0x0000000c000c7308 */ /* 0x000ee20000001000 */
[----:B0-----:R-:W-:-:S02]  /*24f0*/  HADD2.F32 R14, -RZ, R14.H0_H0 ;  /* 0x2000000eff0e7230 */ /* 0x001fc40000004100 */
[----:B-1----:R-:W-:-:S03]  /*2500*/  HADD2.F32 R15, -RZ, R15.H0_H0 ;  /* 0x2000000fff0f7230 */ /* 0x002fc60000004100 */
[-C--:B---3--:R-:W-:Y:S01]  /*2510*/  FMUL.FTZ R14, R14, R12.reuse ;  /* 0x0000000c0e0e7220 */ /* 0x088fe20000410000 */
[----:B-----5:R-:W-:Y:S02]  /*2520*/  HADD2.F32 R16, -RZ, R16.H0_H0 ;  /* 0x20000010ff107230 */ /* 0x020fe40000004100 */
[----:B------:R-:W-:Y:S02]  /*2530*/  FMUL.FTZ R15, R15, R12 ;  /* 0x0000000c0f0f7220 */ /* 0x000fe40000410000 */
[----:B------:R-:W-:Y:S01]  /*2540*/  F2FP.F16.F32.PACK_AB R14, RZ, R14 ;  /* 0x0000000eff0e723e */ /* 0x000fe200000000ff */
[----:B--2---:R-:W-:Y:S02]  /*2550*/  HADD2.F32 R17, -RZ, R17.H0_H0 ;  /* 0x20000011ff117230 */ /* 0x004fe40000004100 */
[-C--:B------:R-:W-:Y:S01]  /*2560*/  FMUL.FTZ R16, R16, R12.reuse ;  /* 0x0000000c10107220 */ /* 0x080fe20000410000 */
        /* <DEDUP_REMOVED lines=8> */
.L_x_1456:
[----:B------:R-:W-:Y:S05]  /*25f0*/  BSYNC.RECONVERGENT B3 ;  /* 0x0000000000037941 */ /* 0x000fea0003800200 */
.L_x_1455:
[----:B------:R-:W-:Y:S05]  /*2600*/  @!P1 BRA `(.L_x_1454) ;  /* 0x00000000007c9947 */ /* 0x000fea0003800000 */
[----:B------:R-:W-:-:S07]  /*2610*/  MOV R12, 0x4 ;  /* 0x00000004000c7802 */ /* 0x000fce0000000f00 */
.L_x_1459:
[----:B------:R-:W-:Y:S04]  /*2620*/  BSSY.RECONVERGENT B3, `(.L_x_1457) ;  /* 0x000001a000037945 */ /* 0x000fe80003800200 */
[----:B0-----:R-:W-:Y:S05]  /*2630*/  @!P0 BRA `(.L_x_1458) ;  /* 0x0000000000608947 */ /* 0x001fea0003800000 */
[----:B01----:R-:W-:Y:S02]  /*2640*/  LEA R14, R12, R2, 0x1 ;  /* 0x000000020c0e7211 */ /* 0x003fe400078e08ff */
[----:B--23--:R-:W-:-:S03]  /*2650*/  F2FP.F16.F32.PACK_AB R21, RZ, R6 ;  /* 0x00000006ff15723e */ /* 0x00cfc600000000ff */
[----:B------:R-:W0:Y:S02]  /*2660*/  LDS.U16 R15, [R14] ;  /* 0x000000000e0f7984 */ /* 0x000e240000000400 */
[----:B------:R-:W-:Y:S02]  /*2670*/  HADD2.F32 R21, -RZ, R21.H0_H0 ;  /* 0x20000015ff157230 */ /* 0x000fe40000004100 */
[----:B------:R-:W1:Y:S04]  /*2680*/  LDS.U16 R16, [R14+0x2] ;  /* 0x000002000e107984 */ /* 0x000e680000000400 */
[----:B----4-:R-:W2:Y:S01]  /*2690*/  LDS.U16 R17, [R14+0x4] ;  /* 0x000004000e117984 */ /* 0x010ea20000000400 */
        /* <DEDUP_REMOVED lines=18> */
.L_x_1458:
[----:B------:R-:W-:Y:S05]  /*27c0*/  BSYNC.RECONVERGENT B3 ;  /* 0x0000000000037941 */ /* 0x000fea0003800200 */
.L_x_1457:
[----:B------:R-:W-:-:S04]  /*27d0*/  IADD3 R12, PT, PT, R12, 0x4, RZ ;  /* 0x000000040c0c7810 */ /* 0x000fc80007ffe0ff */
[----:B------:R-:W-:-:S13]  /*27e0*/  ISETP.NE.AND P1, PT, R12, R5, PT ;  /* 0x000000050c00720c */ /* 0x000fda0003f25270 */
[----:B------:R-:W-:Y:S05]  /*27f0*/  @P1 BRA `(.L_x_1459) ;  /* 0xfffffffc00881947 */ /* 0x000fea000383ffff */
.L_x_1454:
[----:B------:R-:W-:Y:S05]  /*2800*/  BSYNC.RECONVERGENT B1 ;  /* 0x0000000000017941 */ /* 0x000fea0003800200 */
.L_x_1453:
[----:B------:R-:W-:-:S13]  /*2810*/  ISETP.NE.AND P0, PT, R11, RZ, PT ;  /* 0x000000ff0b00720c */ /* 0x000fda0003f05270 */
[----:B------:R-:W-:Y:S05]  /*2820*/  @!P0 BRA `(.L_x_1452) ;  /* 0x0000000000488947 */ /* 0x000fea0003800000 */
[----:B------:R-:W-:Y:S01]  /*2830*/  HFMA2 R12, -RZ, RZ, 0, 0 ;  /* 0x00000000ff0c7431 */ /* 0x000fe200000001ff */
[----:B------:R-:W-:-:S13]  /*2840*/  FSETP.NEU.FTZ.AND P1, PT, R6, RZ, PT ;  /* 0x000000ff0600720b */ /* 0x000fda0003f3d000 */
.L_x_1462:
[----:B------:R-:W-:Y:S01]  /*2850*/  IADD3 R12, PT, PT, R12, 0x1, RZ ;  /* 0x000000010c0c7810 */ /* 0x000fe20007ffe0ff */
[----:B------:R-:W-:Y:S03]  /*2860*/  BSSY.RECONVERGENT B1, `(.L_x_1460) ;  /* 0x000000c000017945 */ /* 0x000fe60003800200 */
[----:B------:R-:W-:Y:S01]  /*2870*/  ISETP.NE.AND P0, PT, R12, R11, PT ;  /* 0x0000000b0c00720c */ /* 0x000fe20003f05270 */
[----:B------:R-:W-:-:S12]  /*2880*/  @!P1 BRA `(.L_x_1461) ;  /* 0x0000000000249947 */ /* 0x000fd80003800000 */
[----:B01----:R-:W-:Y:S02]  /*2890*/  LEA R14, R5, R2, 0x1 ;  /* 0x00000002050e7211 */ /* 0x003fe400078e08ff */
        /* <DEDUP_REMOVED lines=8> */
.L_x_1461:
[----:B------:R-:W-:Y:S05]  /*2920*/  BSYNC.RECONVERGENT B1 ;  /* 0x0000000000017941 */ /* 0x000fea0003800200 */
.L_x_1460:
[----:B------:R-:W-:Y:S01]  /*2930*/  IADD3 R5, PT, PT, R5, 0x1, RZ ;  /* 0x0000000105057810 */ /* 0x000fe20007ffe0ff */
[----:B------:R-:W-:Y:S06]  /*2940*/  @P0 BRA `(.L_x_1462) ;  /* 0xfffffffc00c00947 */ /* 0x000fec000383ffff */
.L_x_1452:
[----:B------:R-:W-:Y:S05]  /*2950*/  BSYNC.RECONVERGENT B2 ;  /* 0x0000000000027941 */ /* 0x000fea0003800200 */
.L_x_1451:
        /* <DEDUP_REMOVED lines=8> */
[----:B-----5:R-:W-:-:S04]  /*29e0*/  LEA R6, R6, 0x1, 0x1 ;  /* 0x0000000106067811 */ /* 0x020fc800078e08ff */
[----:B------:R-:W-:-:S04]  /*29f0*/  IADD3 R12, PT, PT, -R5, R6, RZ ;  /* 0x00000006050c7210 */ /* 0x000fc80007ffe1ff */
[----:B01----:R-:W-:-:S04]  /*2a00*/  LOP3.LUT R14, R12, 0xf, RZ, 0xc0, !PT ;  /* 0x0000000f0c0e7812 */ /* 0x003fc800078ec0ff */
[----:B------:R-:W-:Y:S01]  /*2a10*/  ISETP.NE.AND P1, PT, R14, RZ, PT ;  /* 0x000000ff0e00720c */ /* 0x000fe20003f25270 */
[----:B------:R-:W-:-:S12]  /*2a20*/  @!P0 BRA `(.L_x_1464) ;  /* 0x00000000005c8947 */ /* 0x000fd80003800000 */
[----:B------:R-:W-:Y:S02]  /*2a30*/  LOP3.LUT R13, R12, 0xfffffff0, RZ, 0xc0, !PT ;  /* 0xfffffff00c0d7812 */ /* 0x000fe400078ec0ff */
[----:B------:R-:W-:-:S07]  /*2a40*/  MOV R6, RZ ;  /* 0x000000ff00067202 */ /* 0x000fce0000000f00 */
.L_x_1465:
[C---:B0-----:R-:W-:Y:S02]  /*2a50*/  LEA R11, R5.reuse, R2, 0x1 ;  /* 0x00000002050b7211 */ /* 0x041fe400078e08ff */
        /* <DEDUP_REMOVED lines=20> */
.L_x_1464:
[----:B------:R-:W-:Y:S05]  /*2ba0*/  BSYNC.RECONVERGENT B1 ;  /* 0x0000000000017941 */ /* 0x000fea0003800200 */
.L_x_1463:
        /* <DEDUP_REMOVED lines=16> */
.L_x_1467:
[----:B------:R-:W-:Y:S05]  /*2cb0*/  BSYNC.RECONVERGENT B1 ;  /* 0x0000000000017941 */ /* 0x000fea0003800200 */
.L_x_1466:
[----:B------:R-:W-:Y:S05]  /*2cc0*/  @!P1 BRA `(.L_x_1441) ;  /* 0x0000000000449947 */ /* 0x000fea0003800000 */
[----:B------:R-:W-:Y:S02]  /*2cd0*/  ISETP.GE.U32.AND P0, PT, R11, 0x4, PT ;  /* 0x000000040b00780c */ /* 0x000fe40003f06070 */
[----:B------:R-:W-:-:S04]  /*2ce0*/  LOP3.LUT R11, R12, 0x3, RZ, 0xc0, !PT ;  /* 0x000000030c0b7812 */ /* 0x000fc800078ec0ff */
[----:B------:R-:W-:-:S07]  /*2cf0*/  ISETP.NE.AND P1, PT, R11, RZ, PT ;  /* 0x000000ff0b00720c */ /* 0x000fce0003f25270 */
[C---:B0-----:R-:W-:Y:S02]  /*2d00*/  @P0 LEA R6, R5.reuse, R2, 0x1 ;  /* 0x0000000205060211 */ /* 0x041fe400078e08ff */
[----:B------:R-:W-:-:S03]  /*2d10*/  @P0 IADD3 R5, PT, PT, R5, 0x4, RZ ;  /* 0x0000000405050810 */ /* 0x000fc60007ffe0ff */
[----:B------:R0:W-:Y:S04]  /*2d20*/  @P0 STS.U16 [R6], RZ ;  /* 0x000000ff06000388 */ /* 0x0001e80000000400 */
[----:B------:R0:W-:Y:S04]  /*2d30*/  @P0 STS.U16 [R6+0x2], RZ ;  /* 0x000002ff06000388 */ /* 0x0001e80000000400 */
[----:B------:R0:W-:Y:S04]  /*2d40*/  @P0 STS.U16 [R6+0x4], RZ ;  /* 0x000004ff06000388 */ /* 0x0001e80000000400 */
[----:B------:R0:W-:Y:S01]  /*2d50*/  @P0 STS.U16 [R6+0x6], RZ ;  /* 0x000006ff06000388 */ /* 0x0001e20000000400 */
[----:B------:R-:W-:Y:S05]  /*2d60*/  @!P1 BRA `(.L_x_1441) ;  /* 0x00000000001c9947 */ /* 0x000fea0003800000 */
[----:B0-----:R-:W-:-:S07]  /*2d70*/  HFMA2 R6, -RZ, RZ, 0, 0 ;  /* 0x00000000ff067431 */ /* 0x001fce00000001ff */
.L_x_1468:
[C---:B------:R-:W-:Y:S02]  /*2d80*/  LEA R12, R5.reuse, R2, 0x1 ;  /* 0x00000002050c7211 */ /* 0x040fe400078e08ff */
[----:B------:R-:W-:Y:S02]  /*2d90*/  IADD3 R6, PT, PT, R6, 0x1, RZ ;  /* 0x0000000106067810 */ /* 0x000fe40007ffe0ff */
[----:B------:R-:W-:Y:S01]  /*2da0*/  IADD3 R5, PT, PT, R5, 0x1, RZ ;  /* 0x0000000105057810 */ /* 0x000fe20007ffe0ff */
[----:B------:R0:W-:Y:S01]  /*2db0*/  STS.U16 [R12], RZ ;  /* 0x000000ff0c007388 */ /* 0x0001e20000000400 */
[----:B------:R-:W-:-:S13]  /*2dc0*/  ISETP.NE.AND P0, PT, R6, R11, PT ;  /* 0x0000000b0600720c */ /* 0x000fda0003f05270 */
[----:B0-----:R-:W-:Y:S05]  /*2dd0*/  @P0 BRA `(.L_x_1468) ;  /* 0xfffffffc00e80947 */ /* 0x001fea000383ffff */
.L_x_1441:
[----:B------:R-:W-:Y:S05]  /*2de0*/  BSYNC.RECONVERGENT B0 ;  /* 0x0000000000007941 */ /* 0x000fea0003800200 */
.L_x_1440:
        /* <DEDUP_REMOVED lines=11> */
[----:B------:R-:W-:Y:S02]  /*2ea0*/  LOP3.LUT R6, RZ, R0, RZ, 0x33, !PT ;  /* 0x00000000ff067212 */ /* 0x000fe400078e33ff */
[----:B-1----:R-:W-:Y:S01]  /*2eb0*/  IADD3 R14, PT, PT, R24, R5, RZ ;  /* 0x00000005180e7210 */ /* 0x002fe20007ffe0ff */
[----:B------:R-:W3:Y:S01]  /*2ec0*/  LDCU.64 UR10, c[0x0][0x3c8] ;  /* 0x00007900ff0a77ac */ /* 0x000ee20008000a00 */
[----:B------:R-:W-:Y:S02]  /*2ed0*/  SHF.R.S32.HI R5, RZ, 0x1f, R18 ;  /* 0x0000001fff057819 */ /* 0x000fe40000011412 */
[----:B------:R-:W-:Y:S01]  /*2ee0*/  IADD3 R15, PT, PT, R19, R6, RZ ;  /* 0x00000006130f7210 */ /* 0x000fe20007ffe0ff */
[----:B------:R-:W-:Y:S01]  /*2ef0*/  UMOV UR5, 0x400 ;  /* 0x0000040000057882 */ /* 0x000fe20000000000 */
[----:B------:R-:W-:Y:S01]  /*2f00*/  LOP3.LUT R6, R14, 0x7, RZ, 0xc0, !PT ;  /* 0x000000070e067812 */ /* 0x000fe200078ec0ff */
[----:B------:R-:W1:Y:S01]  /*2f10*/  LDCU UR7, c[0x0][0x378] ;  /* 0x00006f00ff0777ac */ /* 0x000e620008000800 */
[----:B------:R-:W-:-:S02]  /*2f20*/  IADD3 R24, PT, PT, R24, -0x2, -R7 ;  /* 0xfffffffe18187810 */ /* 0x000fc40007ffe807 */
[----:B------:R-:W-:Y:S01]  /*2f30*/  LOP3.LUT R16, R14, 0xfffffff0, RZ, 0xc0, !PT ;  /* 0xfffffff00e107812 */ /* 0x000fe200078ec0ff */
[----:B0-----:R-:W-:Y:S01]  /*2f40*/  IMAD.WIDE.U32 R12, R10, UR12, RZ ;  /* 0x0000000c0a0c7c25 */ /* 0x001fe2000f8e00ff */
[----:B------:R-:W-:-:S03]  /*2f50*/  ISETP.GE.U32.AND P0, PT, R24, 0xf, PT ;  /* 0x0000000f1800780c */ /* 0x000fc60003f06070 */
[----:B------:R-:W-:Y:S01]  /*2f60*/  IMAD R11, R10, UR13, R13 ;  /* 0x0000000d0a0b7c24 */ /* 0x000fe2000f8e020d */
[----:B------:R-:W-:Y:S01]  /*2f70*/  IADD3 R10, PT, PT, R19, -0x2, -R0 ;  /* 0xfffffffe130a7810 */ /* 0x000fe20007ffe800 */
[----:B--2---:R-:W-:Y:S01]  /*2f80*/  IMAD R5, R5, UR14, RZ ;  /* 0x0000000e05057c24 */ /* 0x004fe2000f8e02ff */
[----:B-----5:R-:W-:Y:S01]  /*2f90*/  ULEA UR5, UR6, UR5, 0x18 ;  /* 0x0000000506057291 */ /* 0x020fe2000f8ec0ff */
[C---:B---34-:R-:W-:Y:S01]  /*2fa0*/  IMAD.WIDE.U32 R20, R7.reuse, UR10, RZ ;  /* 0x0000000a07147c25 */ /* 0x058fe2000f8e00ff */
        /* <DEDUP_REMOVED lines=18> */
[----:B-1----:R-:W-:-:S07]  /*30d0*/  IADD3 R25, PT, PT, R19, R25, RZ ;  /* 0x0000001913197210 */ /* 0x002fce0007ffe0ff */
.L_x_1491:
        /* <DEDUP_REMOVED lines=34> */
.L_x_1481:
        /* <DEDUP_REMOVED lines=48> */
.L_x_1476:
        /* <DEDUP_REMOVED lines=184> */
.L_x_1475:
[----:B------:R-:W-:-:S07]  /*4180*/  IADD3 R28, PT, PT, R28, 0x1, RZ ;  /* 0x000000011c1c7810 */ /* 0x000fce0007ffe0ff */
.L_x_1474:
[----:B------:R-:W-:Y:S05]  /*4190*/  BSYNC.RECONVERGENT B2 ;  /* 0x0000000000027941 */ /* 0x000fea0003800200 */
.L_x_1473:
        /* <DEDUP_REMOVED lines=96> */
.L_x_1478:
[----:B------:R-:W-:Y:S05]  /*47a0*/  BSYNC.RECONVERGENT B2 ;  /* 0x0000000000027941 */ /* 0x000fea0003800200 */
.L_x_1477:
        /* <DEDUP_REMOVED lines=51> */
.L_x_1480:
[----:B------:R-:W-:Y:S05]  /*4ae0*/  BSYNC.RECONVERGENT B2 ;  /* 0x0000000000027941 */ /* 0x000fea0003800200 */
.L_x_1479:
        /* <DEDUP_REMOVED lines=40> */
.L_x_1472:
[----:B------:R-:W-:Y:S05]  /*4d70*/  BSYNC.RECONVERGENT B0 ;  /* 0x0000000000007941 */ /* 0x000fea0003800200 */
.L_x_1471:
[----:B------:R-:W-:Y:S02]  /*4d80*/  F2FP.F16.F32.PACK_AB R26, RZ, R26 ;  /* 0x0000001aff1a723e */ /* 0x000fe400000000ff */
[C---:B------:R-:W-:Y:S02]  /*4d90*/  LEA R16, R27.reuse, R8, 0x1 ;  /* 0x000000081b107211 */ /* 0x040fe400078e08ff */
[----:B------:R-:W-:-:S03]  /*4da0*/  IADD3 R27, PT, PT, R27, 0x1, RZ ;  /* 0x000000011b1b7810 */ /* 0x000fc60007ffe0ff */
[----:B------:R0:W-:Y:S01]  /*4db0*/  STS.U16 [R16], R26 ;  /* 0x0000001a10007388 */ /* 0x0001e20000000400 */
[----:B------:R-:W-:-:S13]  /*4dc0*/  ISETP.NE.AND P4, PT, R27, R4, PT ;  /* 0x000000041b00720c */ /* 0x000fda0003f85270 */
[----:B0-----:R-:W-:Y:S05]  /*4dd0*/  @P4 BRA `(.L_x_1481) ;  /* 0xffffffe400484947 */ /* 0x001fea000383ffff */
.L_x_1470:
[----:B------:R-:W-:Y:S05]  /*4de0*/  BSYNC.RECONVERGENT B1 ;  /* 0x0000000000017941 */ /* 0x000fea0003800200 */
.L_x_1469:
        /* <DEDUP_REMOVED lines=18> */
.L_x_1486:
        /* <DEDUP_REMOVED lines=183> */
.L_x_1485:
[----:B------:R-:W-:Y:S05]  /*5a80*/  BSYNC.RECONVERGENT B1 ;  /* 0x0000000000017941 */ /* 0x000fea0003800200 */
.L_x_1484:
        /* <DEDUP_REMOVED lines=98> */
.L_x_1488:
[----:B------:R-:W-:Y:S05]  /*60b0*/  BSYNC.RECONVERGENT B1 ;  /* 0x0000000000017941 */ /* 0x000fea0003800200 */
.L_x_1487:
        /* <DEDUP_REMOVED lines=53> */
.L_x_1490:
[----:B------:R-:W-:Y:S05]  /*6410*/  BSYNC.RECONVERGENT B1 ;  /* 0x0000000000017941 */ /* 0x000fea0003800200 */
.L_x_1489:
        /* <DEDUP_REMOVED lines=40> */
.L_x_1483:
[----:B------:R-:W-:Y:S05]  /*66a0*/  BSYNC.RECONVERGENT B0 ;  /* 0x0000000000007941 */ /* 0x000fea0003800200 */
.L_x_1482:
        /* <DEDUP_REMOVED lines=29> */
        .weak           $__internal_16_$__cuda_sm20_dblrcp_rn_slowpath_v3
        .type           $__internal_16_$__cuda_sm20_dblrcp_rn_slowpath_v3,@function
        .size           $__internal_16_$__cuda_sm20_dblrcp_rn_slowpath_v3,(.L_x_1974 - $__internal_16_$__cuda_sm20_dblrcp_rn_slowpath_v3)
$__internal_16_$__cuda_sm20_dblrcp_rn_slowpath_v3:
        /* <DEDUP_REMOVED lines=57> */
.L_x_1495:
        /* <DEDUP_REMOVED lines=34> */
.L_x_1493:
[----:B------:R-:W-:Y:S02]  /*6e30*/  LOP3.LUT R21, R15, 0x80000, RZ, 0xfc, !PT ;  /* 0x000800000f157812 */ /* 0x000fe400078efcff */
[----:B------:R-:W-:-:S07]  /*6e40*/  MOV R20, R14 ;  /* 0x0000000e00147202 */ /* 0x000fce0000000f00 */
.L_x_1494:
[----:B------:R-:W-:Y:S05]  /*6e50*/  BSYNC.RECONVERGENT B1 ;  /* 0x0000000000017941 */ /* 0x000fea0003800200 */
.L_x_1492:
[----:B------:R-:W-:Y:S01]  /*6e60*/  MOV R14, R6 ;  /* 0x00000006000e7202 */ /* 0x000fe20000000f00 */
[----:B------:R-:W-:-:S04]  /*6e70*/  HFMA2 R15, -RZ, RZ, 0, 0 ;  /* 0x00000000ff0f7431 */ /* 0x000fc800000001ff */
[----:B------:R-:W-:Y:S05]  /*6e80*/  RET.REL.NODEC R14 `(_ZN2at6native54_GLOBAL__N__aa9a477a_21_UpSampleBilinear2d_cu_607db5e327upsample_gen2d_aa_out_frameIN3c104HalfEfNS0_18upsample_antialias21BilinearFilterFunctorEEEvT0_S7_NS_27GenericPackedTensorAccessorIKT_Lm4ENS_16DefaultPtrTraitsElEENS8_IS9_Lm4ESB_lEERKT1_) ;  /* 0xffffff900e5c7950 */ /* 0x000fea0003c3ffff */
.L_x_1496:
        /* <DEDUP_REMOVED lines=15> */
.L_x_1974:


//--------------------- .text._ZN2at6native54_GLOBAL__N__aa9a477a_21_UpSampleBilinear2d_cu_607db5e327upsample_gen2d_aa_out_frameIffNS0_18upsample_antialias21BilinearFilterFunctorEEEvT0_S5_NS_27GenericPackedTensorAccessorIKT_Lm4ENS_16DefaultPtrTraitsElEENS6_IS7_Lm4ES9_lEERKT1_ --------------------------
	.section	.text._ZN2at6native54_GLOBAL__N__aa9a477a_21_UpSampleBilinear2d_cu_607db5e327upsample_gen2d_aa_out_frameIffNS0_18upsample_antialias21BilinearFilterFunctorEEEvT0_S5_NS_27GenericPackedTensorAccessorIKT_Lm4ENS_16DefaultPtrTraitsElEENS6_IS7_Lm4ES9_lEERKT1_,"ax",@progbits
	.align	128
.text._ZN2at6native54_GLOBAL__N__aa9a477a_21_UpSampleBilinear2d_cu_607db5e327upsample_gen2d_aa_out_frameIffNS0_18upsample_antialias21BilinearFilterFunctorEEEvT0_S5_NS_27GenericPackedTensorAccessorIKT_Lm4ENS_16DefaultPtrTraitsElEENS6_IS7_Lm4ES9_lEERKT1_:
        .type           _ZN2at6native54_GLOBAL__N__aa9a477a_21_UpSampleBilinear2d_cu_607db5e327upsample_gen2d_aa_out_frameIffNS0_18upsample_antialias21BilinearFilterFunctorEEEvT0_S5_NS_27GenericPackedTensorAccessorIKT_Lm4ENS_16DefaultPtrTraitsElEENS6_IS7_Lm4ES9_lEERKT1_,@function
        .size           _ZN2at6native54_GLOBAL__N__aa9a477a_21_UpSampleBilinear2d_cu_607db5e327upsample_gen2d_aa_out_frameIffNS0_18upsample_antialias21BilinearFilterFunctorEEEvT0_S5_NS_27GenericPackedTensorAccessorIKT_Lm4ENS_16DefaultPtrTraitsElEENS6_IS7_Lm4ES9_lEERKT1_,(.L_x_1976 - _ZN2at6native54_GLOBAL__N__aa9a477a_21_UpSampleBilinear2d_cu_607db5e327upsample_gen2d_aa_out_frameIffNS0_18upsample_antialias21BilinearFilterFunctorEEEvT0_S5_NS_27GenericPackedTensorAccessorIKT_Lm4ENS_16DefaultPtrTraitsElEENS6_IS7_Lm4ES9_lEERKT1_)
        .other          _ZN2at6native54_GLOBAL__N__aa9a477a_21_UpSampleBilinear2d_cu_607db5e327upsample_gen2d_aa_out_frameIffNS0_18upsample_antialias21BilinearFilterFunctorEEEvT0_S5_NS_27GenericPackedTensorAccessorIKT_Lm4ENS_16DefaultPtrTraitsElEENS6_IS7_Lm4ES9_lEERKT1_,@"STO_CUDA_ENTRY STV_DEFAULT"
_ZN2at6native54_GLOBAL__N__aa9a477a_21_UpSampleBilinear2d_cu_607db5e327upsample_gen2d_aa_out_frameIffNS0_18upsample_antialias21BilinearFilterFunctorEEEvT0_S5_NS_27GenericPackedTensorAccessorIKT_Lm4ENS_16DefaultPtrTraitsElEENS6_IS7_Lm4ES9_lEERKT1_:
        /* <DEDUP_REMOVED lines=102> */
[----:B------:R-:W-:Y:S05]  /*0660*/  CALL.REL.NOINC `($__internal_17_$__cuda_sm20_dblrcp_rn_slowpath_v3) ;  /* 0x0000003c004c7944 */ /* 0x000fea0003c00000 */
[----:B------:R-:W-:Y:S01]  /*0670*/  MOV R14, R20 ;  /* 0x00000014000e7202 */ /* 0x000fe20000000f00 */
[----:B------:R-:W-:-:S07]  /*0680*/  IMAD.MOV.U32 R15, RZ, RZ, R21 ;  /* 0x000000ffff0f7224 */ /* 0x000fce00078e0015 */
.L_x_1500:
        /* <DEDUP_REMOVED lines=9> */
.L_x_1499:
        /* <DEDUP_REMOVED lines=15> */
.L_x_1505:
        /* <DEDUP_REMOVED lines=8> */
[----:B------:R-:W-:Y:S01]  /*0890*/  FADD.FTZ R17, R26, R17 ;  /* 0x000000111a117221 */ /* 0x000fe20000010000 */
[----:B------:R-:W-:-:S02]  /*08a0*/  IMAD R22, R16, 0x4, R25 ;  /* 0x0000000410167824 */ /* 0x000fc400078e0219 */
        /* <DEDUP_REMOVED lines=9> */
[----:B------:R-:W-:Y:S01]  /*0940*/  IADD3 R16, PT, PT, R16, 0x4, RZ ;  /* 0x0000000410107810 */ /* 0x000fe20007ffe0ff */
        /* <DEDUP_REMOVED lines=31> */
.L_x_1504:
[----:B------:R-:W-:Y:S05]  /*0b40*/  BSYNC.RECONVERGENT B2 ;  /* 0x0000000000027941 */ /* 0x000fea0003800200 */
.L_x_1503:
[----:B------:R-:W-:Y:S05]  /*0b50*/  @!P1 BRA `(.L_x_1502) ;  /* 0x0000000000b09947 */ /* 0x000fea0003800000 */
[----:B------:R-:W-:Y:S01]  /*0b60*/  ISETP.NE.AND P1, PT, R21, 0x1, PT ;  /* 0x000000011500780c */ /* 0x000fe20003f25270 */
[----:B------:R-:W-:Y:S01]  /*0b70*/  BSSY.RECONVERGENT B2, `(.L_x_1506) ;  /* 0x000001d000027945 */ /* 0x000fe20003800200 */
[----:B0-----:R-:W-:-:S04]  /*0b80*/  LOP3.LUT R15, R3, 0x1, RZ, 0xc0, !PT ;  /* 0x00000001030f7812 */ /* 0x001fc800078ec0ff */
[----:B------:R-:W-:-:S07]  /*0b90*/  ISETP.NE.U32.AND P3, PT, R15, 0x1, PT ;  /* 0x000000010f00780c */ /* 0x000fce0003f65070 */
[----:B------:R-:W-:Y:S06]  /*0ba0*/  @!P1 BRA `(.L_x_1507) ;  /* 0x0000000000649947 */ /* 0x000fec0003800000 */
[----:B------:R-:W-:Y:S01]  /*0bb0*/  VIADD R16, R20, 0x1 ;  /* 0x0000000114107836 */ /* 0x000fe20000000000 */
[----:B------:R-:W-:-:S04]  /*0bc0*/  I2FP.F32.U32 R15, R20 ;  /* 0x00000014000f7245 */ /* 0x000fc80000201000 */
[----:B------:R-:W-:Y:S01]  /*0bd0*/  I2FP.F32.U32 R17, R16 ;  /* 0x0000001000117245 */ /* 0x000fe20000201000 */
[----:B------:R-:W-:Y:S01]  /*0be0*/  FADD.FTZ R15, R26, R15 ;  /* 0x0000000f1a0f7221 */ /* 0x000fe20000010000 */
[C---:B------:R-:W-:Y:S01]  /*0bf0*/  LEA R16, R20.reuse, R25, 0x2 ;  /* 0x0000001914107211 */ /* 0x040fe200078e10ff */
[----:B------:R-:W-:Y:S02]  /*0c00*/  VIADD R20, R20, 0x2 ;  /* 0x0000000214147836 */ /* 0x000fe40000000000 */
        /* <DEDUP_REMOVED lines=19> */
.L_x_1507:
[----:B------:R-:W-:Y:S05]  /*0d40*/  BSYNC.RECONVERGENT B2 ;  /* 0x0000000000027941 */ /* 0x000fea0003800200 */
.L_x_1506:
[----:B------:R-:W-:Y:S05]  /*0d50*/  @P3 BRA `(.L_x_1502) ;  /* 0x0000000000303947 */ /* 0x000fea0003800000 */
[----:B0-----:R-:W-:Y:S02]  /*0d60*/  I2FP.F32.U32 R15, R20 ;  /* 0x00000014000f7245 */ /* 0x001fe40000201000 */
        /* <DEDUP_REMOVED lines=11> */
.L_x_1502:
[----:B------:R-:W-:Y:S05]  /*0e20*/  BSYNC.RECONVERGENT B1 ;  /* 0x0000000000017941 */ /* 0x000fea0003800200 */
.L_x_1501:
[----:B------:R-:W-:Y:S01]  /*0e30*/  BSSY.RECONVERGENT B2, `(.L_x_1508) ;  /* 0x0000040000027945 */ /* 0x000fe20003800200 */
[----:B------:R-:W-:-:S03]  /*0e40*/  IMAD.MOV.U32 R6, RZ, RZ, RZ ;  /* 0x000000ffff067224 */ /* 0x000fc600078e00ff */
[----:B------:R-:W-:Y:S05]  /*0e50*/  @!P0 BRA `(.L_x_1509) ;  /* 0x0000000000f48947 */ /* 0x000fea0003800000 */
[----:B------:R-:W-:Y:S01]  /*0e60*/  IADD3 R6, PT, PT, R7, -R24, RZ ;  /* 0x8000001807067210 */ /* 0x000fe20007ffe0ff */
[----:B------:R-:W-:Y:S01]  /*0e70*/  BSSY.RECONVERGENT B1, `(.L_x_1510) ;  /* 0x000002e000017945 */ /* 0x000fe20003800200 */
[----:B01----:R-:W-:Y:S02]  /*0e80*/  LOP3.LUT R15, R3, 0x3, RZ, 0xc0, !PT ;  /* 0x00000003030f7812 */ /* 0x003fe400078ec0ff */
        /* <DEDUP_REMOVED lines=8> */
[----:B------:R-:W0:Y:S01]  /*0f10*/  LDS R16, [R25] ;  /* 0x0000000019107984 */ /* 0x000e220000000800 */
[----:B------:R-:W0:Y:S03]  /*0f20*/  MUFU.RCP R26, R14 ;  /* 0x0000000e001a7308 */ /* 0x000e260000001000 */
        /* <DEDUP_REMOVED lines=11> */
.L_x_1513:
[----:B------:R-:W-:Y:S05]  /*0fe0*/  BSYNC.RECONVERGENT B3 ;  /* 0x0000000000037941 */ /* 0x000fea0003800200 */
.L_x_1512:
[----:B------:R-:W-:Y:S05]  /*0ff0*/  @!P1 BRA `(.L_x_1511) ;  /* 0x0000000000549947 */ /* 0x000fea0003800000 */
[----:B------:R-:W-:-:S07]  /*1000*/  MOV R28, 0x4 ;  /* 0x00000004001c7802 */ /* 0x000fce0000000f00 */
.L_x_1516:
[----:B------:R-:W-:Y:S04]  /*1010*/  BSSY.RECONVERGENT B3, `(.L_x_1514) ;  /* 0x0000010000037945 */ /* 0x000fe80003800200 */
[----:B-1----:R-:W-:Y:S05]  /*1020*/  @!P0 BRA `(.L_x_1515) ;  /* 0x0000000000388947 */ /* 0x002fea0003800000 */
[----:B0-----:R-:W-:Y:S01]  /*1030*/  IMAD R16, R28, 0x4, R25 ;  /* 0x000000041c107824 */ /* 0x001fe200078e0219 */
[----:B------:R-:W0:Y:S04]  /*1040*/  MUFU.RCP R27, R14 ;  /* 0x0000000e001b7308 */ /* 0x000e280000001000 */
[----:B------:R-:W0:Y:S04]  /*1050*/  LDS R17, [R16] ;  /* 0x0000000010117984 */ /* 0x000e280000000800 */
[----:B------:R-:W1:Y:S04]  /*1060*/  LDS R20, [R16+0x4] ;  /* 0x0000040010147984 */ /* 0x000e680000000800 */
        /* <DEDUP_REMOVED lines=10> */
.L_x_1515:
[----:B------:R-:W-:Y:S05]  /*1110*/  BSYNC.RECONVERGENT B3 ;  /* 0x0000000000037941 */ /* 0x000fea0003800200 */
.L_x_1514:
[----:B------:R-:W-:-:S04]  /*1120*/  IADD3 R28, PT, PT, R28, 0x4, RZ ;  /* 0x000000041c1c7810 */ /* 0x000fc80007ffe0ff */
[----:B------:R-:W-:-:S13]  /*1130*/  ISETP.NE.AND P1, PT, R28, R6, PT ;  /* 0x000000061c00720c */ /* 0x000fda0003f25270 */
[----:B------:R-:W-:Y:S05]  /*1140*/  @P1 BRA `(.L_x_1516) ;  /* 0xfffffffc00b01947 */ /* 0x000fea000383ffff */
.L_x_1511:
[----:B------:R-:W-:Y:S05]  /*1150*/  BSYNC.RECONVERGENT B1 ;  /* 0x0000000000017941 */ /* 0x000fea0003800200 */
.L_x_1510:
[----:B------:R-:W-:-:S13]  /*1160*/  ISETP.NE.AND P0, PT, R15, RZ, PT ;  /* 0x000000ff0f00720c */ /* 0x000fda0003f05270 */
[----:B------:R-:W-:Y:S05]  /*1170*/  @!P0 BRA `(.L_x_1509) ;  /* 0x00000000002c8947 */ /* 0x000fea0003800000 */
[----:B------:R-:W-:Y:S01]  /*1180*/  FSETP.NEU.FTZ.AND P1, PT, R14, RZ, PT ;  /* 0x000000ff0e00720b */ /* 0x000fe20003f3d000 */
[----:B01----:R-:W-:-:S12]  /*1190*/  IMAD.MOV.U32 R16, RZ, RZ, RZ ;  /* 0x000000ffff107224 */ /* 0x003fd800078e00ff */
[----:B------:R0:W1:Y:S02]  /*11a0*/  @P1 MUFU.RCP R20, R14 ;  /* 0x0000000e00141308 */ /* 0x0000640000001000 */
.L_x_1517:
[----:B0-2---:R-:W-:Y:S01]  /*11b0*/  @P1 LEA R14, R6, R25, 0x2 ;  /* 0x00000019060e1211 */ /* 0x005fe200078e10ff */
[----:B------:R-:W-:Y:S01]  /*11c0*/  VIADD R16, R16, 0x1 ;  /* 0x0000000110107836 */ /* 0x000fe20000000000 */
[----:B------:R-:W-:-:S03]  /*11d0*/  IADD3 R6, PT, PT, R6, 0x1, RZ ;  /* 0x0000000106067810 */ /* 0x000fc60007ffe0ff */
[----:B------:R-:W1:Y:S01]  /*11e0*/  @P1 LDS R17, [R14] ;  /* 0x000000000e111984 */ /* 0x000e620000000800 */
[----:B------:R-:W-:Y:S01]  /*11f0*/  ISETP.NE.AND P0, PT, R16, R15, PT ;  /* 0x0000000f1000720c */ /* 0x000fe20003f05270 */
[----:B-1----:R-:W-:-:S05]  /*1200*/  @P1 FMUL.FTZ R17, R17, R20 ;  /* 0x0000001411111220 */ /* 0x002fca0000410000 */
[----:B------:R2:W-:Y:S07]  /*1210*/  @P1 STS [R14], R17 ;  /* 0x000000110e001388 */ /* 0x0005ee0000000800 */
[----:B------:R-:W-:Y:S05]  /*1220*/  @P0 BRA `(.L_x_1517) ;  /* 0xfffffffc00e00947 */ /* 0x000fea000383ffff */
.L_x_1509:
[----:B------:R-:W-:Y:S05]  /*1230*/  BSYNC.RECONVERGENT B2 ;  /* 0x0000000000027941 */ /* 0x000fea0003800200 */
.L_x_1508:
[----:B------:R-:W-:-:S13]  /*1240*/  ISETP.GE.AND P0, PT, R12, R6, PT ;  /* 0x000000060c00720c */ /* 0x000fda0003f06270 */
[----:B------:R-:W-:Y:S05]  /*1250*/  @!P0 BRA `(.L_x_1498) ;  /* 0x0000000400188947 */ /* 0x000fea0003800000 */
[----:B--2---:R-:W2:Y:S01]  /*1260*/  LDC R14, c[0x0][0x384] ;  /* 0x0000e100ff0e7b82 */ /* 0x004ea20000000800 */
[----:B------:R-:W-:Y:S01]  /*1270*/  IADD3 R12, PT, PT, R12, -R6, RZ ;  /* 0x800000060c0c7210 */ /* 0x000fe20007ffe0ff */
[----:B------:R-:W-:Y:S03]  /*1280*/  BSSY.RECONVERGENT B1, `(.L_x_1518) ;  /* 0x0000020000017945 */ /* 0x000fe60003800200 */
[----:B------:R-:W-:Y:S02]  /*1290*/  ISETP.GE.U32.AND P0, PT, R12, 0xf, PT ;  /* 0x0000000f0c00780c */ /* 0x000fe40003f06070 */
[----:B--2---:R-:W-:-:S06]  /*12a0*/  FMNMX.FTZ R14, R14, 1, !PT ;  /* 0x3f8000000e0e7809 */ /* 0x004fcc0007810000 */
[----:B------:R-:W0:Y:S02]  /*12b0*/  F2I.FTZ.CEIL.NTZ R14, R14 ;  /* 0x0000000e000e7305 */ /* 0x000e24000021b100 */
[----:B01----:R-:W-:-:S05]  /*12c0*/  LEA R15, R14, 0x1, 0x1 ;  /* 0x000000010e0f7811 */ /* 0x003fca00078e08ff */
[----:B------:R-:W-:-:S05]  /*12d0*/  IMAD.IADD R15, R15, 0x1, -R6 ;  /* 0x000000010f0f7824 */ /* 0x000fca00078e0a06 */
[----:B------:R-:W-:-:S04]  /*12e0*/  LOP3.LUT R16, R15, 0xf, RZ, 0xc0, !PT ;  /* 0x0000000f0f107812 */ /* 0x000fc800078ec0ff */
[----:B------:R-:W-:Y:S01]  /*12f0*/  ISETP.NE.AND P1, PT, R16, RZ, PT ;  /* 0x000000ff1000720c */ /* 0x000fe20003f25270 */
[----:B------:R-:W-:-:S12]  /*1300*/  @!P0 BRA `(.L_x_1519) ;  /* 0x00000000005c8947 */ /* 0x000fd80003800000 */
[----:B------:R-:W-:Y:S01]  /*1310*/  LOP3.LUT R17, R15, 0xfffffff0, RZ, 0xc0, !PT ;  /* 0xfffffff00f117812 */ /* 0x000fe200078ec0ff */
[----:B------:R-:W-:-:S07]  /*1320*/  IMAD.MOV.U32 R12, RZ, RZ, RZ ;  /* 0x000000ffff0c7224 */ /* 0x000fce00078e00ff */
.L_x_1520:
        /* <DEDUP_REMOVED lines=21> */
.L_x_1519:
[----:B------:R-:W-:Y:S05]  /*1480*/  BSYNC.RECONVERGENT B1 ;  /* 0x0000000000017941 */ /* 0x000fea0003800200 */
.L_x_1518:
        /* <DEDUP_REMOVED lines=16> */
.L_x_1522:
[----:B------:R-:W-:Y:S05]  /*1590*/  BSYNC.RECONVERGENT B1 ;  /* 0x0000000000017941 */ /* 0x000fea0003800200 */
.L_x_1521:
        /* <DEDUP_REMOVED lines=11> */
[----:B---3--:R-:W-:-:S07]  /*1650*/  IMAD.MOV.U32 R12, RZ, RZ, RZ ;  /* 0x000000ffff0c7224 */ /* 0x008fce00078e00ff */
.L_x_1523:
[----:B------:R-:W-:Y:S01]  /*1660*/  LEA R14, R6, R25, 0x2 ;  /* 0x00000019060e7211 */ /* 0x000fe200078e10ff */
[----:B------:R-:W-:Y:S01]  /*1670*/  VIADD R12, R12, 0x1 ;  /* 0x000000010c0c7836 */ /* 0x000fe20000000000 */
[----:B------:R-:W-:-:S03]  /*1680*/  IADD3 R6, PT, PT, R6, 0x1, RZ ;  /* 0x0000000106067810 */ /* 0x000fc60007ffe0ff */
[----:B------:R4:W-:Y:S01]  /*1690*/  STS [R14], RZ ;  /* 0x000000ff0e007388 */ /* 0x0009e20000000800 */
[----:B------:R-:W-:-:S13]  /*16a0*/  ISETP.NE.AND P0, PT, R12, R15, PT ;  /* 0x0000000f0c00720c */ /* 0x000fda0003f05270 */
[----:B----4-:R-:W-:Y:S05]  /*16b0*/  @P0 BRA `(.L_x_1523) ;  /* 0xfffffffc00e80947 */ /* 0x010fea000383ffff */
.L_x_1498:
[----:B------:R-:W-:Y:S05]  /*16c0*/  BSYNC.RECONVERGENT B0 ;  /* 0x0000000000007941 */ /* 0x000fea0003800200 */
.L_x_1497:
        /* <DEDUP_REMOVED lines=10> */
[----:B-1----:R-:W0:Y:S02]  /*1770*/  F2F.F64.F32 R14, R14 ;  /* 0x0000000e000e7310 */ /* 0x002e240000201800 */
        /* <DEDUP_REMOVED lines=31> */
[----:B---3--:R-:W-:Y:S05]  /*1970*/  CALL.REL.NOINC `($__internal_17_$__cuda_sm20_dblrcp_rn_slowpath_v3) ;  /* 0x0000002800887944 */ /* 0x008fea0003c00000 */
.L_x_1527:
        /* <DEDUP_REMOVED lines=9> */
.L_x_1526:
[----:B------:R-:W-:Y:S01]  /*1a10*/  ISETP.GE.AND P0, PT, R4, 0x1, PT ;  /* 0x000000010400780c */ /* 0x000fe20003f06270 */
[----:B------:R-:W-:Y:S01]  /*1a20*/  BSSY.RECONVERGENT B1, `(.L_x_1528) ;  /* 0x000006f000017945 */ /* 0x000fe20003800200 */
[----:B------:R-:W-:-:S11]  /*1a30*/  MOV R6, RZ ;  /* 0x000000ff00067202 */ /* 0x000fd60000000f00 */
[----:B------:R-:W-:Y:S05]  /*1a40*/  @!P0 BRA `(.L_x_1529) ;  /* 0x0000000400b08947 */ /* 0x000fea0003800000 */
[----:B------:R-:W-:Y:S01]  /*1a50*/  IMAD.IADD R6, R0, 0x1, -R19 ;  /* 0x0000000100067824 */ /* 0x000fe200078e0a13 */
[----:B------:R-:W-:Y:S01]  /*1a60*/  LOP3.LUT R22, R4, 0x3, RZ, 0xc0, !PT ;  /* 0x0000000304167812 */ /* 0x000fe200078ec0ff */
[----:B------:R-:W-:Y:S01]  /*1a70*/  BSSY.RECONVERGENT B2, `(.L_x_1530) ;  /* 0x000003c000027945 */ /* 0x000fe20003800200 */
[----:B-1----:R-:W-:Y:S02]  /*1a80*/  IMAD.MOV.U32 R15, RZ, RZ, RZ ;  /* 0x000000ffff0f7224 */ /* 0x002fe400078e00ff */
[----:B------:R-:W-:Y:S02]  /*1a90*/  ISETP.GT.U32.AND P2, PT, R6, -0x4, PT ;  /* 0xfffffffc0600780c */ /* 0x000fe40003f44070 */
[----:B------:R-:W-:Y:S02]  /*1aa0*/  ISETP.NE.AND P1, PT, R22, RZ, PT ;  /* 0x000000ff1600720c */ /* 0x000fe40003f25270 */
[----:B------:R-:W-:-:S09]  /*1ab0*/  MOV R6, RZ ;  /* 0x000000ff00067202 */ /* 0x000fd20000000f00 */
[----:B------:R-:W-:Y:S05]  /*1ac0*/  @P2 BRA `(.L_x_1531) ;  /* 0x0000000000d82947 */ /* 0x000fea0003800000 */
[----:B------:R-:W-:Y:S01]  /*1ad0*/  HFMA2 R6, -RZ, RZ, 0, 0 ;  /* 0x00000000ff067431 */ /* 0x000fe200000001ff */
[----:B------:R-:W-:Y:S01]  /*1ae0*/  LOP3.LUT R15, R4, 0x7ffffffc, RZ, 0xc0, !PT ;  /* 0x7ffffffc040f7812 */ /* 0x000fe200078ec0ff */
[----:B---3--:R-:W-:-:S07]  /*1af0*/  IMAD.MOV.U32 R12, RZ, RZ, RZ ;  /* 0x000000ffff0c7224 */ /* 0x008fce00078e00ff */
.L_x_1532:
[C---:B0-----:R-:W-:Y:S01]  /*1b00*/  IADD3 R21, PT, PT, R12.reuse, 0x3, RZ ;  /* 0x000000030c157810 */ /* 0x041fe20007ffe0ff */
[C---:B------:R-:W-:Y:S01]  /*1b10*/  VIADD R17, R12.reuse, 0x2 ;  /* 0x000000020c117836 */ /* 0x040fe20000000000 */
        /* <DEDUP_REMOVED lines=29> */
[C---:B------:R-:W-:Y:S01]  /*1cf0*/  FADD.FTZ R23, -R17.reuse, 1 ;  /* 0x3f80000011177421 */ /* 0x040fe20000010100 */
[----:B------:R-:W-:Y:S01]  /*1d00*/  FADD.FTZ R26, -R26, 1 ;  /* 0x3f8000001a1a7421 */ /* 0x000fe20000010100 */
[----:B------:R-:W-:Y:S01]  /*1d10*/  FSETP.GEU.FTZ.AND P3, PT, R16, 1, PT ;  /* 0x3f8000001000780b */ /* 0x000fe20003f7e000 */
[----:B------:R-:W-:Y:S01]  /*1d20*/  IMAD R16, R12, 0x4, R2 ;  /* 0x000000040c107824 */ /* 0x000fe200078e0202 */
[----:B------:R-:W-:-:S02]  /*1d30*/  FSETP.GEU.FTZ.AND P4, PT, R17, 1, PT ;  /* 0x3f8000001100780b */ /* 0x000fc40003f9e000 */
[----:B------:R-:W-:Y:S02]  /*1d40*/  FSEL R17, R14, RZ, !P2 ;  /* 0x000000ff0e117208 */ /* 0x000fe40005000000 */
        /* <DEDUP_REMOVED lines=14> */
.L_x_1531:
[----:B------:R-:W-:Y:S05]  /*1e30*/  BSYNC.RECONVERGENT B2 ;  /* 0x0000000000027941 */ /* 0x000fea0003800200 */
.L_x_1530:
[----:B------:R-:W-:Y:S05]  /*1e40*/  @!P1 BRA `(.L_x_1529) ;  /* 0x0000000000b09947 */ /* 0x000fea0003800000 */
[----:B------:R-:W-:Y:S01]  /*1e50*/  ISETP.NE.AND P1, PT, R22, 0x1, PT ;  /* 0x000000011600780c */ /* 0x000fe20003f25270 */
[----:B------:R-:W-:Y:S01]  /*1e60*/  BSSY.RECONVERGENT B2, `(.L_x_1533) ;  /* 0x000001d000027945 */ /* 0x000fe20003800200 */
[----:B---3--:R-:W-:-:S04]  /*1e70*/  LOP3.LUT R12, R4, 0x1, RZ, 0xc0, !PT ;  /* 0x00000001040c7812 */ /* 0x008fc800078ec0ff */
        /* <DEDUP_REMOVED lines=17> */
[C---:B0-----:R-:W-:Y:S01]  /*1f90*/  FADD.FTZ R16, -R14.reuse, 1 ;  /* 0x3f8000000e107421 */ /* 0x041fe20000010100 */
        /* <DEDUP_REMOVED lines=9> */
.L_x_1534:
[----:B------:R-:W-:Y:S05]  /*2030*/  BSYNC.RECONVERGENT B2 ;  /* 0x0000000000027941 */ /* 0x000fea0003800200 */
.L_x_1533:
[----:B------:R-:W-:Y:S05]  /*2040*/  @P3 BRA `(.L_x_1529) ;  /* 0x0000000000303947 */ /* 0x000fea0003800000 */
[----:B------:R-:W-:-:S05]  /*2050*/  I2FP.F32.U32 R12, R15 ;  /* 0x0000000f000c7245 */ /* 0x000fca0000201000 */
[----:B------:R-:W-:-:S04]  /*2060*/  FADD.FTZ R12, R11, R12 ;  /* 0x0000000c0b0c7221 */ /* 0x000fc80000010000 */
[----:B------:R-:W-:-:S04]  /*2070*/  FADD.FTZ R12, R12, 0.5 ;  /* 0x3f0000000c0c7421 */ /* 0x000fc80000010000 */
[----:B------:R-:W-:Y:S01]  /*2080*/  FMUL.FTZ R5, R12, R5 ;  /* 0x000000050c057220 */ /* 0x000fe20000410000 */
[----:B------:R-:W-:-:S04]  /*2090*/  LEA R12, R15, R2, 0x2 ;  /* 0x000000020f0c7211 */ /* 0x000fc800078e10ff */
[----:B------:R-:W-:-:S13]  /*20a0*/  FSETP.GEU.FTZ.AND P1, PT, R5, RZ, PT ;  /* 0x000000ff0500720b */ /* 0x000fda0003f3e000 */
[----:B------:R-:W-:-:S04]  /*20b0*/  @!P1 FADD.FTZ R5, -R5, -RZ ;  /* 0x800000ff05059221 */ /* 0x000fc80000010100 */
[C---:B------:R-:W-:Y:S01]  /*20c0*/  FADD.FTZ R11, -R5.reuse, 1 ;  /* 0x3f800000050b7421 */ /* 0x040fe20000010100 */
[----:B------:R-:W-:-:S04]  /*20d0*/  FSETP.GEU.FTZ.AND P1, PT, R5, 1, PT ;  /* 0x3f8000000500780b */ /* 0x000fc80003f3e000 */
[----:B------:R-:W-:-:S05]  /*20e0*/  FSEL R11, R11, RZ, !P1 ;  /* 0x000000ff0b0b7208 */ /* 0x000fca0004800000 */
[----:B------:R2:W-:Y:S01]  /*20f0*/  STS [R12], R11 ;  /* 0x0000000b0c007388 */ /* 0x0005e20000000800 */
[----:B------:R-:W-:-:S07]  /*2100*/  FADD.FTZ R6, R6, R11 ;  /* 0x0000000b06067221 */ /* 0x000fce0000010000 */
.L_x_1529:
[----:B------:R-:W-:Y:S05]  /*2110*/  BSYNC.RECONVERGENT B1 ;  /* 0x0000000000017941 */ /* 0x000fea0003800200 */
.L_x_1528:
[----:B------:R-:W-:Y:S01]  /*2120*/  BSSY.RECONVERGENT B2, `(.L_x_1535) ;  /* 0x0000040000027945 */ /* 0x000fe20003800200 */
[----:B------:R-:W-:-:S03]  /*2130*/  IMAD.MOV.U32 R5, RZ, RZ, RZ ;  /* 0x000000ffff057224 */ /* 0x000fc600078e00ff */
[----:B------:R-:W-:Y:S05]  /*2140*/  @!P0 BRA `(.L_x_1536) ;  /* 0x0000000000f48947 */ /* 0x000fea0003800000 */
[----:B------:R-:W-:Y:S01]  /*2150*/  IADD3 R5, PT, PT, R0, -R19, RZ ;  /* 0x8000001300057210 */ /* 0x000fe20007ffe0ff */
[----:B------:R-:W-:Y:S01]  /*2160*/  BSSY.RECONVERGENT B1, `(.L_x_1537) ;  /* 0x000002e000017945 */ /* 0x000fe20003800200 */
[----:B--2---:R-:W-:Y:S02]  /*2170*/  LOP3.LUT R11, R4, 0x3, RZ, 0xc0, !PT ;  /* 0x00000003040b7812 */ /* 0x004fe400078ec0ff */
        /* <DEDUP_REMOVED lines=8> */
[----:B---3--:R-:W2:Y:S01]  /*2200*/  LDS R12, [R2] ;  /* 0x00000000020c7984 */ /* 0x008ea20000000800 */
[----:B01----:R-:W2:Y:S03]  /*2210*/  MUFU.RCP R23, R6 ;  /* 0x0000000600177308 */ /* 0x003ea60000001000 */
[----:B------:R-:W0:Y:S04]  /*2220*/  LDS R14, [R2+0x4] ;  /* 0x00000400020e7984 */ /* 0x000e280000000800 */
[----:B------:R-:W1:Y:S04]  /*2230*/  LDS R16, [R2+0x8] ;  /* 0x0000080002107984 */ /* 0x000e680000000800 */
[----:B------:R-:W3:Y:S01]  /*2240*/  LDS R20, [R2+0xc] ;  /* 0x00000c0002147984 */ /* 0x000ee20000000800 */
[-C--:B--2---:R-:W-:Y:S01]  /*2250*/  FMUL.FTZ R15, R12, R23.reuse ;  /* 0x000000170c0f7220 */ /* 0x084fe20000410000 */
[----:B0-----:R-:W-:-:S04]  /*2260*/  FMUL.FTZ R17, R14, R23 ;  /* 0x000000170e117220 */ /* 0x001fc80000410000 */
[----:B------:R2:W-:Y:S01]  /*2270*/  STS [R2], R15 ;  /* 0x0000000f02007388 */ /* 0x0005e20000000800 */
[----:B-1----:R-:W-:-:S03]  /*2280*/  FMUL.FTZ R21, R16, R23 ;  /* 0x0000001710157220 */ /* 0x002fc60000410000 */
[----:B------:R2:W-:Y:S01]  /*2290*/  STS [R2+0x4], R17 ;  /* 0x0000041102007388 */ /* 0x0005e20000000800 */
[----:B---3--:R-:W-:-:S03]  /*22a0*/  FMUL.FTZ R23, R20, R23 ;  /* 0x0000001714177220 */ /* 0x008fc60000410000 */
[----:B------:R2:W-:Y:S04]  /*22b0*/  STS [R2+0x8], R21 ;  /* 0x0000081502007388 */ /* 0x0005e80000000800 */
[----:B------:R2:W-:Y:S02]  /*22c0*/  STS [R2+0xc], R23 ;  /* 0x00000c1702007388 */ /* 0x0005e40000000800 */
.L_x_1540:
[----:B------:R-:W-:Y:S05]  /*22d0*/  BSYNC.RECONVERGENT B3 ;  /* 0x0000000000037941 */ /* 0x000fea0003800200 */
.L_x_1539:
[----:B------:R-:W-:Y:S05]  /*22e0*/  @!P1 BRA `(.L_x_1538) ;  /* 0x0000000000549947 */ /* 0x000fea0003800000 */
[----:B0-----:R-:W-:-:S07]  /*22f0*/  MOV R25, 0x4 ;  /* 0x0000000400197802 */ /* 0x001fce0000000f00 */
.L_x_1543:
[----:B------:R-:W-:Y:S04]  /*2300*/  BSSY.RECONVERGENT B3, `(.L_x_1541) ;  /* 0x0000010000037945 */ /* 0x000fe80003800200 */
[----:B0-----:R-:W-:Y:S05]  /*2310*/  @!P0 BRA `(.L_x_1542) ;  /* 0x0000000000388947 */ /* 0x001fea0003800000 */
[----:B---3--:R-:W-:Y:S01]  /*2320*/  IMAD R12, R25, 0x4, R2 ;  /* 0x00000004190c7824 */ /* 0x008fe200078e0202 */
[----:B-12---:R-:W0:Y:S04]  /*2330*/  MUFU.RCP R23, R6 ;  /* 0x0000000600177308 */ /* 0x006e280000001000 */
        /* <DEDUP_REMOVED lines=12> */
.L_x_1542:
[----:B------:R-:W-:Y:S05]  /*2400*/  BSYNC.RECONVERGENT B3 ;  /* 0x0000000000037941 */ /* 0x000fea0003800200 */
.L_x_1541:
[----:B------:R-:W-:-:S04]  /*2410*/  IADD3 R25, PT, PT, R25, 0x4, RZ ;  /* 0x0000000419197810 */ /* 0x000fc80007ffe0ff */
[----:B------:R-:W-:-:S13]  /*2420*/  ISETP.NE.AND P1, PT, R25, R5, PT ;  /* 0x000000051900720c */ /* 0x000fda0003f25270 */
[----:B------:R-:W-:Y:S05]  /*2430*/  @P1 BRA `(.L_x_1543) ;  /* 0xfffffffc00b01947 */ /* 0x000fea000383ffff */
.L_x_1538:
[----:B------:R-:W-:Y:S05]  /*2440*/  BSYNC.RECONVERGENT B1 ;  /* 0x0000000000017941 */ /* 0x000fea0003800200 */
.L_x_1537:
[----:B------:R-:W-:-:S13]  /*2450*/  ISETP.NE.AND P0, PT, R11, RZ, PT ;  /* 0x000000ff0b00720c */ /* 0x000fda0003f05270 */
[----:B------:R-:W-:Y:S05]  /*2460*/  @!P0 BRA `(.L_x_1536) ;  /* 0x00000000002c8947 */ /* 0x000fea0003800000 */
[----:B------:R-:W-:Y:S01]  /*2470*/  FSETP.NEU.FTZ.AND P1, PT, R6, RZ, PT ;  /* 0x000000ff0600720b */ /* 0x000fe20003f3d000 */
[----:B0--3--:R-:W-:-:S12]  /*2480*/  IMAD.MOV.U32 R12, RZ, RZ, RZ ;  /* 0x000000ffff0c7224 */ /* 0x009fd800078e00ff */
[----:B-12---:R0:W1:Y:S02]  /*2490*/  @P1 MUFU.RCP R17, R6 ;  /* 0x0000000600111308 */ /* 0x0060640000001000 */
.L_x_1544:
[C---:B0---4-:R-:W-:Y:S01]  /*24a0*/  @P1 LEA R6, R5.reuse, R2, 0x2 ;  /* 0x0000000205061211 */ /* 0x051fe200078e10ff */
[----:B------:R-:W-:Y:S01]  /*24b0*/  VIADD R12, R12, 0x1 ;  /* 0x000000010c0c7836 */ /* 0x000fe20000000000 */
[----:B------:R-:W-:-:S03]  /*24c0*/  IADD3 R5, PT, PT, R5, 0x1, RZ ;  /* 0x0000000105057810 */ /* 0x000fc60007ffe0ff */
[----:B------:R-:W1:Y:S01]  /*24d0*/  @P1 LDS R14, [R6] ;  /* 0x00000000060e1984 */ /* 0x000e620000000800 */
[----:B------:R-:W-:Y:S01]  /*24e0*/  ISETP.NE.AND P0, PT, R12, R11, PT ;  /* 0x0000000b0c00720c */ /* 0x000fe20003f05270 */
[----:B-1----:R-:W-:-:S05]  /*24f0*/  @P1 FMUL.FTZ R15, R14, R17 ;  /* 0x000000110e0f1220 */ /* 0x002fca0000410000 */
[----:B------:R4:W-:Y:S07]  /*2500*/  @P1 STS [R6], R15 ;  /* 0x0000000f06001388 */ /* 0x0009ee0000000800 */
[----:B------:R-:W-:Y:S05]  /*2510*/  @P0 BRA `(.L_x_1544) ;  /* 0xfffffffc00e00947 */ /* 0x000fea000383ffff */
.L_x_1536:
[----:B------:R-:W-:Y:S05]  /*2520*/  BSYNC.RECONVERGENT B2 ;  /* 0x0000000000027941 */ /* 0x000fea0003800200 */
.L_x_1535:
[----:B------:R-:W-:-:S13]  /*2530*/  ISETP.GE.AND P0, PT, R13, R5, PT ;  /* 0x000000050d00720c */ /* 0x000fda0003f06270 */
[----:B------:R-:W-:Y:S05]  /*2540*/  @!P0 BRA `(.L_x_1525) ;  /* 0x0000000400188947 */ /* 0x000fea0003800000 */
[----:B----4-:R-:W2:Y:S01]  /*2550*/  LDC R6, c[0x0][0x380] ;  /* 0x0000e000ff067b82 */ /* 0x010ea20000000800 */
[----:B------:R-:W-:Y:S01]  /*2560*/  IADD3 R13, PT, PT, R13, -R5, RZ ;  /* 0x800000050d0d7210 */ /* 0x000fe20007ffe0ff */
[----:B------:R-:W-:Y:S03]  /*2570*/  BSSY.RECONVERGENT B1, `(.L_x_1545) ;  /* 0x0000020000017945 */ /* 0x000fe60003800200 */
[----:B------:R-:W-:Y:S02]  /*2580*/  ISETP.GE.U32.AND P0, PT, R13, 0xf, PT ;  /* 0x0000000f0d00780c */ /* 0x000fe40003f06070 */
[----:B--2---:R-:W-:-:S04]  /*2590*/  FMNMX.FTZ R11, R6, 1, !PT ;  /* 0x3f800000060b7809 */ /* 0x004fc80007810000 */
[----:B------:R-:W2:Y:S02]  /*25a0*/  F2I.FTZ.CEIL.NTZ R6, R11 ;  /* 0x0000000b00067305 */ /* 0x000ea4000021b100 */
[----:B--2---:R-:W-:-:S05]  /*25b0*/  LEA R6, R6, 0x1, 0x1 ;  /* 0x0000000106067811 */ /* 0x004fca00078e08ff */
[----:B0--3--:R-:W-:-:S05]  /*25c0*/  IMAD.IADD R12, R6, 0x1, -R5 ;  /* 0x00000001060c7824 */ /* 0x009fca00078e0a05 */
[----:B-1----:R-:W-:-:S04]  /*25d0*/  LOP3.LUT R14, R12, 0xf, RZ, 0xc0, !PT ;  /* 0x0000000f0c0e7812 */ /* 0x002fc800078ec0ff */
[----:B------:R-:W-:Y:S01]  /*25e0*/  ISETP.NE.AND P1, PT, R14, RZ, PT ;  /* 0x000000ff0e00720c */ /* 0x000fe20003f25270 */
[----:B------:R-:W-:-:S12]  /*25f0*/  @!P0 BRA `(.L_x_1546) ;  /* 0x00000000005c8947 */ /* 0x000fd80003800000 */
[----:B------:R-:W-:Y:S01]  /*2600*/  LOP3.LUT R13, R12, 0xfffffff0, RZ, 0xc0, !PT ;  /* 0xfffffff00c0d7812 */ /* 0x000fe200078ec0ff */
[----:B------:R-:W-:-:S07]  /*2610*/  IMAD.MOV.U32 R6, RZ, RZ, RZ ;  /* 0x000000ffff067224 */ /* 0x000fce00078e00ff */
.L_x_1547:
        /* <DEDUP_REMOVED lines=21> */
.L_x_1546:
[----:B------:R-:W-:Y:S05]  /*2770*/  BSYNC.RECONVERGENT B1 ;  /* 0x0000000000017941 */ /* 0x000fea0003800200 */
.L_x_1545:
        /* <DEDUP_REMOVED lines=16> */
.L_x_1549:
[----:B------:R-:W-:Y:S05]  /*2880*/  BSYNC.RECONVERGENT B1 ;  /* 0x0000000000017941 */ /* 0x000fea0003800200 */
.L_x_1548:
        /* <DEDUP_REMOVED lines=12> */
.L_x_1550:
[C---:B------:R-:W-:Y:S01]  /*2950*/  LEA R12, R5.reuse, R2, 0x2 ;  /* 0x00000002050c7211 */ /* 0x040fe200078e10ff */
[----:B------:R-:W-:Y:S01]  /*2960*/  VIADD R6, R6, 0x1 ;  /* 0x0000000106067836 */ /* 0x000fe20000000000 */
[----:B------:R-:W-:-:S03]  /*2970*/  IADD3 R5, PT, PT, R5, 0x1, RZ ;  /* 0x0000000105057810 */ /* 0x000fc60007ffe0ff */
[----:B------:R0:W-:Y:S01]  /*2980*/  STS [R12], RZ ;  /* 0x000000ff0c007388 */ /* 0x0001e20000000800 */
[----:B------:R-:W-:-:S13]  /*2990*/  ISETP.NE.AND P0, PT, R6, R11, PT ;  /* 0x0000000b0600720c */ /* 0x000fda0003f05270 */
[----:B0-----:R-:W-:Y:S05]  /*29a0*/  @P0 BRA `(.L_x_1550) ;  /* 0xfffffffc00e80947 */ /* 0x001fea000383ffff */
.L_x_1525:
[----:B------:R-:W-:Y:S05]  /*29b0*/  BSYNC.RECONVERGENT B0 ;  /* 0x0000000000007941 */ /* 0x000fea0003800200 */
.L_x_1524:
[----:B------:R-:W5:Y:S01]  /*29c0*/  LDC R5, c[0x0][0x398] ;  /* 0x0000e600ff057b82 */ /* 0x000f620000000800 */
[----:B------:R-:W5:Y:S07]  /*29d0*/  LDCU UR5, c[0x0][0x390] ;  /* 0x00007200ff0577ac */ /* 0x000f6e0008000800 */
[----:B------:R-:W0:Y:S01]  /*29e0*/  S2UR UR4, SR_CTAID.Z ;  /* 0x00000000000479c3 */ /* 0x000e220000002700 */
[----:B-----5:R-:W-:-:S07]  /*29f0*/  IMAD R5, R5, UR5, RZ ;  /* 0x0000000505057c24 */ /* 0x020fce000f8e02ff */
[----:B------:R-:W-:Y:S01]  /*2a00*/  BAR.SYNC.DEFER_BLOCKING 0x0 ;  /* 0x0000000000007b1d */ /* 0x000fe20000010000 */
[----:B0-----:R-:W-:-:S13]  /*2a10*/  ISETP.LE.AND P0, PT, R5, UR4, PT ;  /* 0x0000000405007c0c */ /* 0x001fda000bf03270 */
[----:B------:R-:W-:Y:S05]  /*2a20*/  @P0 EXIT ;  /* 0x000000000000094d */ /* 0x000fea0003800000 */
[----:B------:R-:W3:Y:S01]  /*2a30*/  LDCU.64 UR12, c[0x0][0x408] ;  /* 0x00008100ff0c77ac */ /* 0x000ee20008000a00 */
[----:B------:R-:W0:Y:S01]  /*2a40*/  S2UR UR6, SR_CgaCtaId ;  /* 0x00000000000679c3 */ /* 0x000e220000008800 */
[----:B------:R-:W-:Y:S01]  /*2a50*/  LOP3.LUT R5, RZ, R7, RZ, 0x33, !PT ;  /* 0x00000007ff057212 */ /* 0x000fe200078e33ff */
[----:B------:R-:W5:Y:S01]  /*2a60*/  LDCU.64 UR14, c[0x0][0x410] ;  /* 0x00008200ff0e77ac */ /* 0x000f620008000a00 */
[----:B----4-:R-:W-:-:S03]  /*2a70*/  LOP3.LUT R6, RZ, R0, RZ, 0x33, !PT ;  /* 0x00000000ff067212 */ /* 0x010fc600078e33ff */
[----:B-12---:R-:W-:Y:S01]  /*2a80*/  IMAD.IADD R14, R24, 0x1, R5 ;  /* 0x00000001180e7824 */ /* 0x006fe200078e0205 */
[----:B------:R-:W1:Y:S01]  /*2a90*/  LDCU.64 UR10, c[0x0][0x3c8] ;  /* 0x00007900ff0a77ac */ /* 0x000e620008000a00 */
[----:B------:R-:W-:Y:S02]  /*2aa0*/  SHF.R.S32.HI R5, RZ, 0x1f, R18 ;  /* 0x0000001fff057819 */ /* 0x000fe40000011412 */
[----:B------:R-:W-:Y:S01]  /*2ab0*/  IADD3 R15, PT, PT, R19, R6, RZ ;  /* 0x00000006130f7210 */ /* 0x000fe20007ffe0ff */
[----:B------:R-:W-:Y:S01]  /*2ac0*/  UMOV UR5, 0x400 ;  /* 0x0000040000057882 */ /* 0x000fe20000000000 */
[----:B------:R-:W-:Y:S01]  /*2ad0*/  LOP3.LUT R6, R14, 0x7, RZ, 0xc0, !PT ;  /* 0x000000070e067812 */ /* 0x000fe200078ec0ff */
[----:B------:R-:W2:Y:S01]  /*2ae0*/  LDCU UR7, c[0x0][0x378] ;  /* 0x00006f00ff0777ac */ /* 0x000ea20008000800 */
[----:B------:R-:W-:Y:S02]  /*2af0*/  IADD3 R24, PT, PT, R24, -0x2, -R7 ;  /* 0xfffffffe18187810 */ /* 0x000fe40007ffe807 */
[----:B------:R-:W-:Y:S01]  /*2b00*/  LOP3.LUT R16, R14, 0xfffffff0, RZ, 0xc0, !PT ;  /* 0xfffffff00e107812 */ /* 0x000fe200078ec0ff */
[----:B---3--:R-:W-:Y:S01]  /*2b10*/  IMAD.WIDE.U32 R12, R10, UR12, RZ ;  /* 0x0000000c0a0c7c25 */ /* 0x008fe2000f8e00ff */
[----:B------:R-:W-:-:S03]  /*2b20*/  ISETP.GE.U32.AND P0, PT, R24, 0xf, PT ;  /* 0x0000000f1800780c */ /* 0x000fc60003f06070 */
[----:B------:R-:W-:Y:S01]  /*2b30*/  IMAD R11, R10, UR13, R13 ;  /* 0x0000000d0a0b7c24 */ /* 0x000fe2000f8e020d */
[----:B------:R-:W-:Y:S01]  /*2b40*/  IADD3 R10, PT, PT, R19, -0x2, -R0 ;  /* 0xfffffffe130a7810 */ /* 0x000fe20007ffe800 */
[----:B-----5:R-:W-:Y:S01]  /*2b50*/  IMAD R5, R5, UR14, RZ ;  /* 0x0000000e05057c24 */ /* 0x020fe2000f8e02ff */
[----:B0-----:R-:W-:Y:S01]  /*2b60*/  ULEA UR5, UR6, UR5, 0x18 ;  /* 0x0000000506057291 */ /* 0x001fe2000f8ec0ff */
[----:B-1----:R-:W-:Y:S01]  /*2b70*/  IMAD.WIDE.U32 R20, R7, UR10, RZ ;  /* 0x0000000a07147c25 */ /* 0x002fe2000f8e00ff */
        /* <DEDUP_REMOVED lines=18> */
[----:B--2---:R-:W-:-:S07]  /*2ca0*/  IADD3 R15, PT, PT, -R16, RZ, RZ ;  /* 0x000000ff100f7210 */ /* 0x004fce0007ffe1ff */
.L_x_1574:
        /* <DEDUP_REMOVED lines=12> */
[----:B------:R-:W-:-:S03]  /*2d70*/  LOP3.LUT R16, R27, UR4, RZ, 0x3c, !PT ;  /* 0x000000041b107c12 */ /* 0x000fc6000f8e3cff */
[----:B------:R-:W-:Y:S01]  /*2d80*/  IMAD.MOV.U32 R23, RZ, RZ, R24 ;  /* 0x000000ffff177224 */ /* 0x000fe200078e0018 */
[----:B------:R-:W-:-:S03]  /*2d90*/  ISETP.GE.AND P5, PT, R16, RZ, PT ;  /* 0x000000ff1000720c */ /* 0x000fc60003fa6270 */
[----:B------:R-:W-:-:S05]  /*2da0*/  IMAD.HI.U32 R24, R17, R23, RZ ;  /* 0x0000001711187227 */ /* 0x000fca00078e00ff */
[----:B------:R-:W-:-:S05]  /*2db0*/  IADD3 R17, PT, PT, -R24, RZ, RZ ;  /* 0x000000ff18117210 */ /* 0x000fca0007ffe1ff */
[----:B------:R-:W-:-:S05]  /*2dc0*/  IMAD R17, R26, R17, R23 ;  /* 0x000000111a117224 */ /* 0x000fca00078e0217 */
[----:B------:R-:W-:-:S13]  /*2dd0*/  ISETP.GT.U32.AND P6, PT, R26, R17, PT ;  /* 0x000000111a00720c */ /* 0x000fda0003fc4070 */
[----:B------:R-:W-:Y:S01]  /*2de0*/  @!P6 IMAD.IADD R17, R17, 0x1, -R26 ;  /* 0x000000011111e824 */ /* 0x000fe200078e0a1a */
[----:B------:R-:W-:Y:S02]  /*2df0*/  @!P6 IADD3 R24, PT, PT, R24, 0x1, RZ ;  /* 0x000000011818e810 */ /* 0x000fe40007ffe0ff */
[----:B------:R-:W-:Y:S02]  /*2e00*/  ISETP.NE.AND P6, PT, R27, RZ, PT ;  /* 0x000000ff1b00720c */ /* 0x000fe40003fc5270 */
[----:B------:R-:W-:-:S13]  /*2e10*/  ISETP.GE.U32.AND P4, PT, R17, R26, PT ;  /* 0x0000001a1100720c */ /* 0x000fda0003f86070 */
[----:B------:R-:W-:Y:S01]  /*2e20*/  @P4 VIADD R24, R24, 0x1 ;  /* 0x0000000118184836 */ /* 0x000fe20000000000 */
[----:B------:R-:W-:-:S04]  /*2e30*/  ISETP.GE.AND P4, PT, R4, 0x1, PT ;  /* 0x000000010400780c */ /* 0x000fc80003f86270 */
[----:B------:R-:W-:Y:S02]  /*2e40*/  @!P5 IADD3 R24, PT, PT, -R24, RZ, RZ ;  /* 0x000000ff1818d210 */ /* 0x000fe40007ffe1ff */
[----:B------:R-:W-:-:S05]  /*2e50*/  @!P6 LOP3.LUT R24, RZ, R27, RZ, 0x33, !PT ;  /* 0x0000001bff18e212 */ /* 0x000fca00078e33ff */
[----:B------:R-:W-:-:S04]  /*2e60*/  IMAD.MOV R16, RZ, RZ, -R24 ;  /* 0x000000ffff107224 */ /* 0x000fc800078e0a18 */
[----:B------:R-:W-:Y:S01]  /*2e70*/  IMAD R27, R27, R16, UR4 ;  /* 0x000000041b1b7e24 */ /* 0x000fe2000f8e0210 */
[----:B------:R-:W-:Y:S06]  /*2e80*/  @!P4 BRA `(.L_x_1552) ;  /* 0x0000000800a8c947 */ /* 0x000fec0003800000 */
[----:B------:R-:W-:Y:S02]  /*2e90*/  SHF.R.S32.HI R26, RZ, 0x1f, R27 ;  /* 0x0000001fff1a7819 */ /* 0x000fe4000001141b */
[----:B------:R-:W-:-:S07]  /*2ea0*/  MOV R29, RZ ;  /* 0x000000ff001d7202 */ /* 0x000fce0000000f00 */
.L_x_1563:
[----:B------:R-:W0:Y:S01]  /*2eb0*/  LDCU.128 UR12, c[0x0][0x3b0] ;  /* 0x00007600ff0c77ac */ /* 0x000e220008000c00 */
[----:B------:R-:W-:Y:S02]  /*2ec0*/  SHF.R.S32.HI R16, RZ, 0x1f, R24 ;  /* 0x0000001fff107819 */ /* 0x000fe40000011418 */
[----:B------:R-:W-:Y:S01]  /*2ed0*/  MOV R17, R7 ;  /* 0x0000000700117202 */ /* 0x000fe20000000f00 */
[----:B------:R-:W1:Y:S02]  /*2ee0*/  LDCU.64 UR10, c[0x0][0x3c0] ;  /* 0x00007800ff0a77ac */ /* 0x000e640008000a00 */
[----:B0-----:R-:W-:Y:S02]  /*2ef0*/  IMAD R31, R16, UR12, RZ ;  /* 0x0000000c101f7c24 */ /* 0x001fe4000f8e02ff */
[----:B------:R-:W-:Y:S02]  /*2f00*/  IMAD.MOV.U32 R16, RZ, RZ, R20 ;  /* 0x000000ffff107224 */ /* 0x000fe400078e0014 */
[----:B------:R-:W-:-:S02]  /*2f10*/  IMAD R31, R24, UR13, R31 ;  /* 0x0000000d181f7c24 */ /* 0x000fc4000f8e021f */
[----:B------:R-:W-:Y:S02]  /*2f20*/  IMAD.WIDE.U32 R22, R24, UR12, R16 ;  /* 0x0000000c18167c25 */ /* 0x000fe4000f8e0010 */
[----:B------:R-:W0:Y:S02]  /*2f30*/  LDC.64 R16, c[0x0][0x388] ;  /* 0x0000e200ff107b82 */ /* 0x000e240000000a00 */
[----:B------:R-:W-:Y:S02]  /*2f40*/  IMAD.IADD R23, R23, 0x1, R31 ;  /* 0x0000000117177824 */ /* 0x000fe400078e021f */
[----:B------:R-:W-:Y:S02]  /*2f50*/  IMAD R28, R26, UR14, RZ ;  /* 0x0000000e1a1c7c24 */ /* 0x000fe4000f8e02ff */
[----:B------:R-:W-:-:S04]  /*2f60*/  IMAD.WIDE.U32 R22, R27, UR14, R22 ;  /* 0x0000000e1b167c25 */ /* 0x000fc8000f8e0016 */
[----:B------:R-:W-:-:S05]  /*2f70*/  IMAD R31, R27, UR15, R28 ;  /* 0x0000000f1b1f7c24 */ /* 0x000fca000f8e021c */
[----:B------:R-:W-:Y:S01]  /*2f80*/  IADD3 R23, PT, PT, R23, R31, RZ ;  /* 0x0000001f17177210 */ /* 0x000fe20007ffe0ff */
[----:B------:R-:W-:-:S04]  /*2f90*/  IMAD.IADD R31, R0, 0x1, R29 ;  /* 0x00000001001f7824 */ /* 0x000fc800078e021d */
[----:B-1----:R-:W-:-:S04]  /*2fa0*/  IMAD.WIDE.U32 R22, R31, UR10, R22 ;  /* 0x0000000a1f167c25 */ /* 0x002fc8000f8e0016 */
[----:B------:R-:W-:Y:S01]  /*2fb0*/  IMAD R31, R31, UR11, R23 ;  /* 0x0000000b1f1f7c24 */ /* 0x000fe2000f8e0217 */
[----:B------:R-:W-:-:S04]  /*2fc0*/  SHF.L.U32 R33, R22, 0x2, RZ ;  /* 0x0000000216217819 */ /* 0x000fc800000006ff */
[----:B------:R-:W-:Y:S02]  /*2fd0*/  SHF.L.U64.HI R34, R22, 0x2, R31 ;  /* 0x0000000216227819 */ /* 0x000fe4000001021f */
[----:B0-----:R-:W-:Y:S01]  /*2fe0*/  IADD3 R22, P4, PT, R33, R16, RZ ;  /* 0x0000001021167210 */ /* 0x001fe20007f9e0ff */
[----:B------:R-:W0:Y:S04]  /*2ff0*/  LDS R31, [R9] ;  /* 0x00000000091f7984 */ /* 0x000e280000000800 */
[----:B------:R-:W-:-:S05]  /*3000*/  IMAD.X R23, R34, 0x1, R17, P4 ;  /* 0x0000000122177824 */ /* 0x000fca00020e0611 */
        /* <DEDUP_REMOVED lines=11> */
[----:B------:R-:W-:Y:S01]  /*30c0*/  MOV R32, RZ ;  /* 0x000000ff00207202 */ /* 0x000fe20000000f00 */
[----:B------:R-:W-:Y:S01]  /*30d0*/  IMAD.MOV.U32 R31, RZ, RZ, R15 ;  /* 0x000000ffff1f7224 */ /* 0x000fe200078e000f */
[----:B------:R-:W-:-:S08]  /*30e0*/  IADD3.X R17, PT, PT, R34, R17, RZ, P4, P5 ;  /* 0x0000001122117210 */ /* 0x000fd000027ea4ff */
.L_x_1558:
        /* <DEDUP_REMOVED lines=43> */
[----:B------:R-:W-:-:S04]  /*33a0*/  IADD3 R31, PT, PT, R31, 0x10, RZ ;  /* 0x000000101f1f7810 */ /* 0x000fc80007ffe0ff */
[----:B------:R-:W-:Y:S02]  /*33b0*/  ISETP.NE.AND P4, PT, R31, RZ, PT ;  /* 0x000000ff1f00720c */ /* 0x000fe40003f85270 */
[----:B0-----:R-:W-:Y:S02]  /*33c0*/  IADD3 R16, P5, PT, R16, 0x40, RZ ;  /* 0x0000004010107810 */ /* 0x001fe40007fbe0ff */
[----:B------:R-:W-:-:S03]  /*33d0*/  IADD3 R32, PT, PT, R32, 0x10, RZ ;  /* 0x0000001020207810 */ /* 0x000fc60007ffe0ff */
[----:B------:R-:W-:Y:S02]  /*33e0*/  IMAD.X R17, RZ, RZ, R17, P5 ;  /* 0x000000ffff117224 */ /* 0x000fe400028e0611 */
[----:B---3--:R-:W-:Y:S02]  /*33f0*/  FFMA.FTZ R34, R36, R34, R35 ;  /* 0x0000002224227223 */ /* 0x008fe40000010023 */
[----:B------:R-:W4:Y:S02]  /*3400*/  LDS R35, [R30+0x1c] ;  /* 0x00001c001e237984 */ /* 0x000f240000000800 */
[----:B----4-:R-:W-:Y:S02]  /*3410*/  FFMA.FTZ R33, R35, R33, R34 ;  /* 0x0000002123217223 */ /* 0x010fe40000010022 */
[----:B------:R0:W5:Y:S02]  /*3420*/  LDS R34, [R30+0x20] ;  /* 0x000020001e227984 */ /* 0x0001640000000800 */
[----:B0-----:R-:W-:-:S02]  /*3430*/  VIADD R30, R30, 0x40 ;  /* 0x000000401e1e7836 */ /* 0x001fc40000000000 */
[----:B-----5:R-:W-:Y:S01]  /*3440*/  FFMA.FTZ R28, R34, R28, R33 ;  /* 0x0000001c221c7223 */ /* 0x020fe20000010021 */
[----:B------:R-:W-:Y:S06]  /*3450*/  @P4 BRA `(.L_x_1558) ;  /* 0xfffffffc00244947 */ /* 0x000fec000383ffff */
[----:B------:R-:W-:Y:S05]  /*3460*/  BSYNC.RECONVERGENT B3 ;  /* 0x0000000000037941 */ /* 0x000fea0003800200 */
.L_x_1557:
[----:B------:R-:W-:-:S07]  /*3470*/  IADD3 R32, PT, PT, R32, 0x1, RZ ;  /* 0x0000000120207810 */ /* 0x000fce0007ffe0ff */
.L_x_1556:
[----:B------:R-:W-:Y:S05]  /*3480*/  BSYNC.RECONVERGENT B2 ;  /* 0x0000000000027941 */ /* 0x000fea0003800200 */
.L_x_1555:
[----:B------:R-:W-:-:S13]  /*3490*/  ISETP.NE.AND P4, PT, R5, RZ, PT ;  /* 0x000000ff0500720c */ /* 0x000fda0003f85270 */
[----:B------:R-:W-:Y:S05]  /*34a0*/  @!P4 BRA `(.L_x_1554) ;  /* 0x000000040008c947 */ /* 0x000fea0003800000 */
[----:B------:R-:W-:Y:S01]  /*34b0*/  BSSY.RECONVERGENT B2, `(.L_x_1559) ;  /* 0x000001e000027945 */ /* 0x000fe20003800200 */
[----:B------:R-:W-:-:S03]  /*34c0*/  ISETP.NE.AND P4, PT, R6, RZ, PT ;  /* 0x000000ff0600720c */ /* 0x000fc60003f85270 */
[----:B------:R-:W-:Y:S10]  /*34d0*/  @!P2 BRA `(.L_x_1560) ;  /* 0x00000000006ca947 */ /* 0x000ff40003800000 */
[----:B------:R-:W-:-:S05]  /*34e0*/  IMAD.WIDE.U32 R16, R32, 0x4, R22 ;  /* 0x0000000420107825 */ /* 0x000fca00078e0016 */
[----:B------:R-:W2:Y:S01]  /*34f0*/  LDG.E R34, desc[UR8][R16.64] ;  /* 0x0000000810227981 */ /* 0x000ea2000c1e1900 */
[----:B------:R-:W-:-:S03]  /*3500*/  IMAD R30, R32, 0x4, R9 ;  /* 0x00000004201e7824 */ /* 0x000fc600078e0209 */
        /* <DEDUP_REMOVED lines=18> */
[----:B------:R-:W-:Y:S01]  /*3630*/  IADD3 R32, PT, PT, R32, 0x8, RZ ;  /* 0x0000000820207810 */ /* 0x000fe20007ffe0ff */
[----:B--2---:R-:W-:Y:S02]  /*3640*/  FFMA.FTZ R31, R33, R31, R34 ;  /* 0x0000001f211f7223 */ /* 0x004fe40000010022 */
[----:B------:R-:W4:Y:S04]  /*3650*/  LDS R34, [R30+0x18] ;  /* 0x000018001e227984 */ /* 0x000f280000000800 */
[----:B------:R-:W3:Y:S01]  /*3660*/  LDS R33, [R30+0x1c] ;  /* 0x00001c001e217984 */ /* 0x000ee20000000800 */
[----:B----4-:R-:W-:-:S04]  /*3670*/  FFMA.FTZ R28, R34, R28, R31 ;  /* 0x0000001c221c7223 */ /* 0x010fc8000001001f */
[----:B---3--:R-:W-:-:S07]  /*3680*/  FFMA.FTZ R28, R33, R35, R28 ;  /* 0x00000023211c7223 */ /* 0x008fce000001001c */
.L_x_1560:
[----:B------:R-:W-:Y:S05]  /*3690*/  BSYNC.RECONVERGENT B2 ;  /* 0x0000000000027941 */ /* 0x000fea0003800200 */
.L_x_1559:
        /* <DEDUP_REMOVED lines=19> */
.L_x_1562:
[----:B------:R-:W-:Y:S05]  /*37d0*/  BSYNC.RECONVERGENT B2 ;  /* 0x0000000000027941 */ /* 0x000fea0003800200 */
.L_x_1561:
        /* <DEDUP_REMOVED lines=15> */
.L_x_1554:
[----:B------:R-:W-:Y:S05]  /*38d0*/  BSYNC.RECONVERGENT B0 ;  /* 0x0000000000007941 */ /* 0x000fea0003800200 */
.L_x_1553:
[C---:B------:R-:W-:Y:S02]  /*38e0*/  LEA R17, R29.reuse, R8, 0x2 ;  /* 0x000000081d117211 */ /* 0x040fe400078e10ff */
[----:B------:R-:W-:-:S03]  /*38f0*/  IADD3 R29, PT, PT, R29, 0x1, RZ ;  /* 0x000000011d1d7810 */ /* 0x000fc60007ffe0ff */
[----:B------:R0:W-:Y:S01]  /*3900*/  STS [R17], R28 ;  /* 0x0000001c11007388 */ /* 0x0001e20000000800 */
[----:B------:R-:W-:-:S13]  /*3910*/  ISETP.NE.AND P4, PT, R29, R4, PT ;  /* 0x000000041d00720c */ /* 0x000fda0003f85270 */
[----:B0-----:R-:W-:Y:S05]  /*3920*/  @P4 BRA `(.L_x_1563) ;  /* 0xfffffff400604947 */ /* 0x001fea000383ffff */
.L_x_1552:
[----:B------:R-:W-:Y:S05]  /*3930*/  BSYNC.RECONVERGENT B1 ;  /* 0x0000000000017941 */ /* 0x000fea0003800200 */
.L_x_1551:
        /* <DEDUP_REMOVED lines=11> */
.L_x_1569:
        /* <DEDUP_REMOVED lines=55> */
.L_x_1568:
[----:B------:R-:W-:-:S07]  /*3d60*/  IMAD.MOV.U32 R17, RZ, RZ, R23 ;  /* 0x000000ffff117224 */ /* 0x000fce00078e0017 */
.L_x_1567:
[----:B------:R-:W-:Y:S05]  /*3d70*/  BSYNC.RECONVERGENT B1 ;  /* 0x0000000000017941 */ /* 0x000fea0003800200 */
.L_x_1566:
        /* <DEDUP_REMOVED lines=34> */
.L_x_1571:
[----:B------:R-:W-:Y:S05]  /*3fa0*/  BSYNC.RECONVERGENT B1 ;  /* 0x0000000000017941 */ /* 0x000fea0003800200 */
.L_x_1570:
        /* <DEDUP_REMOVED lines=21> */
.L_x_1573:
[----:B------:R-:W-:Y:S05]  /*4100*/  BSYNC.RECONVERGENT B1 ;  /* 0x0000000000017941 */ /* 0x000fea0003800200 */
.L_x_1572:
        /* <DEDUP_REMOVED lines=15> */
.L_x_1565:
[----:B------:R-:W-:Y:S05]  /*4200*/  BSYNC.RECONVERGENT B0 ;  /* 0x0000000000007941 */ /* 0x000fea0003800200 */
.L_x_1564:
        /* <DEDUP_REMOVED lines=25> */
        .weak           $__internal_17_$__cuda_sm20_dblrcp_rn_slowpath_v3
        .type           $__internal_17_$__cuda_sm20_dblrcp_rn_slowpath_v3,@function
        .size           $__internal_17_$__cuda_sm20_dblrcp_rn_slowpath_v3,(.L_x_1976 - $__internal_17_$__cuda_sm20_dblrcp_rn_slowpath_v3)
$__internal_17_$__cuda_sm20_dblrcp_rn_slowpath_v3:
        /* <DEDUP_REMOVED lines=57> */
.L_x_1578:
        /* <DEDUP_REMOVED lines=34> */
.L_x_1576:
[----:B------:R-:W-:Y:S01]  /*4950*/  LOP3.LUT R21, R15, 0x80000, RZ, 0xfc, !PT ;  /* 0x000800000f157812 */ /* 0x000fe200078efcff */
[----:B------:R-:W-:-:S07]  /*4960*/  IMAD.MOV.U32 R20, RZ, RZ, R14 ;  /* 0x000000ffff147224 */ /* 0x000fce00078e000e */
.L_x_1577:
[----:B------:R-:W-:Y:S05]  /*4970*/  BSYNC.RECONVERGENT B1 ;  /* 0x0000000000017941 */ /* 0x000fea0003800200 */
.L_x_1575:
[----:B------:R-:W-:Y:S01]  /*4980*/  MOV R14, R6 ;  /* 0x00000006000e7202 */ /* 0x000fe20000000f00 */
[----:B------:R-:W-:-:S04]  /*4990*/  HFMA2 R15, -RZ, RZ, 0, 0 ;  /* 0x00000000ff0f7431 */ /* 0x000fc800000001ff */
[----:B------:R-:W-:Y:S05]  /*49a0*/  RET.REL.NODEC R14 `(_ZN2at6native54_GLOBAL__N__aa9a477a_21_UpSampleBilinear2d_cu_607db5e327upsample_gen2d_aa_out_frameIffNS0_18upsample_antialias21BilinearFilterFunctorEEEvT0_S5_NS_27GenericPackedTensorAccessorIKT_Lm4ENS_16DefaultPtrTraitsElEENS6_IS7_Lm4ES9_lEERKT1_) ;  /* 0xffffffb40e947950 */ /* 0x000fea0003c3ffff */
.L_x_1579:
        /* <DEDUP_REMOVED lines=13> */
.L_x_1976:


//--------------------- .text._ZN2at6native54_GLOBAL__N__aa9a477a_21_UpSampleBilinear2d_cu_607db5e327upsample_gen2d_aa_out_frameIddNS0_18upsample_antialias21BilinearFilterFunctorEEEvT0_S5_NS_27GenericPackedTensorAccessorIKT_Lm4ENS_16DefaultPtrTraitsElEENS6_IS7_Lm4ES9_lEERKT1_ --------------------------
	.section	.text._ZN2at6native54_GLOBAL__N__aa9a477a_21_UpSampleBilinear2d_cu_607db5e327upsample_gen2d_aa_out_frameIddNS0_18upsample_antialias21BilinearFilterFunctorEEEvT0_S5_NS_27GenericPackedTensorAccessorIKT_Lm4ENS_16DefaultPtrTraitsElEENS6_IS7_Lm4ES9_lEERKT1_,"ax",@progbits
	.align	128
.text._ZN2at6native54_GLOBAL__N__aa9a477a_21_UpSampleBilinear2d_cu_607db5e327upsample_gen2d_aa_out_frameIddNS0_18upsample_antialias21BilinearFilterFunctorEEEvT0_S5_NS_27GenericPackedTensorAccessorIKT_Lm4ENS_16DefaultPtrTraitsElEENS6_IS7_Lm4ES9_lEERKT1_:
        .type           _ZN2at6native54_GLOBAL__N__aa9a477a_21_UpSampleBilinear2d_cu_607db5e327upsample_gen2d_aa_out_frameIddNS0_18upsample_antialias21BilinearFilterFunctorEEEvT0_S5_NS_27GenericPackedTensorAccessorIKT_Lm4ENS_16DefaultPtrTraitsElEENS6_IS7_Lm4ES9_lEERKT1_,@function
        .size           _ZN2at6native54_GLOBAL__N__aa9a477a_21_UpSampleBilinear2d_cu_607db5e327upsample_gen2d_aa_out_frameIddNS0_18upsample_antialias21BilinearFilterFunctorEEEvT0_S5_NS_27GenericPackedTensorAccessorIKT_Lm4ENS_16DefaultPtrTraitsElEENS6_IS7_Lm4ES9_lEERKT1_,(.L_x_1978 - _ZN2at6native54_GLOBAL__N__aa9a477a_21_UpSampleBilinear2d_cu_607db5e327upsample_gen2d_aa_out_frameIddNS0_18upsample_antialias21BilinearFilterFunctorEEEvT0_S5_NS_27GenericPackedTensorAccessorIKT_Lm4ENS_16DefaultPtrTraitsElEENS6_IS7_Lm4ES9_lEERKT1_)
        .other          _ZN2at6native54_GLOBAL__N__aa9a477a_21_UpSampleBilinear2d_cu_607db5e327upsample_gen2d_aa_out_frameIddNS0_18upsample_antialias21BilinearFilterFunctorEEEvT0_S5_NS_27GenericPackedTensorAccessorIKT_Lm4ENS_16DefaultPtrTraitsElEENS6_IS7_Lm4ES9_lEERKT1_,@"STO_CUDA_ENTRY STV_DEFAULT"
_ZN2at6native54_GLOBAL__N__aa9a477a_21_UpSampleBilinear2d_cu_607db5e327upsample_gen2d_aa_out_frameIddNS0_18upsample_antialias21BilinearFilterFunctorEEEvT0_S5_NS_27GenericPackedTensorAccessorIKT_Lm4ENS_16DefaultPtrTraitsElEENS6_IS7_Lm4ES9_lEERKT1_:
        /* <DEDUP_REMOVED lines=15> */
[----:B------:R-:W-:Y:S01]  /*00f0*/  IMAD.MOV.U32 R6, RZ, RZ, 0x80000 ;  /* 0x00080000ff067424 */ /* 0x000fe200078e00ff */
[----:B------:R-:W-:Y:S01]  /*0100*/  UMOV UR4, 0xf0000000 ;  /* 0xf000000000047882 */ /* 0x000fe20000000000 */
[----:B------:R-:W-:Y:S01]  /*0110*/  IMAD.MOV.U32 R8, RZ, RZ, 0x80000 ;  /* 0x00080000ff087424 */ /* 0x000fe200078e00ff */
        /* <DEDUP_REMOVED lines=8> */
[----:B------:R-:W1:Y:S01]  /*01a0*/  LDC.64 R16, c[0x0][0x388] ;  /* 0x0000e200ff107b82 */ /* 0x000e620000000a00 */
[----:B------:R-:W-:Y:S01]  /*01b0*/  IMAD.IADD R2, R36, 0x1, R2 ;  /* 0x0000000124027824 */ /* 0x000fe200078e0202 */
[----:B------:R-:W3:Y:S01]  /*01c0*/  LDCU UR6, c[0x0][0x3b0] ;  /* 0x00007600ff0677ac */ /* 0x000ee20008000800 */
[----:B------:R-:W-:Y:S01]  /*01d0*/  BSSY.RECONVERGENT B0, `(.L_x_1580) ;  /* 0x0000385000007945 */ /* 0x000fe20003800200 */
[----:B0-----:R-:W-:-:S15]  /*01e0*/  IMAD.MOV.U32 R4, RZ, RZ, R19 ;  /* 0x000000ffff047224 */ /* 0x001fde00078e0013 */
[----:B------:R-:W-:-:S15]  /*01f0*/  NOP ;  /* 0x0000000000007918 */ /* 0x000fde0000000000 */
[----:B------:R-:W-:-:S15]  /*0200*/  NOP ;  /* 0x0000000000007918 */ /* 0x000fde0000000000 */
[----:B------:R-:W-:-:S14]  /*0210*/  NOP ;  /* 0x0000000000007918 */ /* 0x000fdc0000000000 */
        /* <DEDUP_REMOVED lines=8> */
[----:B------:R-:W-:Y:S01]  /*02a0*/  @P1 LOP3.LUT R5, R6, 0x3ff00000, RZ, 0xfc, !PT ;  /* 0x3ff0000006051812 */ /* 0x000fe200078efcff */
[----:B-1----:R-:W-:-:S03]  /*02b0*/  IMAD.MOV.U32 R6, RZ, RZ, R17 ;  /* 0x000000ffff067224 */ /* 0x002fc600078e0011 */
        /* <DEDUP_REMOVED lines=17> */
[----:B------:R-:W0:-:S15]  /*03d0*/  F2F.F32.F64 R21, R6 ;  /* 0x0000000600157310 */ /* 0x000e1e0000301000 */
        /* <DEDUP_REMOVED lines=10> */
[----:B------:R-:W0:Y:S01]  /*0480*/  DSETP.GEU.AND P0, PT, |R4|, UR4, PT ;  /* 0x0000000404007e2a */ /* 0x000e22000bf0e200 */
[----:B------:R-:W1:Y:S01]  /*0490*/  S2UR UR5, SR_CgaCtaId ;  /* 0x00000000000579c3 */ /* 0x000e620000008800 */
[----:B0-----:R-:W-:Y:S01]  /*04a0*/  @!P0 FMUL R20, R20, 1.175494350822287508e-38 ;  /* 0x0080000014148820 */ /* 0x001fe20000400000 */
[----:B------:R-:W-:Y:S01]  /*04b0*/  ISETP.NE.AND P0, PT, R3, RZ, PT ;  /* 0x000000ff0300720c */ /* 0x000fe20003f05270 */
[----:B------:R-:W-:Y:S02]  /*04c0*/  UMOV UR4, 0x400 ;  /* 0x0000040000047882 */ /* 0x000fe40000000000 */
[----:B------:R-:W0:Y:S02]  /*04d0*/  F2I.FTZ.CEIL.NTZ R32, R20 ;  /* 0x0000001400207305 */ /* 0x000e24000021b100 */
[----:B0-----:R-:W-:Y:S01]  /*04e0*/  IMAD.SHL.U32 R32, R32, 0x2, RZ ;  /* 0x0000000220207824 */ /* 0x001fe200078e00ff */
[----:B-1----:R-:W-:-:S15]  /*04f0*/  ULEA UR4, UR5, UR4, 0x18 ;  /* 0x0000000405047291 */ /* 0x002fde000f8ec0ff */
        /* <DEDUP_REMOVED lines=125> */
[----:B------:R-:W-:Y:S05]  /*0cd0*/  CALL.REL.NOINC `($__internal_18_$__cuda_sm20_dblrcp_rn_slowpath_v3) ;  /* 0x0000008000687944 */ /* 0x000fea0003c00000 */
[----:B------:R-:W-:Y:S02]  /*0ce0*/  IMAD.MOV.U32 R16, RZ, RZ, R20 ;  /* 0x000000ffff107224 */ /* 0x000fe400078e0014 */
[----:B------:R-:W-:-:S07]  /*0cf0*/  IMAD.MOV.U32 R17, RZ, RZ, R21 ;  /* 0x000000ffff117224 */ /* 0x000fce00078e0015 */
.L_x_1582:
[----:B------:R-:W-:Y:S01]  /*0d00*/  ISETP.GE.AND P0, PT, R4, 0x1, PT ;  /* 0x000000010400780c */ /* 0x000fe20003f06270 */
[----:B------:R-:W-:Y:S01]  /*0d10*/  BSSY.RECONVERGENT B1, `(.L_x_1583) ;  /* 0x0000168000017945 */ /* 0x000fe20003800200 */
[----:B------:R-:W-:Y:S02]  /*0d20*/  FSEL R18, R16, RZ, P1 ;  /* 0x000000ff10127208 */ /* 0x000fe40000800000 */
[----:B------:R-:W-:Y:S02]  /*0d30*/  FSEL R19, R17, 1.875, P1 ;  /* 0x3ff0000011137808 */ /* 0x000fe40000800000 */
[----:B------:R-:W-:-:S07]  /*0d40*/  CS2R R16, SRZ ;  /* 0x0000000000107805 */ /* 0x000fce000001ff00 */
        /* <DEDUP_REMOVED lines=12> */
.L_x_1587:
[C---:B------:R-:W-:Y:S01]  /*0e10*/  VIADD R22, R35.reuse, 0x1 ;  /* 0x0000000123167836 */ /* 0x040fe20000000000 */
[----:B------:R-:W0:Y:S01]  /*0e20*/  I2F.F64.U32 R38, R35 ;  /* 0x0000002300267312 */ /* 0x000e220000201800 */
[----:B------:R-:W-:-:S15]  /*0e30*/  VIADD R23, R35, 0x2 ;  /* 0x0000000223177836 */ /* 0x000fde0000000000 */
[----:B------:R-:W-:-:S15]  /*0e40*/  NOP ;  /* 0x0000000000007918 */ /* 0x000fde0000000000 */
[----:B------:R-:W-:-:S15]  /*0e50*/  NOP ;  /* 0x0000000000007918 */ /* 0x000fde0000000000 */
[----:B------:R-:W-:-:S15]  /*0e60*/  NOP ;  /* 0x0000000000007918 */ /* 0x000fde0000000000 */
[----:B------:R-:W-:-:S03]  /*0e70*/  NOP ;  /* 0x0000000000007918 */ /* 0x000fc60000000000 */
[----:B0-----:R-:W0:Y:S01]  /*0e80*/  DADD R38, R40, R38 ;  /* 0x0000000028267229 */ /* 0x001e220000000026 */
[----:B------:R-:W-:-:S15]  /*0e90*/  VIADD R24, R35, 0x3 ;  /* 0x0000000323187836 */ /* 0x000fde0000000000 */
[----:B------:R-:W-:-:S15]  /*0ea0*/  NOP ;  /* 0x0000000000007918 */ /* 0x000fde0000000000 */
[----:B------:R-:W-:-:S15]  /*0eb0*/  NOP ;  /* 0x0000000000007918 */ /* 0x000fde0000000000 */
[----:B------:R-:W-:-:S15]  /*0ec0*/  NOP ;  /* 0x0000000000007918 */ /* 0x000fde0000000000 */
[----:B------:R-:W-:-:S03]  /*0ed0*/  NOP ;  /* 0x0000000000007918 */ /* 0x000fc60000000000 */
        /* <DEDUP_REMOVED lines=20> */
[----:B------:R-:W3:-:S15]  /*1020*/  I2F.F64.U32 R20, R24 ;  /* 0x0000001800147312 */ /* 0x000ede0000201800 */
[----:B------:R-:W-:-:S15]  /*1030*/  NOP ;  /* 0x0000000000007918 */ /* 0x000fde0000000000 */
[----:B------:R-:W-:-:S15]  /*1040*/  NOP ;  /* 0x0000000000007918 */ /* 0x000fde0000000000 */
[----:B------:R-:W-:-:S15]  /*1050*/  NOP ;  /* 0x0000000000007918 */ /* 0x000fde0000000000 */
[----:B------:R-:W-:-:S04]  /*1060*/  NOP ;  /* 0x0000000000007918 */ /* 0x000fc80000000000 */
[----:B-1----:R-:W-:-:S15]  /*1070*/  DADD R30, R40, R30 ;  /* 0x00000000281e7229 */ /* 0x002fde000000001e */
[----:B------:R-:W-:-:S15]  /*1080*/  NOP ;  /* 0x0000000000007918 */ /* 0x000fde0000000000 */
[----:B------:R-:W-:-:S15]  /*1090*/  NOP ;  /* 0x0000000000007918 */ /* 0x000fde0000000000 */
[----:B------:R-:W-:-:S15]  /*10a0*/  NOP ;  /* 0x0000000000007918 */ /* 0x000fde0000000000 */
[----:B------:R-:W-:-:S04]  /*10b0*/  NOP ;  /* 0x0000000000007918 */ /* 0x000fc80000000000 */
[----:B--2---:R-:W-:-:S15]  /*10c0*/  DADD R28, R40, R28 ;  /* 0x00000000281c7229 */ /* 0x004fde000000001c */
[----:B------:R-:W-:-:S15]  /*10d0*/  NOP ;  /* 0x0000000000007918 */ /* 0x000fde0000000000 */
[----:B------:R-:W-:-:S15]  /*10e0*/  NOP ;  /* 0x0000000000007918 */ /* 0x000fde0000000000 */
[----:B------:R-:W-:-:S15]  /*10f0*/  NOP ;  /* 0x0000000000007918 */ /* 0x000fde0000000000 */
[----:B------:R-:W-:-:S04]  /*1100*/  NOP ;  /* 0x0000000000007918 */ /* 0x000fc80000000000 */
[----:B---3--:R-:W-:-:S15]  /*1110*/  DADD R20, R40, R20 ;  /* 0x0000000028147229 */ /* 0x008fde0000000014 */
        /* <DEDUP_REMOVED lines=15> */
[----:B------:R-:W0:-:S15]  /*1210*/  DADD R30, R30, 0.5 ;  /* 0x3fe000001e1e7429 */ /* 0x000e1e0000000000 */
        /* <DEDUP_REMOVED lines=9> */
[----:B------:R-:W2:-:S15]  /*12b0*/  DADD R20, R20, 0.5 ;  /* 0x3fe0000014147429 */ /* 0x000e9e0000000000 */
        /* <DEDUP_REMOVED lines=14> */
[----:B--2---:R-:W2:-:S15]  /*13a0*/  DMUL R20, R18, R20 ;  /* 0x0000001412147228 */ /* 0x004e9e0000000000 */
        /* <DEDUP_REMOVED lines=14> */
[----:B--2---:R-:W-:-:S15]  /*1490*/  DSETP.GEU.AND P3, PT, R20, RZ, PT ;  /* 0x000000ff1400722a */ /* 0x004fde0003f6e000 */
        /* <DEDUP_REMOVED lines=90> */
.L_x_1586:
[----:B------:R-:W-:Y:S05]  /*1a40*/  BSYNC.RECONVERGENT B2 ;  /* 0x0000000000027941 */ /* 0x000fea0003800200 */
.L_x_1585:
[----:B------:R-:W-:Y:S05]  /*1a50*/  @!P1 BRA `(.L_x_1584) ;  /* 0x00000008004c9947 */ /* 0x000fea0003800000 */
[----:B------:R-:W-:Y:S01]  /*1a60*/  ISETP.NE.AND P2, PT, R0, 0x1, PT ;  /* 0x000000010000780c */ /* 0x000fe20003f45270 */
[----:B------:R-:W-:Y:S01]  /*1a70*/  BSSY.RECONVERGENT B2, `(.L_x_1588) ;  /* 0x0000063000027945 */ /* 0x000fe20003800200 */
[----:B------:R-:W-:-:S04]  /*1a80*/  LOP3.LUT R20, R4, 0x1, RZ, 0xc0, !PT ;  /* 0x0000000104147812 */ /* 0x000fc800078ec0ff */
[----:B------:R-:W-:-:S07]  /*1a90*/  ISETP.NE.U32.AND P1, PT, R20, 0x1, PT ;  /* 0x000000011400780c */ /* 0x000fce0003f25070 */
[----:B------:R-:W-:Y:S06]  /*1aa0*/  @!P2 BRA `(.L_x_1589) ;  /* 0x00000004007ca947 */ /* 0x000fec0003800000 */
[----:B------:R-:W0:Y:S01]  /*1ab0*/  I2F.F64.U32 R20, R2 ;  /* 0x0000000200147312 */ /* 0x000e220000201800 */
[----:B------:R-:W-:-:S15]  /*1ac0*/  IADD3 R0, PT, PT, R2, 0x1, RZ ;  /* 0x0000000102007810 */ /* 0x000fde0007ffe0ff */
        /* <DEDUP_REMOVED lines=93> */
.L_x_1589:
[----:B------:R-:W-:Y:S05]  /*20a0*/  BSYNC.RECONVERGENT B2 ;  /* 0x0000000000027941 */ /* 0x000fea0003800200 */
.L_x_1588:
        /* <DEDUP_REMOVED lines=46> */
.L_x_1584:
[----:B------:R-:W-:Y:S05]  /*2390*/  BSYNC.RECONVERGENT B1 ;  /* 0x0000000000017941 */ /* 0x000fea0003800200 */
.L_x_1583:
        /* <DEDUP_REMOVED lines=11> */
.L_x_1604:
[----:B-1-3--:R-:W1:Y:S01]  /*2450*/  DSETP.NEU.AND P0, PT, R16, RZ, PT ;  /* 0x000000ff1000722a */ /* 0x00ae620003f0d000 */
[----:B------:R-:W-:Y:S04]  /*2460*/  BSSY.RECONVERGENT B4, `(.L_x_1594) ;  /* 0x00000d2000047945 */ /* 0x000fe80003800200 */
[----:B-1----:R-:W-:Y:S05]  /*2470*/  @!P0 BRA `(.L_x_1595) ;  /* 0x0000000c00408947 */ /* 0x002fea0003800000 */
[----:B------:R-:W-:Y:S01]  /*2480*/  IMAD R42, R41, 0x8, R5 ;  /* 0x00000008292a7824 */ /* 0x000fe200078e0205 */
[----:B--2---:R-:W1:Y:S01]  /*2490*/  MUFU.RCP64H R19, R17 ;  /* 0x0000001100137308 */ /* 0x004e620000001800 */
        /* <DEDUP_REMOVED lines=46> */
[----:B------:R-:W-:Y:S05]  /*2780*/  CALL.REL.NOINC `($__internal_19_$__cuda_sm20_div_rn_f64_full) ;  /* 0x0000006c00407944 */ /* 0x000fea0003c00000 */
.L_x_1597:
[----:B------:R-:W-:Y:S05]  /*2790*/  BSYNC.RECONVERGENT B5 ;  /* 0x0000000000057941 */ /* 0x000fea0003800200 */
.L_x_1596:
[----:B------:R-:W0:Y:S01]  /*27a0*/  MUFU.RCP64H R21, R17 ;  /* 0x0000001100157308 */ /* 0x000e220000001800 */
[----:B------:R-:W-:Y:S01]  /*27b0*/  IMAD.MOV.U32 R20, RZ, RZ, 0x1 ;  /* 0x00000001ff147424 */ /* 0x000fe200078e00ff */
[----:B------:R-:W-:Y:S01]  /*27c0*/  STS.64 [R42], R26 ;  /* 0x0000001a2a007388 */ /* 0x000fe20000000a00 */
        /* <DEDUP_REMOVED lines=46> */
[----:B------:R-:W-:Y:S05]  /*2ab0*/  CALL.REL.NOINC `($__internal_19_$__cuda_sm20_div_rn_f64_full) ;  /* 0x0000006800747944 */ /* 0x000fea0003c00000 */
[----:B------:R-:W-:Y:S02]  /*2ac0*/  IMAD.MOV.U32 R24, RZ, RZ, R26 ;  /* 0x000000ffff187224 */ /* 0x000fe400078e001a */
[----:B------:R-:W-:-:S07]  /*2ad0*/  IMAD.MOV.U32 R25, RZ, RZ, R27 ;  /* 0x000000ffff197224 */ /* 0x000fce00078e001b */
.L_x_1599:
[----:B------:R-:W-:Y:S05]  /*2ae0*/  BSYNC.RECONVERGENT B5 ;  /* 0x0000000000057941 */ /* 0x000fea0003800200 */
.L_x_1598:
        /* <DEDUP_REMOVED lines=50> */
.L_x_1601:
[----:B------:R-:W-:Y:S05]  /*2e10*/  BSYNC.RECONVERGENT B5 ;  /* 0x0000000000057941 */ /* 0x000fea0003800200 */
.L_x_1600:
        /* <DEDUP_REMOVED lines=49> */
[----:B------:R-:W-:Y:S05]  /*3130*/  CALL.REL.NOINC `($__internal_19_$__cuda_sm20_div_rn_f64_full) ;  /* 0x0000006000d47944 */ /* 0x000fea0003c00000 */
[----:B------:R-:W-:Y:S02]  /*3140*/  IMAD.MOV.U32 R18, RZ, RZ, R26 ;  /* 0x000000ffff127224 */ /* 0x000fe400078e001a */
[----:B------:R-:W-:-:S07]  /*3150*/  IMAD.MOV.U32 R19, RZ, RZ, R27 ;  /* 0x000000ffff137224 */ /* 0x000fce00078e001b */
.L_x_1603:
[----:B------:R-:W-:Y:S05]  /*3160*/  BSYNC.RECONVERGENT B5 ;  /* 0x0000000000057941 */ /* 0x000fea0003800200 */
.L_x_1602:
[----:B------:R1:W-:Y:S02]  /*3170*/  STS.64 [R42+0x18], R18 ;  /* 0x000018122a007388 */ /* 0x0003e40000000a00 */
.L_x_1595:
[----:B------:R-:W-:Y:S05]  /*3180*/  BSYNC.RECONVERGENT B4 ;  /* 0x0000000000047941 */ /* 0x000fea0003800200 */
.L_x_1594:
[----:B------:R-:W-:-:S05]  /*3190*/  VIADD R41, R41, 0x4 ;  /* 0x0000000429297836 */ /* 0x000fca0000000000 */
[----:B------:R-:W-:-:S13]  /*31a0*/  ISETP.NE.AND P0, PT, R41, R2, PT ;  /* 0x000000022900720c */ /* 0x000fda0003f05270 */
[----:B------:R-:W-:Y:S05]  /*31b0*/  @P0 BRA `(.L_x_1604) ;  /* 0xfffffff000a40947 */ /* 0x000fea000383ffff */
.L_x_1593:
[----:B------:R-:W-:Y:S05]  /*31c0*/  BSYNC.RECONVERGENT B3 ;  /* 0x0000000000037941 */ /* 0x000fea0003800200 */
.L_x_1592:
[----:B------:R-:W-:-:S13]  /*31d0*/  ISETP.NE.AND P0, PT, R0, RZ, PT ;  /* 0x000000ff0000720c */ /* 0x000fda0003f05270 */
[----:B------:R-:W-:Y:S05]  /*31e0*/  @!P0 BRA `(.L_x_1591) ;  /* 0x0000000000f88947 */ /* 0x000fea0003800000 */
[----:B------:R-:W-:-:S07]  /*31f0*/  IMAD.MOV.U32 R41, RZ, RZ, RZ ;  /* 0x000000ffff297224 */ /* 0x000fce00078e00ff */
.L_x_1609:
[----:B------:R-:W-:Y:S01]  /*3200*/  VIADD R41, R41, 0x1 ;  /* 0x0000000129297836 */ /* 0x000fe20000000000 */
[----:B-1-3--:R-:W1:Y:S01]  /*3210*/  DSETP.NEU.AND P0, PT, R16, RZ, PT ;  /* 0x000000ff1000722a */ /* 0x00ae620003f0d000 */
[----:B------:R-:W-:Y:S03]  /*3220*/  BSSY.RECONVERGENT B3, `(.L_x_1605) ;  /* 0x0000038000037945 */ /* 0x000fe60003800200 */
[----:B------:R-:W-:Y:S01]  /*3230*/  ISETP.NE.AND P1, PT, R41, R0, PT ;  /* 0x000000002900720c */ /* 0x000fe20003f25270 */
[----:B-1----:R-:W-:-:S12]  /*3240*/  @!P0 BRA `(.L_x_1606) ;  /* 0x0000000000d48947 */ /* 0x002fd80003800000 */
        /* <DEDUP_REMOVED lines=49> */
[----:B------:R-:W-:Y:S02]  /*3560*/  IMAD.MOV.U32 R18, RZ, RZ, R26 ;  /* 0x000000ffff127224 */ /* 0x000fe400078e001a */
[----:B------:R-:W-:-:S07]  /*3570*/  IMAD.MOV.U32 R19, RZ, RZ, R27 ;  /* 0x000000ffff137224 */ /* 0x000fce00078e001b */
.L_x_1608:
[----:B------:R-:W-:Y:S05]  /*3580*/  BSYNC.RECONVERGENT B4 ;  /* 0x0000000000047941 */ /* 0x000fea0003800200 */
.L_x_1607:
[----:B------:R1:W-:Y:S02]  /*3590*/  STS.64 [R42], R18 ;  /* 0x000000122a007388 */ /* 0x0003e40000000a00 */
.L_x_1606:
[----:B------:R-:W-:Y:S05]  /*35a0*/  BSYNC.RECONVERGENT B3 ;  /* 0x0000000000037941 */ /* 0x000fea0003800200 */
.L_x_1605:
[----:B------:R-:W-:Y:S01]  /*35b0*/  VIADD R2, R2, 0x1 ;  /* 0x0000000102027836 */ /* 0x000fe20000000000 */
[----:B------:R-:W-:Y:S06]  /*35c0*/  @P1 BRA `(.L_x_1609) ;  /* 0xfffffffc000c1947 */ /* 0x000fec000383ffff */
.L_x_1591:
[----:B------:R-:W-:Y:S05]  /*35d0*/  BSYNC.RECONVERGENT B2 ;  /* 0x0000000000027941 */ /* 0x000fea0003800200 */
.L_x_1590:
[----:B------:R-:W-:-:S13]  /*35e0*/  ISETP.GE.AND P0, PT, R13, R2, PT ;  /* 0x000000020d00720c */ /* 0x000fda0003f06270 */
[----:B------:R-:W-:Y:S05]  /*35f0*/  @!P0 BRA `(.L_x_1581) ;  /* 0x0000000400088947 */ /* 0x000fea0003800000 */
[----:B-1-3--:R-:W-:Y:S01]  /*3600*/  IADD3 R16, PT, PT, -R2, 0x1, R13 ;  /* 0x0000000102107810 */ /* 0x00afe20007ffe10d */
[----:B------:R-:W-:Y:S01]  /*3610*/  IMAD.IADD R13, R13, 0x1, -R2 ;  /* 0x000000010d0d7824 */ /* 0x000fe200078e0a02 */
[----:B------:R-:W-:Y:S02]  /*3620*/  BSSY.RECONVERGENT B1, `(.L_x_1610) ;  /* 0x000001c000017945 */ /* 0x000fe40003800200 */
[----:B--2---:R-:W-:Y:S02]  /*3630*/  LOP3.LUT R18, R16, 0xf, RZ, 0xc0, !PT ;  /* 0x0000000f10127812 */ /* 0x004fe400078ec0ff */
[----:B------:R-:W-:Y:S02]  /*3640*/  ISETP.GE.U32.AND P0, PT, R13, 0xf, PT ;  /* 0x0000000f0d00780c */ /* 0x000fe40003f06070 */
[----:B------:R-:W-:-:S11]  /*3650*/  ISETP.NE.AND P1, PT, R18, RZ, PT ;  /* 0x000000ff1200720c */ /* 0x000fd60003f25270 */
[----:B------:R-:W-:Y:S05]  /*3660*/  @!P0 BRA `(.L_x_1611) ;  /* 0x00000000005c8947 */ /* 0x000fea0003800000 */
[----:B------:R-:W-:Y:S01]  /*3670*/  LOP3.LUT R17, R16, 0xfffffff0, RZ, 0xc0, !PT ;  /* 0xfffffff010117812 */ /* 0x000fe200078ec0ff */
[----:B------:R-:W-:-:S07]  /*3680*/  IMAD.MOV.U32 R0, RZ, RZ, RZ ;  /* 0x000000ffff007224 */ /* 0x000fce00078e00ff */
.L_x_1612:
        /* <DEDUP_REMOVED lines=21> */
.L_x_1611:
[----:B------:R-:W-:Y:S05]  /*37e0*/  BSYNC.RECONVERGENT B1 ;  /* 0x0000000000017941 */ /* 0x000fea0003800200 */
.L_x_1610:
        /* <DEDUP_REMOVED lines=16> */
.L_x_1614:
[----:B------:R-:W-:Y:S05]  /*38f0*/  BSYNC.RECONVERGENT B1 ;  /* 0x0000000000017941 */ /* 0x000fea0003800200 */
.L_x_1613:
        /* <DEDUP_REMOVED lines=11> */
[----:B----4-:R-:W-:-:S07]  /*39b0*/  IMAD.MOV.U32 R0, RZ, RZ, RZ ;  /* 0x000000ffff007224 */ /* 0x010fce00078e00ff */
.L_x_1615:
[----:B------:R-:W-:Y:S02]  /*39c0*/  IMAD R16, R2, 0x8, R5 ;  /* 0x0000000802107824 */ /* 0x000fe400078e0205 */
[----:B------:R-:W-:Y:S02]  /*39d0*/  VIADD R0, R0, 0x1 ;  /* 0x0000000100007836 */ /* 0x000fe40000000000 */
[----:B------:R-:W-:Y:S01]  /*39e0*/  VIADD R2, R2, 0x1 ;  /* 0x0000000102027836 */ /* 0x000fe20000000000 */
[----:B------:R1:W-:Y:S02]  /*39f0*/  STS.64 [R16], RZ ;  /* 0x000000ff10007388 */ /* 0x0003e40000000a00 */
[----:B------:R-:W-:-:S13]  /*3a00*/  ISETP.NE.AND P0, PT, R0, R13, PT ;  /* 0x0000000d0000720c */ /* 0x000fda0003f05270 */
[----:B-1----:R-:W-:Y:S05]  /*3a10*/  @P0 BRA `(.L_x_1615) ;  /* 0xfffffffc00e80947 */ /* 0x002fea000383ffff */
.L_x_1581:
[----:B------:R-:W-:Y:S05]  /*3a20*/  BSYNC.RECONVERGENT B0 ;  /* 0x0000000000007941 */ /* 0x000fea0003800200 */
.L_x_1580:
[----:B------:R-:W-:Y:S01]  /*3a30*/  ISETP.NE.AND P0, PT, R36, RZ, PT ;  /* 0x000000ff2400720c */ /* 0x000fe20003f05270 */
[----:B------:R-:W-:-:S12]  /*3a40*/  BSSY.RECONVERGENT B0, `(.L_x_1616) ;  /* 0x0000306000007945 */ /* 0x000fd80003800200 */
[----:B------:R-:W-:Y:S05]  /*3a50*/  @P0 BRA `(.L_x_1617) ;  /* 0x0000003000100947 */ /* 0x000fea0003800000 */
[----:B-12---:R-:W1:Y:S01]  /*3a60*/  LDC.64 R18, c[0x0][0x380] ;  /* 0x0000e000ff127b82 */ /* 0x006e620000000a00 */
[----:B------:R-:W1:Y:S07]  /*3a70*/  I2F.F64.U32 R38, R12 ;  /* 0x0000000c00267312 */ /* 0x000e6e0000201800 */
[----:B----4-:R-:W2:-:S15]  /*3a80*/  LDC R0, c[0x0][0x384] ;  /* 0x0000e100ff007b82 */ /* 0x010e9e0000000800 */
[----:B------:R-:W-:-:S15]  /*3a90*/  NOP ;  /* 0x0000000000007918 */ /* 0x000fde0000000000 */
[----:B------:R-:W-:-:S15]  /*3aa0*/  NOP ;  /* 0x0000000000007918 */ /* 0x000fde0000000000 */
[----:B------:R-:W-:-:S12]  /*3ab0*/  NOP ;  /* 0x0000000000007918 */ /* 0x000fd80000000000 */
[----:B-1----:R2:W-:Y:S02]  /*3ac0*/  DFMA R38, -R14, R18, R38 ;  /* 0x000000120e26722b */ /* 0x0025e40000000126 */
[----:B--2---:R-:W-:-:S05]  /*3ad0*/  VIADD R14, R0, 0x300402 ;  /* 0x00300402000e7836 */ /* 0x004fca0000000000 */
[----:B------:R-:W-:Y:S01]  /*3ae0*/  FSETP.GEU.AND P0, PT, |R14|, 5.8789094863358348022e-39, PT ;  /* 0x004004020e00780b */ /* 0x000fe20003f0e200 */
[----:B------:R-:W3:-:S15]  /*3af0*/  MUFU.RCP64H R15, R0 ;  /* 0x00000000000f7308 */ /* 0x000ede0000001800 */
[----:B------:R-:W-:-:S15]  /*3b00*/  NOP ;  /* 0x0000000000007918 */ /* 0x000fde0000000000 */
[----:B------:R-:W-:-:S15]  /*3b10*/  NOP ;  /* 0x0000000000007918 */ /* 0x000fde0000000000 */
[----:B------:R-:W-:-:S11]  /*3b20*/  NOP ;  /* 0x0000000000007918 */ /* 0x000fd60000000000 */
[----:B---3--:R-:W1:-:S15]  /*3b30*/  DFMA R16, R14, -R18, 1 ;  /* 0x3ff000000e10742b */ /* 0x008e5e0000000812 */
        /* <DEDUP_REMOVED lines=28> */
[----:B0-----:R-:W-:Y:S01]  /*3d00*/  VIADD R23, R0, 0xfff00000 ;  /* 0xfff0000000177836 */ /* 0x001fe20000000000 */
[----:B------:R-:W-:Y:S01]  /*3d10*/  MOV R0, 0x3d50 ;  /* 0x00003d5000007802 */ /* 0x000fe20000000f00 */
[----:B-1----:R-:W-:Y:S02]  /*3d20*/  IMAD.U32 R16, RZ, RZ, UR4 ;  /* 0x00000004ff107e24 */ /* 0x002fe4000f8e00ff */
[----:B------:R-:W-:-:S07]  /*3d30*/  IMAD.U32 R17, RZ, RZ, UR5 ;  /* 0x00000005ff117e24 */ /* 0x000fce000f8e00ff */
[----:B------:R-:W-:Y:S05]  /*3d40*/  CALL.REL.NOINC `($__internal_18_$__cuda_sm20_dblrcp_rn_slowpath_v3) ;  /* 0x00000050004c7944 */ /* 0x000fea0003c00000 */
[----:B------:R-:W-:Y:S02]  /*3d50*/  IMAD.MOV.U32 R16, RZ, RZ, R20 ;  /* 0x000000ffff107224 */ /* 0x000fe400078e0014 */
[----:B------:R-:W-:-:S07]  /*3d60*/  IMAD.MOV.U32 R17, RZ, RZ, R21 ;  /* 0x000000ffff117224 */ /* 0x000fce00078e0015 */
.L_x_1618:
        /* <DEDUP_REMOVED lines=17> */
.L_x_1623:
[C---:B------:R-:W-:Y:S01]  /*3e80*/  VIADD R13, R5.reuse, 0x1 ;  /* 0x00000001050d7836 */ /* 0x040fe20000000000 */
[----:B------:R-:W1:Y:S01]  /*3e90*/  I2F.F64.U32 R18, R5 ;  /* 0x0000000500127312 */ /* 0x000e620000201800 */
[----:B------:R-:W-:-:S15]  /*3ea0*/  VIADD R26, R5, 0x2 ;  /* 0x00000002051a7836 */ /* 0x000fde0000000000 */
[----:B------:R-:W-:-:S15]  /*3eb0*/  NOP ;  /* 0x0000000000007918 */ /* 0x000fde0000000000 */
[----:B------:R-:W-:-:S15]  /*3ec0*/  NOP ;  /* 0x0000000000007918 */ /* 0x000fde0000000000 */
[----:B------:R-:W-:-:S15]  /*3ed0*/  NOP ;  /* 0x0000000000007918 */ /* 0x000fde0000000000 */
[----:B------:R-:W-:-:S03]  /*3ee0*/  NOP ;  /* 0x0000000000007918 */ /* 0x000fc60000000000 */
[----:B-1----:R-:W1:Y:S01]  /*3ef0*/  DADD R18, R38, R18 ;  /* 0x0000000026127229 */ /* 0x002e620000000012 */
[----:B------:R-:W-:-:S15]  /*3f00*/  VIADD R28, R5, 0x3 ;  /* 0x00000003051c7836 */ /* 0x000fde0000000000 */
[----:B------:R-:W-:-:S15]  /*3f10*/  NOP ;  /* 0x0000000000007918 */ /* 0x000fde0000000000 */
[----:B------:R-:W-:-:S15]  /*3f20*/  NOP ;  /* 0x0000000000007918 */ /* 0x000fde0000000000 */
[----:B------:R-:W-:-:S15]  /*3f30*/  NOP ;  /* 0x0000000000007918 */ /* 0x000fde0000000000 */
[----:B------:R-:W-:-:S03]  /*3f40*/  NOP ;  /* 0x0000000000007918 */ /* 0x000fc60000000000 */
[----:B0-----:R-:W0:-:S15]  /*3f50*/  I2F.F64.U32 R20, R13 ;  /* 0x0000000d00147312 */ /* 0x001e1e0000201800 */
[----:B------:R-:W-:-:S15]  /*3f60*/  NOP ;  /* 0x0000000000007918 */ /* 0x000fde0000000000 */
[----:B------:R-:W-:-:S15]  /*3f70*/  NOP ;  /* 0x0000000000007918 */ /* 0x000fde0000000000 */
[----:B------:R-:W-:-:S15]  /*3f80*/  NOP ;  /* 0x0000000000007918 */ /* 0x000fde0000000000 */
[----:B------:R-:W-:-:S04]  /*3f90*/  NOP ;  /* 0x0000000000007918 */ /* 0x000fc80000000000 */
[----:B0-----:R-:W0:Y:S01]  /*3fa0*/  DADD R20, R38, R20 ;  /* 0x0000000026147229 */ /* 0x001e220000000014 */
[C---:B------:R-:W-:Y:S02]  /*3fb0*/  IMAD R13, R5.reuse, 0x8, R3 ;  /* 0x00000008050d7824 */ /* 0x040fe400078e0203 */
[----:B------:R-:W-:-:S15]  /*3fc0*/  VIADD R5, R5, 0x4 ;  /* 0x0000000405057836 */ /* 0x000fde0000000000 */
[----:B------:R-:W-:-:S15]  /*3fd0*/  NOP ;  /* 0x0000000000007918 */ /* 0x000fde0000000000 */
[----:B------:R-:W-:-:S15]  /*3fe0*/  NOP ;  /* 0x0000000000007918 */ /* 0x000fde0000000000 */
[----:B------:R-:W-:-:S15]  /*3ff0*/  NOP ;  /* 0x0000000000007918 */ /* 0x000fde0000000000 */
[----:B------:R-:W-:-:S01]  /*4000*/  NOP ;  /* 0x0000000000007918 */ /* 0x000fc20000000000 */
        /* <DEDUP_REMOVED lines=15> */
[----:B---3--:R-:W3:-:S15]  /*4100*/  DADD R24, R38, R24 ;  /* 0x0000000026187229 */ /* 0x008ede0000000018 */
        /* <DEDUP_REMOVED lines=19> */
[----:B---3--:R-:W3:-:S15]  /*4240*/  DADD R24, R24, 0.5 ;  /* 0x3fe0000018187429 */ /* 0x008ede0000000000 */
        /* <DEDUP_REMOVED lines=19> */
[----:B---3--:R-:W-:-:S15]  /*4380*/  DMUL R24, R16, R24 ;  /* 0x0000001810187228 */ /* 0x008fde0000000000 */
        /* <DEDUP_REMOVED lines=75> */
[----:B------:R-:W0:Y:S02]  /*4840*/  DADD R20, -R20, 1 ;  /* 0x3ff0000014147429 */ /* 0x000e240000000100 */
[----:B0-----:R-:W-:Y:S02]  /*4850*/  FSEL R20, R20, RZ, !P5 ;  /* 0x000000ff14147208 */ /* 0x001fe40006800000 */
[----:B------:R-:W-:-:S05]  /*4860*/  FSEL R21, R21, RZ, !P5 ;  /* 0x000000ff15157208 */ /* 0x000fca0006800000 */
[----:B------:R1:W-:-:S15]  /*4870*/  STS.64 [R13+0x8], R20 ;  /* 0x000008140d007388 */ /* 0x0003de0000000a00 */
[----:B------:R-:W-:-:S15]  /*4880*/  NOP ;  /* 0x0000000000007918 */ /* 0x000fde0000000000 */
[----:B------:R-:W-:-:S15]  /*4890*/  NOP ;  /* 0x0000000000007918 */ /* 0x000fde0000000000 */
[----:B------:R-:W-:-:S10]  /*48a0*/  NOP ;  /* 0x0000000000007918 */ /* 0x000fd40000000000 */
[----:B------:R-:W0:Y:S02]  /*48b0*/  DADD R22, -R22, 1 ;  /* 0x3ff0000016167429 */ /* 0x000e240000000100 */
[----:B0-----:R-:W-:Y:S02]  /*48c0*/  FSEL R22, R22, RZ, !P2 ;  /* 0x000000ff16167208 */ /* 0x001fe40005000000 */
[----:B------:R-:W-:Y:S02]  /*48d0*/  FSEL R23, R23, RZ, !P2 ;  /* 0x000000ff17177208 */ /* 0x000fe40005000000 */
[----:B------:R-:W-:-:S03]  /*48e0*/  ISETP.NE.AND P2, PT, R5, R2, PT ;  /* 0x000000020500720c */ /* 0x000fc60003f45270 */
[----:B------:R1:W-:-:S15]  /*48f0*/  STS.64 [R13+0x10], R22 ;  /* 0x000010160d007388 */ /* 0x0003de0000000a00 */
        /* <DEDUP_REMOVED lines=10> */
[----:B------:R-:W0:-:S15]  /*49a0*/  DADD R14, R18, R14 ;  /* 0x00000000120e7229 */ /* 0x000e1e000000000e */
        /* <DEDUP_REMOVED lines=14> */
[----:B0-----:R1:W2:Y:S02]  /*4a90*/  DADD R14, R14, R24 ;  /* 0x000000000e0e7229 */ /* 0x0012a40000000018 */
[----:B-12---:R-:W-:Y:S05]  /*4aa0*/  @P2 BRA `(.L_x_1623) ;  /* 0xfffffff000f42947 */ /* 0x006fea000383ffff */
.L_x_1622:
[----:B------:R-:W-:Y:S05]  /*4ab0*/  BSYNC.RECONVERGENT B2 ;  /* 0x0000000000027941 */ /* 0x000fea0003800200 */
.L_x_1621:
[----:B------:R-:W-:Y:S05]  /*4ac0*/  @!P1 BRA `(.L_x_1620) ;  /* 0x00000008004c9947 */ /* 0x000fea0003800000 */
[----:B------:R-:W-:Y:S01]  /*4ad0*/  ISETP.NE.AND P2, PT, R0, 0x1, PT ;  /* 0x000000010000780c */ /* 0x000fe20003f45270 */
[----:B------:R-:W-:Y:S01]  /*4ae0*/  BSSY.RECONVERGENT B2, `(.L_x_1624) ;  /* 0x0000063000027945 */ /* 0x000fe20003800200 */
[----:B------:R-:W-:-:S04]  /*4af0*/  LOP3.LUT R5, R6, 0x1, RZ, 0xc0, !PT ;  /* 0x0000000106057812 */ /* 0x000fc800078ec0ff */
[----:B------:R-:W-:-:S07]  /*4b00*/  ISETP.NE.U32.AND P1, PT, R5, 0x1, PT ;  /* 0x000000010500780c */ /* 0x000fce0003f25070 */
[----:B------:R-:W-:Y:S06]  /*4b10*/  @!P2 BRA `(.L_x_1625) ;  /* 0x00000004007ca947 */ /* 0x000fec0003800000 */
[C---:B------:R-:W-:Y:S01]  /*4b20*/  VIADD R0, R2.reuse, 0x1 ;  /* 0x0000000102007836 */ /* 0x040fe20000000000 */
[----:B------:R-:W1:Y:S01]  /*4b30*/  I2F.F64.U32 R18, R2 ;  /* 0x0000000200127312 */ /* 0x000e620000201800 */
[----:B------:R-:W-:-:S15]  /*4b40*/  IMAD R5, R2, 0x8, R3 ;  /* 0x0000000802057824 */ /* 0x000fde00078e0203 */
        /* <DEDUP_REMOVED lines=91> */
[----:B0-----:R1:W2:Y:S02]  /*5100*/  DADD R14, R14, R20 ;  /* 0x000000000e0e7229 */ /* 0x0012a40000000014 */
.L_x_1625:
[----:B------:R-:W-:Y:S05]  /*5110*/  BSYNC.RECONVERGENT B2 ;  /* 0x0000000000027941 */ /* 0x000fea0003800200 */
.L_x_1624:
[----:B------:R-:W-:Y:S05]  /*5120*/  @P1 BRA `(.L_x_1620) ;  /* 0x0000000000b41947 */ /* 0x000fea0003800000 */
[----:B-1----:R-:W1:Y:S01]  /*5130*/  I2F.F64.U32 R18, R2 ;  /* 0x0000000200127312 */ /* 0x002e620000201800 */
[----:B------:R-:W-:-:S15]  /*5140*/  IMAD R5, R2, 0x8, R3 ;  /* 0x0000000802057824 */ /* 0x000fde00078e0203 */
        /* <DEDUP_REMOVED lines=38> */
[----:B------:R3:W-:-:S15]  /*53b0*/  STS.64 [R5], R16 ;  /* 0x0000001005007388 */ /* 0x0007de0000000a00 */
[----:B------:R-:W-:-:S15]  /*53c0*/  NOP ;  /* 0x0000000000007918 */ /* 0x000fde0000000000 */
[----:B------:R-:W-:-:S15]  /*53d0*/  NOP ;  /* 0x0000000000007918 */ /* 0x000fde0000000000 */
[----:B------:R-:W-:-:S10]  /*53e0*/  NOP ;  /* 0x0000000000007918 */ /* 0x000fd40000000000 */
[----:B--2---:R3:W4:Y:S02]  /*53f0*/  DADD R14, R14, R16 ;  /* 0x000000000e0e7229 */ /* 0x0047240000000010 */
.L_x_1620:
[----:B------:R-:W-:Y:S05]  /*5400*/  BSYNC.RECONVERGENT B1 ;  /* 0x0000000000017941 */ /* 0x000fea0003800200 */
.L_x_1619:
[----:B------:R-:W-:Y:S01]  /*5410*/  BSSY.RECONVERGENT B2, `(.L_x_1626) ;  /* 0x0000124000027945 */ /* 0x000fe20003800200 */
[----:B------:R-:W-:-:S03]  /*5420*/  IMAD.MOV.U32 R2, RZ, RZ, RZ ;  /* 0x000000ffff027224 */ /* 0x000fc600078e00ff */
[----:B------:R-:W-:Y:S05]  /*5430*/  @!P0 BRA `(.L_x_1627) ;  /* 0x0000001000848947 */ /* 0x000fea0003800000 */
[----:B------:R-:W-:Y:S01]  /*5440*/  IADD3 R0, PT, PT, R12, -R11, RZ ;  /* 0x8000000b0c007210 */ /* 0x000fe20007ffe0ff */
[----:B------:R-:W-:Y:S01]  /*5450*/  BSSY.RECONVERGENT B3, `(.L_x_1628) ;  /* 0x00000df000037945 */ /* 0x000fe20003800200 */
[----:B------:R-:W-:Y:S02]  /*5460*/  IMAD.MOV.U32 R2, RZ, RZ, RZ ;  /* 0x000000ffff027224 */ /* 0x000fe400078e00ff */
[----:B------:R-:W-:Y:S02]  /*5470*/  ISETP.GT.U32.AND P0, PT, R0, -0x4, PT ;  /* 0xfffffffc0000780c */ /* 0x000fe40003f04070 */
[----:B------:R-:W-:-:S11]  /*5480*/  LOP3.LUT R0, R6, 0x3, RZ, 0xc0, !PT ;  /* 0x0000000306007812 */ /* 0x000fd600078ec0ff */
[----:B------:R-:W-:Y:S05]  /*5490*/  @P0 BRA `(.L_x_1629) ;  /* 0x0000000c00680947 */ /* 0x000fea0003800000 */
[----:B------:R-:W-:Y:S01]  /*54a0*/  LOP3.LUT R2, R6, 0x7ffffffc, RZ, 0xc0, !PT ;  /* 0x7ffffffc06027812 */ /* 0x000fe200078ec0ff */
[----:B-1-3--:R-:W-:-:S07]  /*54b0*/  IMAD.MOV.U32 R5, RZ, RZ, RZ ;  /* 0x000000ffff057224 */ /* 0x00afce00078e00ff */
.L_x_1640:
[----:B-12-4-:R-:W1:Y:S01]  /*54c0*/  DSETP.NEU.AND P0, PT, R14, RZ, PT ;  /* 0x000000ff0e00722a */ /* 0x016e620003f0d000 */
        /* <DEDUP_REMOVED lines=53> */
.L_x_1633:
[----:B------:R-:W-:Y:S05]  /*5820*/  BSYNC.RECONVERGENT B5 ;  /* 0x0000000000057941 */ /* 0x000fea0003800200 */
.L_x_1632:
        /* <DEDUP_REMOVED lines=48> */
[----:B------:R-:W-:Y:S05]  /*5b30*/  CALL.REL.NOINC `($__internal_19_$__cuda_sm20_div_rn_f64_full) ;  /* 0x0000003800547944 */ /* 0x000fea0003c00000 */
[----:B------:R-:W-:Y:S02]  /*5b40*/  IMAD.MOV.U32 R18, RZ, RZ, R26 ;  /* 0x000000ffff127224 */ /* 0x000fe400078e001a */
[----:B------:R-:W-:-:S07]  /*5b50*/  IMAD.MOV.U32 R19, RZ, RZ, R27 ;  /* 0x000000ffff137224 */ /* 0x000fce00078e001b */
.L_x_1635:
[----:B------:R-:W-:Y:S05]  /*5b60*/  BSYNC.RECONVERGENT B5 ;  /* 0x0000000000057941 */ /* 0x000fea0003800200 */
.L_x_1634:
        /* <DEDUP_REMOVED lines=51> */
.L_x_1637:
[----:B------:R-:W-:Y:S05]  /*5ea0*/  BSYNC.RECONVERGENT B5 ;  /* 0x0000000000057941 */ /* 0x000fea0003800200 */
.L_x_1636:
        /* <DEDUP_REMOVED lines=51> */
.L_x_1639:
[----:B------:R-:W-:Y:S05]  /*61e0*/  BSYNC.RECONVERGENT B5 ;  /* 0x0000000000057941 */ /* 0x000fea0003800200 */
.L_x_1638:
[----:B------:R1:W-:Y:S02]  /*61f0*/  STS.64 [R13+0x18], R18 ;  /* 0x000018120d007388 */ /* 0x0003e40000000a00 */
.L_x_1631:
[----:B------:R-:W-:Y:S05]  /*6200*/  BSYNC.RECONVERGENT B4 ;  /* 0x0000000000047941 */ /* 0x000fea0003800200 */
.L_x_1630:
[----:B------:R-:W-:-:S04]  /*6210*/  IADD3 R5, PT, PT, R5, 0x4, RZ ;  /* 0x0000000405057810 */ /* 0x000fc80007ffe0ff */
[----:B------:R-:W-:-:S13]  /*6220*/  ISETP.NE.AND P0, PT, R5, R2, PT ;  /* 0x000000020500720c */ /* 0x000fda0003f05270 */
[----:B------:R-:W-:Y:S05]  /*6230*/  @P0 BRA `(.L_x_1640) ;  /* 0xfffffff000a00947 */ /* 0x000fea000383ffff */
.L_x_1629:
[----:B------:R-:W-:Y:S05]  /*6240*/  BSYNC.RECONVERGENT B3 ;  /* 0x0000000000037941 */ /* 0x000fea0003800200 */
.L_x_1628:
[----:B------:R-:W-:-:S13]  /*6250*/  ISETP.NE.AND P0, PT, R0, RZ, PT ;  /* 0x000000ff0000720c */ /* 0x000fda0003f05270 */
[----:B------:R-:W-:Y:S05]  /*6260*/  @!P0 BRA `(.L_x_1627) ;  /* 0x0000000000f88947 */ /* 0x000fea0003800000 */
[----:B-1-3--:R-:W-:-:S07]  /*6270*/  IMAD.MOV.U32 R5, RZ, RZ, RZ ;  /* 0x000000ffff057224 */ /* 0x00afce00078e00ff */
.L_x_1645:
[----:B------:R-:W-:Y:S01]  /*6280*/  VIADD R5, R5, 0x1 ;  /* 0x0000000105057836 */ /* 0x000fe20000000000 */
[----:B-12-4-:R-:W1:Y:S01]  /*6290*/  DSETP.NEU.AND P0, PT, R14, RZ, PT ;  /* 0x000000ff0e00722a */ /* 0x016e620003f0d000 */
[----:B------:R-:W-:Y:S03]  /*62a0*/  BSSY.RECONVERGENT B3, `(.L_x_1641) ;  /* 0x0000038000037945 */ /* 0x000fe60003800200 */
[----:B------:R-:W-:Y:S01]  /*62b0*/  ISETP.NE.AND P1, PT, R5, R0, PT ;  /* 0x000000000500720c */ /* 0x000fe20003f25270 */
[----:B-1----:R-:W-:-:S12]  /*62c0*/  @!P0 BRA `(.L_x_1642) ;  /* 0x0000000000d48947 */ /* 0x002fd80003800000 */
        /* <DEDUP_REMOVED lines=51> */
.L_x_1644:
[----:B------:R-:W-:Y:S05]  /*6600*/  BSYNC.RECONVERGENT B4 ;  /* 0x0000000000047941 */ /* 0x000fea0003800200 */
.L_x_1643:
[----:B------:R1:W-:Y:S02]  /*6610*/  STS.64 [R13], R16 ;  /* 0x000000100d007388 */ /* 0x0003e40000000a00 */
.L_x_1642:
[----:B------:R-:W-:Y:S05]  /*6620*/  BSYNC.RECONVERGENT B3 ;  /* 0x0000000000037941 */ /* 0x000fea0003800200 */
.L_x_1641:
[----:B------:R-:W-:Y:S01]  /*6630*/  VIADD R2, R2, 0x1 ;  /* 0x0000000102027836 */ /* 0x000fe20000000000 */
[----:B------:R-:W-:Y:S06]  /*6640*/  @P1 BRA `(.L_x_1645) ;  /* 0xfffffffc000c1947 */ /* 0x000fec000383ffff */
.L_x_1627:
[----:B------:R-:W-:Y:S05]  /*6650*/  BSYNC.RECONVERGENT B2 ;  /* 0x0000000000027941 */ /* 0x000fea0003800200 */
.L_x_1626:
[----:B------:R-:W-:-:S13]  /*6660*/  ISETP.GE.AND P0, PT, R32, R2, PT ;  /* 0x000000022000720c */ /* 0x000fda0003f06270 */
[----:B------:R-:W-:Y:S05]  /*6670*/  @!P0 BRA `(.L_x_1617) ;  /* 0x0000000400088947 */ /* 0x000fea0003800000 */
[----:B-1----:R-:W-:Y:S01]  /*6680*/  IADD3 R13, PT, PT, -R2, 0x1, R32 ;  /* 0x00000001020d7810 */ /* 0x002fe20007ffe120 */
[----:B------:R-:W-:Y:S01]  /*6690*/  IMAD.IADD R32, R32, 0x1, -R2 ;  /* 0x0000000120207824 */ /* 0x000fe200078e0a02 */
[----:B------:R-:W-:Y:S02]  /*66a0*/  BSSY.RECONVERGENT B1, `(.L_x_1646) ;  /* 0x000001c000017945 */ /* 0x000fe40003800200 */
[----:B--2-4-:R-:W-:Y:S02]  /*66b0*/  LOP3.LUT R14, R13, 0xf, RZ, 0xc0, !PT ;  /* 0x0000000f0d0e7812 */ /* 0x014fe400078ec0ff */
[----:B------:R-:W-:Y:S02]  /*66c0*/  ISETP.GE.U32.AND P0, PT, R32, 0xf, PT ;  /* 0x0000000f2000780c */ /* 0x000fe40003f06070 */
[----:B------:R-:W-:-:S11]  /*66d0*/  ISETP.NE.AND P1, PT, R14, RZ, PT ;  /* 0x000000ff0e00720c */ /* 0x000fd60003f25270 */
[----:B------:R-:W-:Y:S05]  /*66e0*/  @!P0 BRA `(.L_x_1647) ;  /* 0x00000000005c8947 */ /* 0x000fea0003800000 */
[----:B------:R-:W-:Y:S01]  /*66f0*/  LOP3.LUT R15, R13, 0xfffffff0, RZ, 0xc0, !PT ;  /* 0xfffffff00d0f7812 */ /* 0x000fe200078ec0ff */
[----:B------:R-:W-:-:S07]  /*6700*/  IMAD.MOV.U32 R0, RZ, RZ, RZ ;  /* 0x000000ffff007224 */ /* 0x000fce00078e00ff */
.L_x_1648:
[----:B-1-3--:R-:W-:Y:S02]  /*6710*/  IMAD R5, R2, 0x8, R3 ;  /* 0x0000000802057824 */ /* 0x00afe400078e0203 */
        /* <DEDUP_REMOVED lines=20> */
.L_x_1647:
[----:B------:R-:W-:Y:S05]  /*6860*/  BSYNC.RECONVERGENT B1 ;  /* 0x0000000000017941 */ /* 0x000fea0003800200 */
.L_x_1646:
[----:B------:R-:W-:Y:S05]  /*6870*/  @!P1 BRA `(.L_x_1617) ;  /* 0x0000000000889947 */ /* 0x000fea0003800000 */
[----:B------:R-:W-:Y:S01]  /*6880*/  ISETP.GE.U32.AND P0, PT, R14, 0x8, PT ;  /* 0x000000080e00780c */ /* 0x000fe20003f06070 */
[----:B------:R-:W-:Y:S01]  /*6890*/  BSSY.RECONVERGENT B1, `(.L_x_1649) ;  /* 0x000000e000017945 */ /* 0x000fe20003800200 */
[----:B-1-3--:R-:W-:-:S04]  /*68a0*/  LOP3.LUT R5, R13, 0x7, RZ, 0xc0, !PT ;  /* 0x000000070d057812 */ /* 0x00afc800078ec0ff */
        /* <DEDUP_REMOVED lines=12> */
.L_x_1650:
[----:B------:R-:W-:Y:S05]  /*6970*/  BSYNC.RECONVERGENT B1 ;  /* 0x0000000000017941 */ /* 0x000fea0003800200 */
.L_x_1649:
        /* <DEDUP_REMOVED lines=12> */
.L_x_1651:
[----:B------:R-:W-:Y:S02]  /*6a40*/  IMAD R5, R2, 0x8, R3 ;  /* 0x0000000802057824 */ /* 0x000fe400078e0203 */
[----:B------:R-:W-:Y:S02]  /*6a50*/  VIADD R0, R0, 0x1 ;  /* 0x0000000100007836 */ /* 0x000fe40000000000 */
[----:B------:R-:W-:Y:S01]  /*6a60*/  VIADD R2, R2, 0x1 ;  /* 0x0000000102027836 */ /* 0x000fe20000000000 */
[----:B------:R1:W-:Y:S02]  /*6a70*/  STS.64 [R5], RZ ;  /* 0x000000ff05007388 */ /* 0x0003e40000000a00 */
[----:B------:R-:W-:-:S13]  /*6a80*/  ISETP.NE.AND P0, PT, R0, R13, PT ;  /* 0x0000000d0000720c */ /* 0x000fda0003f05270 */
[----:B-1----:R-:W-:Y:S05]  /*6a90*/  @P0 BRA `(.L_x_1651) ;  /* 0xfffffffc00e80947 */ /* 0x002fea000383ffff */
.L_x_1617:
[----:B------:R-:W-:Y:S05]  /*6aa0*/  BSYNC.RECONVERGENT B0 ;  /* 0x0000000000007941 */ /* 0x000fea0003800200 */
.L_x_1616:
[----:B-1--4-:R-:W1:Y:S01]  /*6ab0*/  LDC R0, c[0x0][0x3a0] ;  /* 0x0000e800ff007b82 */ /* 0x012e620000000800 */
[----:B------:R-:W1:Y:S07]  /*6ac0*/  LDCU UR4, c[0x0][0x398] ;  /* 0x00007300ff0477ac */ /* 0x000e6e0008000800 */
[----:B------:R-:W4:Y:S01]  /*6ad0*/  S2UR UR6, SR_CTAID.Z ;  /* 0x00000000000679c3 */ /* 0x000f220000002700 */
[----:B-1----:R-:W-:-:S07]  /*6ae0*/  IMAD R0, R0, UR4, RZ ;  /* 0x0000000400007c24 */ /* 0x002fce000f8e02ff */
[----:B------:R-:W-:Y:S01]  /*6af0*/  BAR.SYNC.DEFER_BLOCKING 0x0 ;  /* 0x0000000000007b1d */ /* 0x000fe20000010000 */
[----:B----4-:R-:W-:-:S13]  /*6b00*/  ISETP.LE.AND P0, PT, R0, UR6, PT ;  /* 0x0000000600007c0c */ /* 0x010fda000bf03270 */
[----:B------:R-:W-:Y:S05]  /*6b10*/  @P0 EXIT ;  /* 0x000000000000094d */ /* 0x000fea0003800000 */
[----:B------:R-:W1:Y:S01]  /*6b20*/  S2UR UR5, SR_CgaCtaId ;  /* 0x00000000000579c3 */ /* 0x000e620000008800 */
[----:B------:R-:W-:Y:S01]  /*6b30*/  LOP3.LUT R2, RZ, R10, RZ, 0x33, !PT ;  /* 0x0000000aff027212 */ /* 0x000fe200078e33ff */
[----:B------:R-:W4:Y:S01]  /*6b40*/  LDCU.128 UR12, c[0x0][0x410] ;  /* 0x00008200ff0c77ac */ /* 0x000f220008000c00 */
[----:B---3--:R-:W-:-:S03]  /*6b50*/  IADD3 R5, PT, PT, R11, -0x2, -R12 ;  /* 0xfffffffe0b057810 */ /* 0x008fc60007ffe80c */
[C---:B--2---:R-:W-:Y:S01]  /*6b60*/  IMAD.IADD R18, R9.reuse, 0x1, R2 ;  /* 0x0000000109127824 */ /* 0x044fe200078e0202 */
[----:B------:R-:W-:Y:S01]  /*6b70*/  LOP3.LUT R2, RZ, R12, RZ, 0x33, !PT ;  /* 0x0000000cff027212 */ /* 0x000fe200078e33ff */
[----:B------:R-:W2:Y:S01]  /*6b80*/  LDCU.64 UR8, c[0x0][0x3d0] ;  /* 0x00007a00ff0877ac */ /* 0x000ea20008000a00 */
[----:B------:R-:W-:Y:S02]  /*6b90*/  IADD3 R9, PT, PT, R9, -0x2, -R10 ;  /* 0xfffffffe09097810 */ /* 0x000fe40007ffe80a */
[----:B------:R-:W-:Y:S01]  /*6ba0*/  IADD3 R35, PT, PT, R11, R2, RZ ;  /* 0x000000020b237210 */ /* 0x000fe20007ffe0ff */
[----:B------:R-:W-:Y:S01]  /*6bb0*/  UMOV UR4, 0x400 ;  /* 0x0000040000047882 */ /* 0x000fe20000000000 */
[----:B------:R-:W3:Y:S01]  /*6bc0*/  LDC R2, c[0x0][0x378] ;  /* 0x0000de00ff027b82 */ /* 0x000ee20000000800 */
[----:B------:R-:W-:Y:S01]  /*6bd0*/  ISETP.GE.U32.AND P0, PT, R9, 0xf, PT ;  /* 0x0000000f0900780c */ /* 0x000fe20003f06070 */
[----:B------:R-:W-:Y:S01]  /*6be0*/  IMAD.U32 R11, RZ, RZ, UR6 ;  /* 0x00000006ff0b7e24 */ /* 0x000fe2000f8e00ff */
[----:B------:R-:W-:-:S02]  /*6bf0*/  ISETP.GE.U32.AND P1, PT, R5, 0xf, PT ;  /* 0x0000000f0500780c */ /* 0x000fc40003f26070 */
[----:B------:R-:W-:Y:S01]  /*6c00*/  SHF.R.S32.HI R9, RZ, 0x1f, R33 ;  /* 0x0000001fff097819 */ /* 0x000fe20000011421 */
[----:B----4-:R-:W-:Y:S01]  /*6c10*/  IMAD.WIDE.U32 R16, R34, UR12, RZ ;  /* 0x0000000c22107c25 */ /* 0x010fe2000f8e00ff */
[C---:B------:R-:W-:Y:S02]  /*6c20*/  LOP3.LUT R5, R18.reuse, 0x7, RZ, 0xc0, !PT ;  /* 0x0000000712057812 */ /* 0x040fe400078ec0ff */
[----:B------:R-:W-:Y:S01]  /*6c30*/  LOP3.LUT R36, R18, 0xfffffff0, RZ, 0xc0, !PT ;  /* 0xfffffff012247812 */ /* 0x000fe200078ec0ff */
[----:B-1----:R-:W-:Y:S01]  /*6c40*/  ULEA UR4, UR5, UR4, 0x18 ;  /* 0x0000000405047291 */ /* 0x002fe2000f8ec0ff */
[----:B------:R-:W-:Y:S01]  /*6c50*/  IMAD R17, R34, UR13, R17 ;  /* 0x0000000d22117c24 */ /* 0x000fe2000f8e0211 */
[----:B------:R-:W-:Y:S01]  /*6c60*/  LOP3.LUT R32, R35, 0xf, RZ, 0xc0, !PT ;  /* 0x0000000f23207812 */ /* 0x000fe200078ec0ff */
[----:B0-----:R-:W-:Y:S01]  /*6c70*/  IMAD R20, R9, UR14, RZ ;  /* 0x0000000e09147c24 */ /* 0x001fe2000f8e02ff */
[----:B------:R-:W-:Y:S01]  /*6c80*/  LOP3.LUT R34, R35, 0xfffffff0, RZ, 0xc0, !PT ;  /* 0xfffffff023227812 */ /* 0x000fe200078ec0ff */
[----:B------:R-:W-:Y:S01]  /*6c90*/  VIADD R9, R5, 0xffffffff ;  /* 0xffffffff05097836 */ /* 0x000fe20000000000 */
[----:B------:R-:W-:Y:S01]  /*6ca0*/  LEA R8, R8, UR4, 0x3 ;  /* 0x0000000408087c11 */ /* 0x000fe2000f8e18ff */
[----:B--2---:R-:W-:Y:S01]  /*6cb0*/  IMAD.WIDE.U32 R14, R10, UR8, RZ ;  /* 0x000000080a0e7c25 */ /* 0x004fe2000f8e00ff */
[----:B------:R-:W-:-:S02]  /*6cc0*/  LEA R7, R7, UR4, 0x3 ;  /* 0x0000000407077c11 */ /* 0x000fc4000f8e18ff */
[----:B------:R-:W-:Y:S01]  /*6cd0*/  ISETP.GE.U32.AND P2, PT, R9, 0x3, PT ;  /* 0x000000030900780c */ /* 0x000fe20003f46070 */
[C---:B------:R-:W-:Y:S01]  /*6ce0*/  IMAD R39, R33.reuse, UR15, R20 ;  /* 0x0000000f21277c24 */ /* 0x040fe2000f8e0214 */
[----:B------:R-:W-:Y:S01]  /*6cf0*/  LOP3.LUT R13, R18, 0x3, RZ, 0xc0, !PT ;  /* 0x00000003120d7812 */ /* 0x000fe200078ec0ff */
[----:B------:R-:W-:Y:S01]  /*6d00*/  IMAD.WIDE.U32 R16, R33, UR14, R16 ;  /* 0x0000000e21107c25 */ /* 0x000fe2000f8e0010 */
[C---:B------:R-:W-:Y:S02]  /*6d10*/  LOP3.LUT R33, R35.reuse, 0x7, RZ, 0xc0, !PT ;  /* 0x0000000723217812 */ /* 0x040fe400078ec0ff */
[----:B------:R-:W-:Y:S01]  /*6d20*/  LOP3.LUT R35, R35, 0x3, RZ, 0xc0, !PT ;  /* 0x0000000323237812 */ /* 0x000fe200078ec0ff */
[----:B------:R-:W-:Y:S01]  /*6d30*/  IMAD R9, R10, UR9, R15 ;  /* 0x000000090a097c24 */ /* 0x000fe2000f8e020f */
[----:B------:R-:W-:Y:S01]  /*6d40*/  LOP3.LUT R10, R18, 0xf, RZ, 0xc0, !PT ;  /* 0x0000000f120a7812 */ /* 0x000fe200078ec0ff */
[----:B------:R-:W-:Y:S01]  /*6d50*/  IMAD.MOV R36, RZ, RZ, -R36 ;  /* 0x000000ffff247224 */ /* 0x000fe200078e0a24 */
[----:B------:R-:W0:Y:S01]  /*6d60*/  LDCU.64 UR8, c[0x0][0x358] ;  /* 0x00006b00ff0877ac */ /* 0x000e220008000a00 */
[----:B------:R-:W-:-:S02]  /*6d70*/  VIADD R37, R8, 0x40 ;  /* 0x0000004008257836 */ /* 0x000fc40000000000 */
[----:B------:R-:W-:-:S07]  /*6d80*/  IMAD.IADD R39, R17, 0x1, R39 ;  /* 0x0000000111277824 */ /* 0x000fce00078e0227 */
.L_x_1674:
[----:B-1----:R-:W1:Y:S01]  /*6d90*/  LDC R24, c[0x0][0x3a0] ;  /* 0x0000e800ff187b82 */ /* 0x002e620000000800 */
[----:B------:R-:W-:Y:S01]  /*6da0*/  IABS R23, R11 ;  /* 0x0000000b00177213 */ /* 0x000fe20000000000 */
[----:B------:R-:W-:Y:S01]  /*6db0*/  BSSY.RECONVERGENT B0, `(.L_x_1652) ;  /* 0x000011d000007945 */ /* 0x000fe20003800200 */
[----:B-1----:R-:W-:-:S04]  /*6dc0*/  IABS R22, R24 ;  /* 0x0000001800167213 */ /* 0x002fc80000000000 */
[----:B------:R-:W1:Y:S08]  /*6dd0*/  I2F.RP R20, R22 ;  /* 0x0000001600147306 */ /* 0x000e700000209400 */
[----:B-1----:R-:W1:Y:S02]  /*6de0*/  MUFU.RCP R20, R20 ;  /* 0x0000001400147308 */ /* 0x002e640000001000 */
[----:B-1----:R-:W-:-:S06]  /*6df0*/  VIADD R18, R20, 0xffffffe ;  /* 0x0ffffffe14127836 */ /* 0x002fcc0000000000 */
[----:B------:R1:W2:Y:S02]  /*6e00*/  F2I.FTZ.U32.TRUNC.NTZ R19, R18 ;  /* 0x0000001200137305 */ /* 0x0002a4000021f000 */
[----:B-1----:R-:W-:Y:S02]  /*6e10*/  IMAD.MOV.U32 R18, RZ, RZ, RZ ;  /* 0x000000ffff127224 */ /* 0x002fe400078e00ff */
        /* <DEDUP_REMOVED lines=14> */
[----:B------:R-:W-:Y:S01]  /*6f00*/  @P3 VIADD R38, R38, 0x1 ;  /* 0x0000000126263836 */ /* 0x000fe20000000000 */
[----:B------:R-:W-:-:S03]  /*6f10*/  ISETP.GE.AND P3, PT, R6, 0x1, PT ;  /* 0x000000010600780c */ /* 0x000fc60003f66270 */
[----:B------:R-:W-:Y:S01]  /*6f20*/  @!P4 IMAD.MOV R38, RZ, RZ, -R38 ;  /* 0x000000ffff26c224 */ /* 0x000fe200078e0a26 */
[----:B------:R-:W-:-:S05]  /*6f30*/  @!P5 LOP3.LUT R38, RZ, R24, RZ, 0x33, !PT ;  /* 0x00000018ff26d212 */ /* 0x000fca00078e33ff */
[----:B------:R-:W-:-:S04]  /*6f40*/  IMAD.MOV R40, RZ, RZ, -R38 ;  /* 0x000000ffff287224 */ /* 0x000fc800078e0a26 */
[----:B------:R-:W-:Y:S01]  /*6f50*/  IMAD R40, R24, R40, R11 ;  /* 0x0000002818287224 */ /* 0x000fe200078e020b */
[----:B------:R-:W-:Y:S06]  /*6f60*/  @!P3 BRA `(.L_x_1653) ;  /* 0x000000100004b947 */ /* 0x000fec0003800000 */
[----:B------:R-:W1:Y:S01]  /*6f70*/  LDCU.64 UR4, c[0x0][0x3b8] ;  /* 0x00007700ff0477ac */ /* 0x000e620008000a00 */
[----:B------:R-:W-:Y:S01]  /*6f80*/  SHF.R.S32.HI R18, RZ, 0x1f, R38 ;  /* 0x0000001fff127819 */ /* 0x000fe20000011426 */
[----:B------:R-:W-:Y:S01]  /*6f90*/  IMAD.MOV.U32 R19, RZ, RZ, R9 ;  /* 0x000000ffff137224 */ /* 0x000fe200078e0009 */
[----:B------:R-:W-:Y:S01]  /*6fa0*/  SHF.R.S32.HI R20, RZ, 0x1f, R40 ;  /* 0x0000001fff147819 */ /* 0x000fe20000011428 */
[----:B------:R-:W2:Y:S01]  /*6fb0*/  LDCU.64 UR6, c[0x0][0x3c0] ;  /* 0x00007800ff0677ac */ /* 0x000ea20008000a00 */
[----:B------:R-:W-:Y:S02]  /*6fc0*/  IMAD.MOV.U32 R41, RZ, RZ, RZ ;  /* 0x000000ffff297224 */ /* 0x000fe400078e00ff */
[----:B-1----:R-:W-:Y:S02]  /*6fd0*/  IMAD R21, R18, UR4, RZ ;  /* 0x0000000412157c24 */ /* 0x002fe4000f8e02ff */
        /* <DEDUP_REMOVED lines=8> */
.L_x_1664:
[----:B------:R-:W1:Y:S01]  /*7060*/  LDCU.64 UR4, c[0x0][0x3c8] ;  /* 0x00007900ff0477ac */ /* 0x000e620008000a00 */
[----:B------:R-:W-:Y:S01]  /*7070*/  IMAD.IADD R21, R12, 0x1, R41 ;  /* 0x000000010c157824 */ /* 0x000fe200078e0229 */
[----:B--2---:R-:W2:Y:S01]  /*7080*/  LDS.64 R26, [R8] ;  /* 0x00000000081a7984 */ /* 0x004ea20000000a00 */
[----:B------:R-:W-:Y:S01]  /*7090*/  IMAD.MOV.U32 R42, RZ, RZ, R18 ;  /* 0x000000ffff2a7224 */ /* 0x000fe200078e0012 */
[----:B------:R-:W4:Y:S03]  /*70a0*/  LDCU.64 UR6, c[0x0][0x390] ;  /* 0x00007200ff0677ac */ /* 0x000f260008000a00 */
[----:B01----:R-:W-:-:S04]  /*70b0*/  IMAD.WIDE.U32 R22, R21, UR4, R42 ;  /* 0x0000000415167c25 */ /* 0x003fc8000f8e002a */
[----:B------:R-:W-:Y:S01]  /*70c0*/  IMAD R21, R21, UR5, R23 ;  /* 0x0000000515157c24 */ /* 0x000fe2000f8e0217 */
[----:B----4-:R-:W-:-:S04]  /*70d0*/  LEA R20, P3, R22, UR6, 0x3 ;  /* 0x0000000616147c11 */ /* 0x010fc8000f8618ff */
[----:B------:R-:W-:-:S05]  /*70e0*/  LEA.HI.X R21, R22, UR7, R21, 0x3, P3 ;  /* 0x0000000716157c11 */ /* 0x000fca00098f1c15 */
[----:B0-----:R-:W2:Y:S01]  /*70f0*/  LDG.E.64 R22, desc[UR8][R20.64] ;  /* 0x0000000814167981 */ /* 0x001ea2000c1e1b00 */
        /* <DEDUP_REMOVED lines=9> */
[----:B------:R-:W-:Y:S01]  /*7190*/  MOV R45, RZ ;  /* 0x000000ff002d7202 */ /* 0x000fe20000000f00 */
[----:B------:R-:W-:Y:S02]  /*71a0*/  IMAD.MOV.U32 R31, RZ, RZ, R37 ;  /* 0x000000ffff1f7224 */ /* 0x000fe400078e0025 */
[----:B------:R-:W-:Y:S02]  /*71b0*/  IMAD.MOV.U32 R30, RZ, RZ, R36 ;  /* 0x000000ffff1e7224 */ /* 0x000fe400078e0024 */
[----:B------:R-:W-:-:S07]  /*71c0*/  IMAD.X R25, RZ, RZ, R21, P3 ;  /* 0x000000ffff197224 */ /* 0x000fce00018e0615 */
.L_x_1659:
[----:B------:R-:W-:Y:S02]  /*71d0*/  IMAD.MOV.U32 R22, RZ, RZ, R24 ;  /* 0x000000ffff167224 */ /* 0x000fe400078e0018 */
[----:B------:R-:W-:Y:S02]  /*71e0*/  IMAD.MOV.U32 R23, RZ, RZ, R25 ;  /* 0x000000ffff177224 */ /* 0x000fe400078e0019 */
        /* <DEDUP_REMOVED lines=101> */
.L_x_1658:
[----:B------:R-:W-:-:S07]  /*7840*/  VIADD R45, R45, 0x1 ;  /* 0x000000012d2d7836 */ /* 0x000fce0000000000 */
.L_x_1657:
[----:B------:R-:W-:Y:S05]  /*7850*/  BSYNC.RECONVERGENT B2 ;  /* 0x0000000000027941 */ /* 0x000fea0003800200 */
.L_x_1656:
[----:B------:R-:W-:-:S13]  /*7860*/  ISETP.NE.AND P3, PT, R10, RZ, PT ;  /* 0x000000ff0a00720c */ /* 0x000fda0003f65270 */
[----:B------:R-:W-:Y:S05]  /*7870*/  @!P3 BRA `(.L_x_1655) ;  /* 0x0000000400a8b947 */ /* 0x000fea0003800000 */
[----:B------:R-:W-:Y:S01]  /*7880*/  VIADD R22, R10, 0xffffffff ;  /* 0xffffffff0a167836 */ /* 0x000fe20000000000 */
[----:B------:R-:W-:Y:S01]  /*7890*/  BSSY.RECONVERGENT B2, `(.L_x_1660) ;  /* 0x0000036000027945 */ /* 0x000fe20003800200 */
[----:B------:R-:W-:-:S03]  /*78a0*/  ISETP.NE.AND P4, PT, R5, RZ, PT ;  /* 0x000000ff0500720c */ /* 0x000fc60003f85270 */
[----:B------:R-:W-:-:S13]  /*78b0*/  ISETP.GE.U32.AND P3, PT, R22, 0x7, PT ;  /* 0x000000071600780c */ /* 0x000fda0003f66070 */
[----:B------:R-:W-:Y:S05]  /*78c0*/  @!P3 BRA `(.L_x_1661) ;  /* 0x0000000000c8b947 */ /* 0x000fea0003800000 */
[----:B------:R-:W-:-:S05]  /*78d0*/  IMAD.WIDE.U32 R28, R45, 0x8, R20 ;  /* 0x000000082d1c7825 */ /* 0x000fca00078e0014 */
[----:B------:R-:W2:Y:S01]  /*78e0*/  LDG.E.64 R22, desc[UR8][R28.64] ;  /* 0x000000081c167981 */ /* 0x000ea2000c1e1b00 */
[----:B------:R-:W-:-:S03]  /*78f0*/  IMAD R42, R45, 0x8, R8 ;  /* 0x000000082d2a7824 */ /* 0x000fc600078e0208 */
[----:B------:R-:W4:Y:S04]  /*7900*/  LDG.E.64 R30, desc[UR8][R28.64+0x10] ;  /* 0x000010081c1e7981 */ /* 0x000f28000c1e1b00 */
[----:B------:R-:W2:Y:S02]  /*7910*/  LDS.64 R24, [R42] ;  /* 0x000000002a187984 */ /* 0x000ea40000000a00 */
[----:B--2---:R0:W1:Y:S02]  /*7920*/  DFMA R26, R24, R22, R26 ;  /* 0x00000016181a722b */ /* 0x004064000000001a */
[----:B0-----:R-:W1:Y:S04]  /*7930*/  LDG.E.64 R22, desc[UR8][R28.64+0x8] ;  /* 0x000008081c167981 */ /* 0x001e68000c1e1b00 */
[----:B------:R-:W1:-:S15]  /*7940*/  LDS.64 R24, [R42+0x8] ;  /* 0x000008002a187984 */ /* 0x000e5e0000000a00 */
[----:B------:R-:W-:-:S15]  /*7950*/  NOP ;  /* 0x0000000000007918 */ /* 0x000fde0000000000 */
[----:B------:R-:W-:-:S15]  /*7960*/  NOP ;  /* 0x0000000000007918 */ /* 0x000fde0000000000 */
[----:B------:R-:W-:-:S13]  /*7970*/  NOP ;  /* 0x0000000000007918 */ /* 0x000fda0000000000 */
[----:B-1----:R0:W4:Y:S02]  /*7980*/  DFMA R24, R24, R22, R26 ;  /* 0x000000161818722b */ /* 0x002124000000001a */
[----:B0-----:R-:W4:Y:S04]  /*7990*/  LDS.64 R22, [R42+0x10] ;  /* 0x000010002a167984 */ /* 0x001f280000000a00 */
[----:B------:R-:W0:-:S15]  /*79a0*/  LDS.64 R26, [R42+0x18] ;  /* 0x000018002a1a7984 */ /* 0x000e1e0000000a00 */
[----:B------:R-:W-:-:S15]  /*79b0*/  NOP ;  /* 0x0000000000007918 */ /* 0x000fde0000000000 */
[----:B------:R-:W-:-:S15]  /*79c0*/  NOP ;  /* 0x0000000000007918 */ /* 0x000fde0000000000 */
[----:B------:R-:W-:-:S13]  /*79d0*/  NOP ;  /* 0x0000000000007918 */ /* 0x000fda0000000000 */
[----:B----4-:R1:W0:Y:S02]  /*79e0*/  DFMA R30, R22, R30, R24 ;  /* 0x0000001e161e722b */ /* 0x0102240000000018 */
        /* <DEDUP_REMOVED lines=14> */
[----:B------:R-:W4:Y:S01]  /*7ad0*/  LDG.E.64 R28, desc[UR8][R28.64+0x38] ;  /* 0x000038081c1c7981 */ /* 0x000f22000c1e1b00 */
        /* <DEDUP_REMOVED lines=10> */
[----:B--2---:R0:W4:Y:S02]  /*7b80*/  DFMA R26, R22, R26, R24 ;  /* 0x0000001a161a722b */ /* 0x0041240000000018 */
[----:B0-----:R-:W4:-:S15]  /*7b90*/  LDS.64 R22, [R42+0x38] ;  /* 0x000038002a167984 */ /* 0x001f1e0000000a00 */
[----:B------:R-:W-:-:S15]  /*7ba0*/  NOP ;  /* 0x0000000000007918 */ /* 0x000fde0000000000 */
[----:B------:R-:W-:-:S15]  /*7bb0*/  NOP ;  /* 0x0000000000007918 */ /* 0x000fde0000000000 */
[----:B------:R-:W-:-:S15]  /*7bc0*/  NOP ;  /* 0x0000000000007918 */ /* 0x000fde0000000000 */
[----:B------:R-:W-:-:S02]  /*7bd0*/  NOP ;  /* 0x0000000000007918 */ /* 0x000fc40000000000 */
[----:B----4-:R0:W1:Y:S02]  /*7be0*/  DFMA R26, R22, R28, R26 ;  /* 0x0000001c161a722b */ /* 0x010064000000001a */
.L_x_1661:
[----:B------:R-:W-:Y:S05]  /*7bf0*/  BSYNC.RECONVERGENT B2 ;  /* 0x0000000000027941 */ /* 0x000fea0003800200 */
.L_x_1660:
[----:B------:R-:W-:Y:S05]  /*7c00*/  @!P4 BRA `(.L_x_1655) ;  /* 0x0000000000c4c947 */ /* 0x000fea0003800000 */
[----:B------:R-:W-:Y:S01]  /*7c10*/  BSSY.RECONVERGENT B2, `(.L_x_1662) ;  /* 0x000001d000027945 */ /* 0x000fe20003800200 */
[----:B------:R-:W-:-:S03]  /*7c20*/  ISETP.NE.AND P3, PT, R13, RZ, PT ;  /* 0x000000ff0d00720c */ /* 0x000fc60003f65270 */
[----:B------:R-:W-:Y:S10]  /*7c30*/  @!P2 BRA `(.L_x_1663) ;  /* 0x000000000068a947 */ /* 0x000ff40003800000 */
[----:B0-----:R-:W-:-:S05]  /*7c40*/  IMAD.WIDE.U32 R22, R45, 0x8, R20 ;  /* 0x000000082d167825 */ /* 0x001fca00078e0014 */
[----:B------:R-:W1:Y:S01]  /*7c50*/  LDG.E.64 R30, desc[UR8][R22.64] ;  /* 0x00000008161e7981 */ /* 0x000e62000c1e1b00 */
[----:B------:R-:W-:-:S05]  /*7c60*/  IMAD R42, R45, 0x8, R8 ;  /* 0x000000082d2a7824 */ /* 0x000fca00078e0208 */
[----:B------:R-:W1:Y:S04]  /*7c70*/  LDS.64 R24, [R42] ;  /* 0x000000002a187984 */ /* 0x000e680000000a00 */
[----:B------:R-:W0:Y:S01]  /*7c80*/  LDS.64 R28, [R42+0x8] ;  /* 0x000008002a1c7984 */ /* 0x000e220000000a00 */
[----:B-1----:R1:W0:Y:S03]  /*7c90*/  DFMA R30, R24, R30, R26 ;  /* 0x0000001e181e722b */ /* 0x002226000000001a */
[----:B-1----:R-:W0:Y:S04]  /*7ca0*/  LDG.E.64 R26, desc[UR8][R22.64+0x8] ;  /* 0x00000808161a7981 */ /* 0x002e28000c1e1b00 */
[----:B------:R-:W2:Y:S04]  /*7cb0*/  LDG.E.64 R24, desc[UR8][R22.64+0x10] ;  /* 0x0000100816187981 */ /* 0x000ea8000c1e1b00 */
[----:B------:R-:W4:Y:S01]  /*7cc0*/  LDG.E.64 R22, desc[UR8][R22.64+0x18] ;  /* 0x0000180816167981 */ /* 0x000f22000c1e1b00 */
        /* <DEDUP_REMOVED lines=16> */
[----:B----4-:R2:W4:Y:S02]  /*7dd0*/  DFMA R26, R24, R22, R26 ;  /* 0x00000016181a722b */ /* 0x010524000000001a */
.L_x_1663:
[----:B------:R-:W-:Y:S05]  /*7de0*/  BSYNC.RECONVERGENT B2 ;  /* 0x0000000000027941 */ /* 0x000fea0003800200 */
.L_x_1662:
[----:B------:R-:W-:Y:S05]  /*7df0*/  @!P3 BRA `(.L_x_1655) ;  /* 0x000000000048b947 */ /* 0x000fea0003800000 */
[----:B------:R-:W-:-:S05]  /*7e00*/  IMAD.WIDE.U32 R20, R45, 0x8, R20 ;  /* 0x000000082d147825 */ /* 0x000fca00078e0014 */
[----:B0-2---:R-:W1:Y:S01]  /*7e10*/  LDG.E.64 R22, desc[UR8][R20.64] ;  /* 0x0000000814167981 */ /* 0x005e62000c1e1b00 */
[----:B------:R-:W-:Y:S01]  /*7e20*/  IMAD R45, R45, 0x8, R8 ;  /* 0x000000082d2d7824 */ /* 0x000fe200078e0208 */
[----:B------:R-:W-:-:S04]  /*7e30*/  ISETP.NE.AND P3, PT, R13, 0x1, PT ;  /* 0x000000010d00780c */ /* 0x000fc80003f65270 */
[----:B------:R-:W1:Y:S02]  /*7e40*/  LDS.64 R24, [R45] ;  /* 0x000000002d187984 */ /* 0x000e640000000a00 */
[----:B-1--4-:R0:W1:Y:S07]  /*7e50*/  DFMA R26, R24, R22, R26 ;  /* 0x00000016181a722b */ /* 0x01206e000000001a */
[----:B01----:R-:W-:Y:S05]  /*7e60*/  @!P3 BRA `(.L_x_1655) ;  /* 0x00000000002cb947 */ /* 0x003fea0003800000 */
[----:B------:R-:W2:Y:S01]  /*7e70*/  LDG.E.64 R22, desc[UR8][R20.64+0x8] ;  /* 0x0000080814167981 */ /* 0x000ea2000c1e1b00 */
[----:B------:R-:W-:-:S03]  /*7e80*/  ISETP.NE.AND P3, PT, R13, 0x2, PT ;  /* 0x000000020d00780c */ /* 0x000fc60003f65270 */
[----:B------:R-:W2:Y:S10]  /*7e90*/  LDS.64 R28, [R45+0x8] ;  /* 0x000008002d1c7984 */ /* 0x000eb40000000a00 */
[----:B------:R-:W4:Y:S01]  /*7ea0*/  @P3 LDG.E.64 R24, desc[UR8][R20.64+0x10] ;  /* 0x0000100814183981 */ /* 0x000f22000c1e1b00 */
[----:B--2---:R0:W4:Y:S03]  /*7eb0*/  DFMA R26, R28, R22, R26 ;  /* 0x000000161c1a722b */ /* 0x004126000000001a */
[----:B0-----:R-:W4:-:S15]  /*7ec0*/  @P3 LDS.64 R22, [R45+0x10] ;  /* 0x000010002d163984 */ /* 0x001f1e0000000a00 */
[----:B------:R-:W-:-:S15]  /*7ed0*/  NOP ;  /* 0x0000000000007918 */ /* 0x000fde0000000000 */
[----:B------:R-:W-:-:S15]  /*7ee0*/  NOP ;  /* 0x0000000000007918 */ /* 0x000fde0000000000 */
[----:B------:R-:W-:-:S15]  /*7ef0*/  NOP ;  /* 0x0000000000007918 */ /* 0x000fde0000000000 */
[----:B------:R-:W-:-:S01]  /*7f00*/  NOP ;  /* 0x0000000000007918 */ /* 0x000fc20000000000 */
[----:B----4-:R0:W1:Y:S02]  /*7f10*/  @P3 DFMA R26, R22, R24, R26 ;  /* 0x00000018161a322b */ /* 0x010064000000001a */
.L_x_1655:
[----:B------:R-:W-:Y:S05]  /*7f20*/  BSYNC.RECONVERGENT B1 ;  /* 0x0000000000017941 */ /* 0x000fea0003800200 */
.L_x_1654:
[C---:B------:R-:W-:Y:S02]  /*7f30*/  IMAD R21, R41.reuse, 0x8, R7 ;  /* 0x0000000829157824 */ /* 0x040fe400078e0207 */
[----:B------:R-:W-:-:S03]  /*7f40*/  VIADD R41, R41, 0x1 ;  /* 0x0000000129297836 */ /* 0x000fc60000000000 */
[----:B-1--4-:R1:W-:Y:S02]  /*7f50*/  STS.64 [R21], R26 ;  /* 0x0000001a15007388 */ /* 0x0123e40000000a00 */
[----:B------:R-:W-:-:S13]  /*7f60*/  ISETP.NE.AND P3, PT, R41, R6, PT ;  /* 0x000000062900720c */ /* 0x000fda0003f65270 */
[----:B-1----:R-:W-:Y:S05]  /*7f70*/  @P3 BRA `(.L_x_1664) ;  /* 0xfffffff000383947 */ /* 0x002fea000383ffff */
.L_x_1653:
[----:B0-----:R-:W-:Y:S05]  /*7f80*/  BSYNC.RECONVERGENT B0 ;  /* 0x0000000000007941 */ /* 0x001fea0003800200 */
.L_x_1652:
[----:B------:R-:W-:Y:S01]  /*7f90*/  LDS.64 R18, [R7] ;  /* 0x0000000007127984 */ /* 0x000fe20000000a00 */
[----:B------:R-:W-:Y:S01]  /*7fa0*/  ISETP.GE.AND P3, PT, R6, 0x2, PT ;  /* 0x000000020600780c */ /* 0x000fe20003f66270 */
[----:B------:R-:W-:Y:S02]  /*7fb0*/  BSSY.RECONVERGENT B0, `(.L_x_1665) ;  /* 0x00000d7000007945 */ /* 0x000fe40003800200 */
[----:B--2---:R-:W0:Y:S02]  /*7fc0*/  LDS.64 R22, [R3] ;  /* 0x0000000003167984 */ /* 0x004e240000000a00 */
[----:B0-----:R0:W1:Y:S08]  /*7fd0*/  DMUL R22, R18, R22 ;  /* 0x0000001612167228 */ /* 0x0010700000000000 */
[----:B01----:R-:W-:Y:S05]  /*7fe0*/  @!P3 BRA `(.L_x_1666) ;  /* 0x0000000c004cb947 */ /* 0x003fea0003800000 */
[----:B------:R-:W-:Y:S01]  /*7ff0*/  BSSY.RECONVERGENT B1, `(.L_x_1667) ;  /* 0x0000069000017945 */ /* 0x000fe20003800200 */
[----:B------:R-:W-:-:S03]  /*8000*/  IMAD.MOV.U32 R24, RZ, RZ, 0x1 ;  /* 0x00000001ff187424 */ /* 0x000fc600078e00ff */
[----:B------:R-:W-:Y:S05]  /*8010*/  @!P1 BRA `(.L_x_1668) ;  /* 0x0000000400989947 */ /* 0x000fea0003800000 */
[----:B------:R-:W-:Y:S01]  /*8020*/  BSSY.RECONVERGENT B2, `(.L_x_1668) ;  /* 0x0000065000027945 */ /* 0x000fe20003800200 */
[----:B------:R-:W-:-:S07]  /*8030*/  IMAD.MOV.U32 R24, RZ, RZ, 0x1 ;  /* 0x00000001ff187424 */ /* 0x000fce00078e00ff */
.L_x_1669:
[C---:B------:R-:W-:Y:S02]  /*8040*/  IMAD R25, R24.reuse, 0x8, R3 ;  /* 0x0000000818197824 */ /* 0x040fe400078e0203 */
[C---:B------:R-:W-:Y:S02]  /*8050*/  IMAD R26, R24.reuse, 0x8, R7 ;  /* 0x00000008181a7824 */ /* 0x040fe400078e0207 */
[C---:B------:R-:W-:Y:S01]  /*8060*/  VIADD R27, R24.reuse, 0xf ;  /* 0x0000000f181b7836 */ /* 0x040fe20000000000 */
[----:B------:R-:W-:Y:S01]  /*8070*/  LDS.64 R18, [R25] ;  /* 0x0000000019127984 */ /* 0x000fe20000000a00 */
[----:B------:R-:W-:-:S03]  /*8080*/  IADD3 R24, PT, PT, R24, 0x10, RZ ;  /* 0x0000001018187810 */ /* 0x000fc60007ffe0ff */
[----:B------:R-:W0:Y:S01]  /*8090*/  LDS.64 R20, [R26] ;  /* 0x000000001a147984 */ /* 0x000e220000000a00 */
[----:B------:R-:W-:Y:S01]  /*80a0*/  ISETP.NE.AND P3, PT, R27, R34, PT ;  /* 0x000000221b00720c */ /* 0x000fe20003f65270 */
        /* <DEDUP_REMOVED lines=93> */
.L_x_1668:
[----:B------:R-:W-:Y:S05]  /*8680*/  BSYNC.RECONVERGENT B1 ;  /* 0x0000000000017941 */ /* 0x000fea0003800200 */
.L_x_1667:
        /* <DEDUP_REMOVED lines=55> */
.L_x_1671:
[----:B------:R-:W-:Y:S05]  /*8a00*/  BSYNC.RECONVERGENT B1 ;  /* 0x0000000000017941 */ /* 0x000fea0003800200 */
.L_x_1670:
[----:B------:R-:W-:Y:S05]  /*8a10*/  @!P4 BRA `(.L_x_1666) ;  /* 0x0000000000c0c947 */ /* 0x000fea0003800000 */
[----:B0-----:R-:W-:Y:S01]  /*8a20*/  VIADD R18, R33, 0xffffffff ;  /* 0xffffffff21127836 */ /* 0x001fe20000000000 */
        /* <DEDUP_REMOVED lines=28> */
.L_x_1673:
[----:B------:R-:W-:Y:S05]  /*8bf0*/  BSYNC.RECONVERGENT B1 ;  /* 0x0000000000017941 */ /* 0x000fea0003800200 */
.L_x_1672:
[----:B------:R-:W-:Y:S05]  /*8c00*/  @!P4 BRA `(.L_x_1666) ;  /* 0x000000000044c947 */ /* 0x000fea0003800000 */
[C---:B------:R-:W-:Y:S01]  /*8c10*/  IMAD R25, R24.reuse, 0x8, R3 ;  /* 0x0000000818197824 */ /* 0x040fe200078e0203 */
[----:B------:R-:W-:Y:S01]  /*8c20*/  ISETP.NE.AND P3, PT, R35, 0x1, PT ;  /* 0x000000012300780c */ /* 0x000fe20003f65270 */
[----:B------:R-:W-:-:S03]  /*8c30*/  IMAD R24, R24, 0x8, R7 ;  /* 0x0000000818187824 */ /* 0x000fc600078e0207 */
[----:B0-----:R-:W-:Y:S04]  /*8c40*/  LDS.64 R20, [R25] ;  /* 0x0000000019147984 */ /* 0x001fe80000000a00 */
[----:B------:R-:W1:Y:S02]  /*8c50*/  LDS.64 R18, [R24] ;  /* 0x0000000018127984 */ /* 0x000e640000000a00 */
[----:B-12---:R4:W0:Y:S03]  /*8c60*/  DFMA R22, R20, R18, R22 ;  /* 0x000000121416722b */ /* 0x0068260000000016 */
[----:B0---4-:R-:W-:Y:S05]  /*8c70*/  @!P3 BRA `(.L_x_1666) ;  /* 0x000000000028b947 */ /* 0x011fea0003800000 */
        /* <DEDUP_REMOVED lines=10> */
.L_x_1666:
[----:B------:R-:W-:Y:S05]  /*8d20*/  BSYNC.RECONVERGENT B0 ;  /* 0x0000000000007941 */ /* 0x000fea0003800200 */
.L_x_1665:
[----:B------:R-:W5:Y:S01]  /*8d30*/  LDCU.128 UR4, c[0x0][0x400] ;  /* 0x00008000ff0477ac */ /* 0x000f620008000c00 */
[----:B0---4-:R-:W-:Y:S01]  /*8d40*/  SHF.R.S32.HI R21, RZ, 0x1f, R38 ;  /* 0x0000001fff157819 */ /* 0x011fe20000011426 */
[----:B------:R-:W-:Y:S01]  /*8d50*/  IMAD.MOV.U32 R18, RZ, RZ, R16 ;  /* 0x000000ffff127224 */ /* 0x000fe200078e0010 */
[----:B------:R-:W-:Y:S01]  /*8d60*/  SHF.R.S32.HI R25, RZ, 0x1f, R40 ;  /* 0x0000001fff197819 */ /* 0x000fe20000011428 */
[----:B------:R-:W0:Y:S01]  /*8d70*/  LDCU.64 UR10, c[0x0][0x3d8] ;  /* 0x00007b00ff0a77ac */ /* 0x000e220008000a00 */
[----:B------:R-:W-:Y:S02]  /*8d80*/  IMAD.MOV.U32 R19, RZ, RZ, R39 ;  /* 0x000000ffff137224 */ /* 0x000fe400078e0027 */
[----:B---3--:R-:W-:Y:S02]  /*8d90*/  IMAD.IADD R11, R2, 0x1, R11 ;  /* 0x00000001020b7824 */ /* 0x008fe400078e020b */
[----:B-----5:R-:W-:Y:S02]  /*8da0*/  IMAD R21, R21, UR4, RZ ;  /* 0x0000000415157c24 */ /* 0x020fe4000f8e02ff */
[----:B------:R-:W-:-:S04]  /*8db0*/  IMAD.WIDE.U32 R18, R38, UR4, R18 ;  /* 0x0000000426127c25 */ /* 0x000fc8000f8e0012 */
[----:B------:R-:W-:Y:S02]  /*8dc0*/  IMAD R21, R38, UR5, R21 ;  /* 0x0000000526157c24 */ /* 0x000fe4000f8e0215 */
[----:B------:R-:W-:Y:S02]  /*8dd0*/  IMAD R25, R25, UR6, RZ ;  /* 0x0000000619197c24 */ /* 0x000fe4000f8e02ff */
[----:B------:R-:W-:Y:S02]  /*8de0*/  IMAD.IADD R19, R19, 0x1, R21 ;  /* 0x0000000113137824 */ /* 0x000fe400078e0215 */
        /* <DEDUP_REMOVED lines=9> */
        .weak           $__internal_18_$__cuda_sm20_dblrcp_rn_slowpath_v3
        .type           $__internal_18_$__cuda_sm20_dblrcp_rn_slowpath_v3,@function
        .size           $__internal_18_$__cuda_sm20_dblrcp_rn_slowpath_v3,($__internal_19_$__cuda_sm20_div_rn_f64_full - $__internal_18_$__cuda_sm20_dblrcp_rn_slowpath_v3)
$__internal_18_$__cuda_sm20_dblrcp_rn_slowpath_v3:
        /* <DEDUP_REMOVED lines=13> */
[----:B------:R-:W0:Y:S01]  /*8f50*/  MUFU.RCP64H R21, R19 ;  /* 0x0000001300157308 */ /* 0x000e220000001800 */
[----:B------:R-:W-:-:S06]  /*8f60*/  IMAD.MOV.U32 R20, RZ, RZ, R23 ;  /* 0x000000ffff147224 */ /* 0x000fcc00078e0017 */
        /* <DEDUP_REMOVED lines=42> */
.L_x_1678:
        /* <DEDUP_REMOVED lines=34> */
.L_x_1676:
[----:B------:R-:W-:Y:S01]  /*9430*/  LOP3.LUT R21, R17, 0x80000, RZ, 0xfc, !PT ;  /* 0x0008000011157812 */ /* 0x000fe200078efcff */
[----:B------:R-:W-:-:S07]  /*9440*/  IMAD.MOV.U32 R20, RZ, RZ, R16 ;  /* 0x000000ffff147224 */ /* 0x000fce00078e0010 */
.L_x_1677:
[----:B------:R-:W-:Y:S05]  /*9450*/  BSYNC.RECONVERGENT B1 ;  /* 0x0000000000017941 */ /* 0x000fea0003800200 */
.L_x_1675:
[----:B------:R-:W-:Y:S01]  /*9460*/  IMAD.MOV.U32 R16, RZ, RZ, R0 ;  /* 0x000000ffff107224 */ /* 0x000fe200078e0000 */
[----:B------:R-:W-:-:S04]  /*9470*/  MOV R17, 0x0 ;  /* 0x0000000000117802 */ /* 0x000fc80000000f00 */
[----:B------:R-:W-:Y:S05]  /*9480*/  RET.REL.NODEC R16 `(_ZN2at6native54_GLOBAL__N__aa9a477a_21_UpSampleBilinear2d_cu_607db5e327upsample_gen2d_aa_out_frameIddNS0_18upsample_antialias21BilinearFilterFunctorEEEvT0_S5_NS_27GenericPackedTensorAccessorIKT_Lm4ENS_16DefaultPtrTraitsElEENS6_IS7_Lm4ES9_lEERKT1_) ;  /* 0xffffff6810dc7950 */ /* 0x000fea0003c3ffff */
        .weak           $__internal_19_$__cuda_sm20_div_rn_f64_full
        .type           $__internal_19_$__cuda_sm20_div_rn_f64_full,@function
        .size           $__internal_19_$__cuda_sm20_div_rn_f64_full,(.L_x_1978 - $__internal_19_$__cuda_sm20_div_rn_f64_full)
$__internal_19_$__cuda_sm20_div_rn_f64_full:
        /* <DEDUP_REMOVED lines=20> */
[----:B------:R-:W-:Y:S01]  /*95d0*/  @!P3 LOP3.LUT R27, R24, 0x100000, RZ, 0xfc, !PT ;  /* 0x00100000181bb812 */ /* 0x000fe200078efcff */
[----:B------:R-:W-:-:S15]  /*95e0*/  IMAD.MOV.U32 R24, RZ, RZ, R22 ;  /* 0x000000ffff187224 */ /* 0x000fde00078e0016 */
[----:B------:R-:W-:-:S15]  /*95f0*/  NOP ;  /* 0x0000000000007918 */ /* 0x000fde0000000000 */
[----:B------:R-:W-:-:S15]  /*9600*/  NOP ;  /* 0x0000000000007918 */ /* 0x000fde0000000000 */
[----:B------:R-:W-:-:S14]  /*9610*/  NOP ;  /* 0x0000000000007918 */ /* 0x000fdc0000000000 */
        /* <DEDUP_REMOVED lines=54> */
[----:B------:R-:W-:-:S04]  /*9980*/  IMAD.IADD R22, R22, 0x1, -R37 ;  /* 0x0000000116167824 */ /* 0x000fc800078e0a25 */
        /* <DEDUP_REMOVED lines=24> */
.L_x_1680:
        /* <DEDUP_REMOVED lines=16> */
.L_x_1683:
[----:B------:R-:W-:Y:S01]  /*9c10*/  LOP3.LUT R27, R21, 0x80000, RZ, 0xfc, !PT ;  /* 0x00080000151b7812 */ /* 0x000fe200078efcff */
[----:B------:R-:W-:Y:S01]  /*9c20*/  IMAD.MOV.U32 R26, RZ, RZ, R20 ;  /* 0x000000ffff1a7224 */ /* 0x000fe200078e0014 */
[----:B------:R-:W-:Y:S06]  /*9c30*/  BRA `(.L_x_1681) ;  /* 0x0000000000087947 */ /* 0x000fec0003800000 */
.L_x_1682:
[----:B------:R-:W-:Y:S01]  /*9c40*/  LOP3.LUT R27, R23, 0x80000, RZ, 0xfc, !PT ;  /* 0x00080000171b7812 */ /* 0x000fe200078efcff */
[----:B------:R-:W-:-:S07]  /*9c50*/  IMAD.MOV.U32 R26, RZ, RZ, R22 ;  /* 0x000000ffff1a7224 */ /* 0x000fce00078e0016 */
.L_x_1681:
[----:B------:R-:W-:Y:S05]  /*9c60*/  BSYNC.RECONVERGENT B1 ;  /* 0x0000000000017941 */ /* 0x000fea0003800200 */
.L_x_1679:
[----:B------:R-:W-:-:S04]  /*9c70*/  IMAD.MOV.U32 R39, RZ, RZ, 0x0 ;  /* 0x00000000ff277424 */ /* 0x000fc800078e00ff */
[----:B------:R-:W-:Y:S05]  /*9c80*/  RET.REL.NODEC R38 `(_ZN2at6native54_GLOBAL__N__aa9a477a_21_UpSampleBilinear2d_cu_607db5e327upsample_gen2d_aa_out_frameIddNS0_18upsample_antialias21BilinearFilterFunctorEEEvT0_S5_NS_27GenericPackedTensorAccessorIKT_Lm4ENS_16DefaultPtrTraitsElEENS6_IS7_Lm4ES9_lEERKT1_) ;  /* 0xffffff6026dc7950 */ /* 0x000fea0003c3ffff */
.L_x_1684:
        /* <DEDUP_REMOVED lines=15> */
.L_x_1978:


//--------------------- .text._ZN2at6native54_GLOBAL__N__aa9a477a_21_UpSampleBilinear2d_cu_607db5e338upsample_bilinear2d_backward_out_frameIN3c108BFloat16EfEEvmiiiiT0_S5_bPT_PKS6_ --------------------------
	.section	.text._ZN2at6native54_GLOBAL__N__aa9a477a_21_UpSampleBilinear2d_cu_607db5e338upsample_bilinear2d_backward_out_frameIN3c108BFloat16EfEEvmiiiiT0_S5_bPT_PKS6_,"ax",@progbits
	.align	128
.text._ZN2at6native54_GLOBAL__N__aa9a477a_21_UpSampleBilinear2d_cu_607db5e338upsample_bilinear2d_backward_out_frameIN3c108BFloat16EfEEvmiiiiT0_S5_bPT_PKS6_:
        .type           _ZN2at6native54_GLOBAL__N__aa9a477a_21_UpSampleBilinear2d_cu_607db5e338upsample_bilinear2d_backward_out_frameIN3c108BFloat16EfEEvmiiiiT0_S5_bPT_PKS6_,@function
        .size           _ZN2at6native54_GLOBAL__N__aa9a477a_21_UpSampleBilinear2d_cu_607db5e338upsample_bilinear2d_backward_out_frameIN3c108BFloat16EfEEvmiiiiT0_S5_bPT_PKS6_,(.L_x_1981 - _ZN2at6native54_GLOBAL__N__aa9a477a_21_UpSampleBilinear2d_cu_607db5e338upsample_bilinear2d_backward_out_frameIN3c108BFloat16EfEEvmiiiiT0_S5_bPT_PKS6_)
        .other          _ZN2at6native54_GLOBAL__N__aa9a477a_21_UpSampleBilinear2d_cu_607db5e338upsample_bilinear2d_backward_out_frameIN3c108BFloat16EfEEvmiiiiT0_S5_bPT_PKS6_,@"STO_CUDA_ENTRY STV_DEFAULT"
_ZN2at6native54_GLOBAL__N__aa9a477a_21_UpSampleBilinear2d_cu_607db5e338upsample_bilinear2d_backward_out_frameIN3c108BFloat16EfEEvmiiiiT0_S5_bPT_PKS6_:
[----:B------:R-:W-:Y:S01]  /*0000*/  LDC R1, c[0x0][0x37c] ;  /* 0x0000df00ff017b82 */ /* 0x000fe20000000800 */
[----:B------:R-:W0:Y:S01]  /*0010*/  LDCU.64 UR14, c[0x0][0x390] ;  /* 0x00007200ff0e77ac */ /* 0x000e220008000a00 */
[----:B------:R-:W1:Y:S01]  /*0020*/  S2R R4, SR_CTAID.X ;  /* 0x0000000000047919 */ /* 0x000e620000002500 */
[----:B------:R-:W2:Y:S01]  /*0030*/  LDCU.128 UR4, c[0x0][0x380] ;  /* 0x00007000ff0477ac */ /* 0x000ea20008000c00 */
[----:B------:R-:W1:Y:S01]  /*0040*/  S2R R3, SR_TID.X ;  /* 0x0000000000037919 */ /* 0x000e620000002100 */
[----:B------:R-:W1:Y:S01]  /*0050*/  LDCU UR12, c[0x0][0x360] ;  /* 0x00006c00ff0c77ac */ /* 0x000e620008000800 */
[----:B0-----:R-:W-:Y:S02]  /*0060*/  USHF.R.S32.HI UR18, URZ, 0x1f, UR14 ;  /* 0x0000001fff127899 */ /* 0x001fe4000801140e */
[----:B------:R-:W-:Y:S02]  /*0070*/  USHF.R.S32.HI UR19, URZ, 0x1f, UR15 ;  /* 0x0000001fff137899 */ /* 0x000fe4000801140f */
[----:B--2---:R-:W-:-:S02]  /*0080*/  UIMAD UR10, UR18, UR4, URZ ;  /* 0x00000004120a72a4 */ /* 0x004fc4000f8e02ff */
[----:B------:R-:W-:Y:S02]  /*0090*/  UIMAD.WIDE.U32 UR8, UR14, UR4, URZ ;  /* 0x000000040e0872a5 */ /* 0x000fe4000f8e00ff */
[----:B------:R-:W-:Y:S02]  /*00a0*/  UIMAD UR10, UR14, UR5, UR10 ;  /* 0x000000050e0a72a4 */ /* 0x000fe4000f8e020a */
[----:B------:R-:W-:Y:S02]  /*00b0*/  USHF.R.S32.HI UR20, URZ, 0x1f, UR6 ;  /* 0x0000001fff147899 */ /* 0x000fe40008011406 */
[----:B------:R-:W-:Y:S02]  /*00c0*/  UIADD3 UR9, UPT, UPT, UR9, UR10, URZ ;  /* 0x0000000a09097290 */ /* 0x000fe4000fffe0ff */
[----:B------:R-:W-:Y:S02]  /*00d0*/  UIMAD.WIDE.U32 UR10, UR8, UR15, URZ ;  /* 0x0000000f080a72a5 */ /* 0x000fe4000f8e00ff */
[----:B------:R-:W-:Y:S01]  /*00e0*/  UIMAD UR9, UR9, UR15, URZ ;  /* 0x0000000f090972a4 */ /* 0x000fe2000f8e02ff */
[----:B-1----:R-:W-:-:S03]  /*00f0*/  IMAD R4, R4, UR12, R3 ;  /* 0x0000000c04047c24 */ /* 0x002fc6000f8e0203 */
[----:B------:R-:W-:Y:S02]  /*0100*/  UIMAD UR9, UR19, UR8, UR9 ;  /* 0x00000008130972a4 */ /* 0x000fe4000f8e0209 */
[----:B------:R-:W-:Y:S02]  /*0110*/  UIMAD UR8, UR20, UR4, URZ ;  /* 0x00000004140872a4 */ /* 0x000fe4000f8e02ff */
[----:B------:R-:W-:Y:S01]  /*0120*/  UIADD3 UR14, UPT, UPT, UR11, UR9, URZ ;  /* 0x000000090b0e7290 */ /* 0x000fe2000fffe0ff */
[----:B------:R-:W-:Y:S01]  /*0130*/  ISETP.LT.U32.AND P0, PT, R4, UR10, PT ;  /* 0x0000000a04007c0c */ /* 0x000fe2000bf01070 */
[----:B------:R-:W-:-:S04]  /*0140*/  UIMAD UR8, UR6, UR5, UR8 ;  /* 0x00000005060872a4 */ /* 0x000fc8000f8e0208 */
[----:B------:R-:W-:-:S05]  /*0150*/  IMAD.U32 R0, RZ, RZ, UR14 ;  /* 0x0000000eff007e24 */ /* 0x000fca000f8e00ff */
[----:B------:R-:W-:-:S13]  /*0160*/  ISETP.GT.U32.AND.EX P0, PT, R0, RZ, PT, P0 ;  /* 0x000000ff0000720c */ /* 0x000fda0003f04100 */
[----:B------:R-:W-:Y:S05]  /*0170*/  @!P0 EXIT ;  /* 0x000000000000894d */ /* 0x000fea0003800000 */
[----:B------:R-:W0:Y:S01]  /*0180*/  LDCU UR13, c[0x0][0x370] ;  /* 0x00006e00ff0d77ac */ /* 0x000e220008000800 */
[----:B------:R-:W-:Y:S01]  /*0190*/  BSSY B0, `(.L_x_1685) ;  /* 0x00001b2000007945 */ /* 0x000fe20003800000 */
[----:B------:R-:W-:Y:S01]  /*01a0*/  IMAD.MOV.U32 R3, RZ, RZ, RZ ;  /* 0x000000ffff037224 */ /* 0x000fe200078e00ff */
[----:B------:R-:W-:Y:S02]  /*01b0*/  UIMAD.WIDE.U32 UR4, UR6, UR4, URZ ;  /* 0x00000004060472a5 */ /* 0x000fe4000f8e00ff */
[----:B------:R-:W-:Y:S02]  /*01c0*/  USHF.R.S32.HI UR15, URZ, 0x1f, UR7 ;  /* 0x0000001fff0f7899 */ /* 0x000fe40008011407 */
[----:B------:R-:W-:Y:S01]  /*01d0*/  UIADD3 UR5, UPT, UPT, UR5, UR8, URZ ;  /* 0x0000000805057290 */ /* 0x000fe2000fffe0ff */
[----:B------:R-:W-:Y:S02]  /*01e0*/  UMOV UR9, 0xffffffff ;  /* 0xffffffff00097882 */ /* 0x000fe40000000000 */
[----:B------:R-:W-:Y:S01]  /*01f0*/  UMOV UR8, 0xffffffff ;  /* 0xffffffff00087882 */ /* 0x000fe20000000000 */
[----:B------:R-:W-:-:S02]  /*0200*/  UIMAD UR5, UR5, UR7, URZ ;  /* 0x00000007050572a4 */ /* 0x000fc4000f8e02ff */
[----:B------:R-:W-:Y:S02]  /*0210*/  UIMAD.WIDE.U32 UR8, UR4, UR7, UR8 ;  /* 0x00000007040872a5 */ /* 0x000fe4000f8e0008 */
[----:B------:R-:W-:Y:S02]  /*0220*/  UIMAD UR5, UR15, UR4, UR5 ;  /* 0x000000040f0572a4 */ /* 0x000fe4000f8e0205 */
[----:B0-----:R-:W-:Y:S02]  /*0230*/  UIMAD UR4, UR12, UR13, URZ ;  /* 0x0000000d0c0472a4 */ /* 0x001fe4000f8e02ff */
[----:B------:R-:W-:Y:S01]  /*0240*/  UIADD3 UR6, UPT, UPT, UR6, -0x1, URZ ;  /* 0xffffffff06067890 */ /* 0x000fe2000fffe0ff */
[----:B------:R-:W0:Y:S01]  /*0250*/  LDCU.64 UR16, c[0x0][0x358] ;  /* 0x00006b00ff1077ac */ /* 0x000e220008000a00 */
[----:B------:R-:W-:Y:S02]  /*0260*/  UIADD3 UR7, UPT, UPT, UR7, -0x1, URZ ;  /* 0xffffffff07077890 */ /* 0x000fe4000fffe0ff */
[----:B------:R-:W-:-:S12]  /*0270*/  UIADD3 UR12, UPT, UPT, UR9, UR5, URZ ;  /* 0x00000005090c7290 */ /* 0x000fd8000fffe0ff */
.L_x_1736:
[----:B------:R-:W-:Y:S01]  /*0280*/  LOP3.LUT R0, R3, UR19, RZ, 0xfc, !PT ;  /* 0x0000001303007c12 */ /* 0x000fe2000f8efcff */
[----:B------:R-:W-:Y:S05]  /*0290*/  YIELD ;  /* 0x0000000000007946 */ /* 0x000fea0003800000 */
[----:B------:R-:W-:Y:S01]  /*02a0*/  ISETP.NE.U32.AND P0, PT, R0, RZ, PT ;  /* 0x000000ff0000720c */ /* 0x000fe20003f05070 */
[----:B------:R-:W-:-:S12]  /*02b0*/  BSSY.RECONVERGENT B1, `(.L_x_1686) ;  /* 0x0000025000017945 */ /* 0x000fd80003800200 */
[----:B01----:R-:W-:Y:S05]  /*02c0*/  @P0 BRA `(.L_x_1687) ;  /* 0x00000000005c0947 */ /* 0x003fea0003800000 */
[----:B------:R-:W1:Y:S02]  /*02d0*/  LDCU UR5, c[0x0][0x394] ;  /* 0x00007280ff0577ac */ /* 0x000e640008000800 */
[----:B-1----:R-:W1:Y:S01]  /*02e0*/  I2F.U32.RP R0, UR5 ;  /* 0x0000000500007d06 */ /* 0x002e620008209000 */
[----:B------:R-:W-:-:S07]  /*02f0*/  ISETP.NE.U32.AND P2, PT, RZ, UR5, PT ;  /* 0x00000005ff007c0c */ /* 0x000fce000bf45070 */
[----:B-1----:R-:W1:Y:S02]  /*0300*/  MUFU.RCP R0, R0 ;  /* 0x0000000000007308 */ /* 0x002e640000001000 */
[----:B-1----:R-:W-:-:S06]  /*0310*/  VIADD R6, R0, 0xffffffe ;  /* 0x0ffffffe00067836 */ /* 0x002fcc0000000000 */
[----:B------:R1:W2:Y:S02]  /*0320*/  F2I.FTZ.U32.TRUNC.NTZ R7, R6 ;  /* 0x0000000600077305 */ /* 0x0002a4000021f000 */
[----:B-1----:R-:W-:Y:S02]  /*0330*/  IMAD.MOV.U32 R6, RZ, RZ, RZ ;  /* 0x000000ffff067224 */ /* 0x002fe400078e00ff */
[----:B--2---:R-:W-:-:S04]  /*0340*/  IMAD.MOV R5, RZ, RZ, -R7 ;  /* 0x000000ffff057224 */ /* 0x004fc800078e0a07 */
[----:B------:R-:W-:-:S04]  /*0350*/  IMAD R5, R5, UR5, RZ ;  /* 0x0000000505057c24 */ /* 0x000fc8000f8e02ff */
[----:B------:R-:W-:-:S06]  /*0360*/  IMAD.HI.U32 R7, R7, R5, R6 ;  /* 0x0000000507077227 */ /* 0x000fcc00078e0006 */
[----:B------:R-:W-:-:S04]  /*0370*/  IMAD.HI.U32 R6, R7, R4, RZ ;  /* 0x0000000407067227 */ /* 0x000fc800078e00ff */
[----:B------:R-:W-:Y:S02]  /*0380*/  IMAD.MOV R5, RZ, RZ, -R6 ;  /* 0x000000ffff057224 */ /* 0x000fe400078e0a06 */
[----:B------:R-:W-:Y:S02]  /*0390*/  IMAD.MOV.U32 R7, RZ, RZ, RZ ;  /* 0x000000ffff077224 */ /* 0x000fe400078e00ff */
[----:B------:R-:W-:-:S05]  /*03a0*/  IMAD R2, R5, UR5, R4 ;  /* 0x0000000505027c24 */ /* 0x000fca000f8e0204 */
[----:B------:R-:W-:-:S13]  /*03b0*/  ISETP.GE.U32.AND P0, PT, R2, UR5, PT ;  /* 0x0000000502007c0c */ /* 0x000fda000bf06070 */
[----:B------:R-:W-:Y:S02]  /*03c0*/  @P0 VIADD R2, R2, -UR5 ;  /* 0x8000000502020c36 */ /* 0x000fe40008000000 */
[----:B------:R-:W-:-:S03]  /*03d0*/  @P0 VIADD R6, R6, 0x1 ;  /* 0x0000000106060836 */ /* 0x000fc60000000000 */
[----:B------:R-:W-:-:S13]  /*03e0*/  ISETP.GE.U32.AND P1, PT, R2, UR5, PT ;  /* 0x0000000502007c0c */ /* 0x000fda000bf26070 */
[----:B------:R-:W-:Y:S01]  /*03f0*/  @P1 VIADD R6, R6, 0x1 ;  /* 0x0000000106061836 */ /* 0x000fe20000000000 */
[----:B------:R-:W-:-:S05]  /*0400*/  @!P2 LOP3.LUT R6, RZ, UR5, RZ, 0x33, !PT ;  /* 0x00000005ff06ac12 */ /* 0x000fca000f8e33ff */
[----:B------:R-:W-:-:S04]  /*0410*/  IMAD.MOV R5, RZ, RZ, -R6 ;  /* 0x000000ffff057224 */ /* 0x000fc800078e0a06 */
[----:B------:R-:W-:Y:S01]  /*0420*/  IMAD R0, R5, UR5, R4 ;  /* 0x0000000505007c24 */ /* 0x000fe2000f8e0204 */
[----:B------:R-:W-:Y:S06]  /*0430*/  BRA `(.L_x_1688) ;  /* 0x0000000000307947 */ /* 0x000fec0003800000 */
.L_x_1687:
[----:B------:R-:W1:Y:S01]  /*0440*/  LDCU UR5, c[0x0][0x394] ;  /* 0x00007280ff0577ac */ /* 0x000e620008000800 */
[----:B------:R-:W-:Y:S01]  /*0450*/  IMAD.MOV.U32 R9, RZ, RZ, R4 ;  /* 0x000000ffff097224 */ /* 0x000fe200078e0004 */
[----:B------:R-:W-:Y:S01]  /*0460*/  MOV R2, 0x4b0 ;  /* 0x000004b000027802 */ /* 0x000fe20000000f00 */
[----:B------:R-:W-:Y:S02]  /*0470*/  IMAD.MOV.U32 R10, RZ, RZ, R3 ;  /* 0x000000ffff0a7224 */ /* 0x000fe400078e0003 */
[----:B------:R-:W-:Y:S02]  /*0480*/  IMAD.U32 R5, RZ, RZ, UR19 ;  /* 0x00000013ff057e24 */ /* 0x000fe4000f8e00ff */
[----:B-1----:R-:W-:-:S07]  /*0490*/  IMAD.U32 R8, RZ, RZ, UR5 ;  /* 0x00000005ff087e24 */ /* 0x002fce000f8e00ff */
[----:B0-----:R-:W-:Y:S05]  /*04a0*/  CALL.REL.NOINC `($__internal_20_$__cuda_sm20_div_u64) ;  /* 0x0000001800087944 */ /* 0x001fea0003c00000 */
[----:B------:R-:W0:Y:S01]  /*04b0*/  LDCU UR5, c[0x0][0x394] ;  /* 0x00007280ff0577ac */ /* 0x000e220008000800 */
[--C-:B------:R-:W-:Y:S02]  /*04c0*/  IMAD.MOV R7, RZ, RZ, -R5.reuse ;  /* 0x000000ffff077224 */ /* 0x100fe400078e0a05 */
[----:B------:R-:W-:Y:S02]  /*04d0*/  IMAD.MOV.U32 R6, RZ, RZ, R5 ;  /* 0x000000ffff067224 */ /* 0x000fe400078e0005 */
[----:B0-----:R-:W-:Y:S02]  /*04e0*/  IMAD R0, R7, UR5, R4 ;  /* 0x0000000507007c24 */ /* 0x001fe4000f8e0204 */
[----:B------:R-:W-:-:S07]  /*04f0*/  IMAD.MOV.U32 R7, RZ, RZ, R10 ;  /* 0x000000ffff077224 */ /* 0x000fce00078e000a */
.L_x_1688:
[----:B0-----:R-:W-:Y:S05]  /*0500*/  BSYNC.RECONVERGENT B1 ;  /* 0x0000000000017941 */ /* 0x001fea0003800200 */
.L_x_1686:
[----:B------:R-:W-:Y:S01]  /*0510*/  LOP3.LUT R2, R7, UR18, RZ, 0xfc, !PT ;  /* 0x0000001207027c12 */ /* 0x000fe2000f8efcff */
[----:B------:R-:W-:Y:S03]  /*0520*/  BSSY.RECONVERGENT B1, `(.L_x_1689) ;  /* 0x0000027000017945 */ /* 0x000fe60003800200 */
[----:B------:R-:W-:-:S13]  /*0530*/  ISETP.NE.U32.AND P0, PT, R2, RZ, PT ;  /* 0x000000ff0200720c */ /* 0x000fda0003f05070 */
[----:B------:R-:W-:Y:S05]  /*0540*/  @P0 BRA `(.L_x_1690) ;  /* 0x0000000000600947 */ /* 0x000fea0003800000 */
[----:B------:R-:W0:Y:S01]  /*0550*/  LDCU UR5, c[0x0][0x390] ;  /* 0x00007200ff0577ac */ /* 0x000e220008000800 */
[----:B------:R-:W-:Y:S01]  /*0560*/  IMAD.MOV.U32 R7, RZ, RZ, RZ ;  /* 0x000000ffff077224 */ /* 0x000fe200078e00ff */
[----:B0-----:R-:W0:Y:S01]  /*0570*/  I2F.U32.RP R2, UR5 ;  /* 0x0000000500027d06 */ /* 0x001e220008209000 */
[----:B------:R-:W-:-:S07]  /*0580*/  ISETP.NE.U32.AND P2, PT, RZ, UR5, PT ;  /* 0x00000005ff007c0c */ /* 0x000fce000bf45070 */
[----:B0-----:R-:W0:Y:S02]  /*0590*/  MUFU.RCP R2, R2 ;  /* 0x0000000200027308 */ /* 0x001e240000001000 */
[----:B0-----:R-:W-:-:S06]  /*05a0*/  VIADD R8, R2, 0xffffffe ;  /* 0x0ffffffe02087836 */ /* 0x001fcc0000000000 */
[----:B------:R0:W1:Y:S02]  /*05b0*/  F2I.FTZ.U32.TRUNC.NTZ R9, R8 ;  /* 0x0000000800097305 */ /* 0x000064000021f000 */
[----:B0-----:R-:W-:Y:S02]  /*05c0*/  IMAD.MOV.U32 R8, RZ, RZ, RZ ;  /* 0x000000ffff087224 */ /* 0x001fe400078e00ff */
[----:B-1----:R-:W-:-:S04]  /*05d0*/  IMAD.MOV R5, RZ, RZ, -R9 ;  /* 0x000000ffff057224 */ /* 0x002fc800078e0a09 */
[----:B------:R-:W-:-:S04]  /*05e0*/  IMAD R5, R5, UR5, RZ ;  /* 0x0000000505057c24 */ /* 0x000fc8000f8e02ff */
[----:B------:R-:W-:-:S06]  /*05f0*/  IMAD.HI.U32 R9, R9, R5, R8 ;  /* 0x0000000509097227 */ /* 0x000fcc00078e0008 */
[----:B------:R-:W-:-:S04]  /*0600*/  IMAD.HI.U32 R9, R9, R6, RZ ;  /* 0x0000000609097227 */ /* 0x000fc800078e00ff */
[----:B------:R-:W-:-:S04]  /*0610*/  IMAD.MOV R5, RZ, RZ, -R9 ;  /* 0x000000ffff057224 */ /* 0x000fc800078e0a09 */
        /* <DEDUP_REMOVED lines=8> */
[----:B------:R-:W-:Y:S02]  /*06a0*/  IMAD R2, R5, UR5, R6 ;  /* 0x0000000505027c24 */ /* 0x000fe4000f8e0206 */
[----:B------:R-:W-:Y:S01]  /*06b0*/  IMAD.MOV.U32 R6, RZ, RZ, R9 ;  /* 0x000000ffff067224 */ /* 0x000fe200078e0009 */
[----:B------:R-:W-:Y:S06]  /*06c0*/  BRA `(.L_x_1691) ;  /* 0x0000000000307947 */ /* 0x000fec0003800000 */
.L_x_1690:
[----:B------:R-:W0:Y:S01]  /*06d0*/  LDCU UR5, c[0x0][0x390] ;  /* 0x00007200ff0577ac */ /* 0x000e220008000800 */
[----:B------:R-:W-:Y:S01]  /*06e0*/  IMAD.MOV.U32 R9, RZ, RZ, R6 ;  /* 0x000000ffff097224 */ /* 0x000fe200078e0006 */
[----:B------:R-:W-:Y:S01]  /*06f0*/  MOV R2, 0x740 ;  /* 0x0000074000027802 */ /* 0x000fe20000000f00 */
[----:B------:R-:W-:Y:S02]  /*0700*/  IMAD.MOV.U32 R10, RZ, RZ, R7 ;  /* 0x000000ffff0a7224 */ /* 0x000fe400078e0007 */
[----:B------:R-:W-:Y:S02]  /*0710*/  IMAD.U32 R5, RZ, RZ, UR18 ;  /* 0x00000012ff057e24 */ /* 0x000fe4000f8e00ff */
[----:B0-----:R-:W-:-:S07]  /*0720*/  IMAD.U32 R8, RZ, RZ, UR5 ;  /* 0x00000005ff087e24 */ /* 0x001fce000f8e00ff */
[----:B------:R-:W-:Y:S05]  /*0730*/  CALL.REL.NOINC `($__internal_20_$__cuda_sm20_div_u64) ;  /* 0x0000001400647944 */ /* 0x000fea0003c00000 */
[----:B------:R-:W0:Y:S01]  /*0740*/  LDCU UR5, c[0x0][0x390] ;  /* 0x00007200ff0577ac */ /* 0x000e220008000800 */
[----:B------:R-:W-:-:S04]  /*0750*/  IMAD.MOV R7, RZ, RZ, -R5 ;  /* 0x000000ffff077224 */ /* 0x000fc800078e0a05 */
[----:B0-----:R-:W-:Y:S02]  /*0760*/  IMAD R2, R7, UR5, R6 ;  /* 0x0000000507027c24 */ /* 0x001fe4000f8e0206 */
[----:B------:R-:W-:Y:S02]  /*0770*/  IMAD.MOV.U32 R6, RZ, RZ, R5 ;  /* 0x000000ffff067224 */ /* 0x000fe400078e0005 */
[----:B------:R-:W-:-:S07]  /*0780*/  IMAD.MOV.U32 R7, RZ, RZ, R10 ;  /* 0x000000ffff077224 */ /* 0x000fce00078e000a */
.L_x_1691:
[----:B------:R-:W-:Y:S05]  /*0790*/  BSYNC.RECONVERGENT B1 ;  /* 0x0000000000017941 */ /* 0x000fea0003800200 */
.L_x_1689:
[----:B------:R-:W0:Y:S01]  /*07a0*/  LDCU.64 UR22, c[0x0][0x3b0] ;  /* 0x00007600ff1677ac */ /* 0x000e220008000a00 */
[----:B------:R-:W1:Y:S01]  /*07b0*/  LDC R13, c[0x0][0x398] ;  /* 0x0000e600ff0d7b82 */ /* 0x000e620000000800 */
[----:B------:R-:W2:Y:S07]  /*07c0*/  LDCU.U8 UR5, c[0x0][0x3a0] ;  /* 0x00007400ff0577ac */ /* 0x000eae0008000000 */
[----:B------:R-:W3:Y:S01]  /*07d0*/  LDC R19, c[0x0][0x39c] ;  /* 0x0000e700ff137b82 */ /* 0x000ee20000000800 */
[----:B------:R-:W-:-:S02]  /*07e0*/  I2FP.F32.S32 R2, R2 ;  /* 0x0000000200027245 */ /* 0x000fc40000201400 */
[----:B------:R-:W-:-:S05]  /*07f0*/  I2FP.F32.S32 R0, R0 ;  /* 0x0000000000007245 */ /* 0x000fca0000201400 */
[----:B------:R-:W4:Y:S01]  /*0800*/  LDC.64 R8, c[0x0][0x388] ;  /* 0x0000e200ff087b82 */ /* 0x000f220000000a00 */
[----:B0-----:R-:W-:-:S04]  /*0810*/  LEA R10, P0, R4, UR22, 0x1 ;  /* 0x00000016040a7c11 */ /* 0x001fc8000f8008ff */
[----:B------:R-:W-:-:S03]  /*0820*/  LEA.HI.X R11, R4, UR23, R3, 0x1, P0 ;  /* 0x00000017040b7c11 */ /* 0x000fc600080f0c03 */
[----:B------:R-:W0:Y:S03]  /*0830*/  LDC.64 R16, c[0x0][0x3a8] ;  /* 0x0000ea00ff107b82 */ /* 0x000e260000000a00 */
[----:B------:R1:W5:Y:S01]  /*0840*/  LDG.E.U16.CONSTANT R11, desc[UR16][R10.64] ;  /* 0x000000100a0b7981 */ /* 0x000362000c1e9500 */
[----:B--2---:R-:W-:Y:S01]  /*0850*/  UPRMT UR5, UR5, 0x8880, URZ ;  /* 0x0000888005057896 */ /* 0x004fe200080000ff */
[----:B------:R-:W-:Y:S05]  /*0860*/  BSSY.RECONVERGENT B1, `(.L_x_1692) ;  /* 0x0000063000017945 */ /* 0x000fea0003800200 */
[----:B------:R-:W-:Y:S01]  /*0870*/  ISETP.NE.AND P0, PT, RZ, UR5, PT ;  /* 0x00000005ff007c0c */ /* 0x000fe2000bf05270 */
[----:B----4-:R-:W-:-:S12]  /*0880*/  IMAD.WIDE.U32 R14, R6, R8, RZ ;  /* 0x00000008060e7225 */ /* 0x010fd800078e00ff */
[----:B------:R-:W-:Y:S01]  /*0890*/  @!P0 FADD.FTZ R5, R2, 0.5 ;  /* 0x3f00000002058421 */ /* 0x000fe20000010000 */
[----:B------:R-:W-:Y:S01]  /*08a0*/  @!P0 FADD.FTZ R12, R0, 0.5 ;  /* 0x3f000000000c8421 */ /* 0x000fe20000010000 */
[-C--:B-1----:R-:W-:Y:S02]  /*08b0*/  @P0 FMUL.FTZ R10, R2, R13.reuse ;  /* 0x0000000d020a0220 */ /* 0x082fe40000410000 */
[----:B------:R-:W-:Y:S01]  /*08c0*/  @!P0 FFMA.FTZ R5, R5, R13, -0.5 ;  /* 0xbf00000005058423 */ /* 0x000fe2000001000d */
[-C--:B---3--:R-:W-:Y:S01]  /*08d0*/  @!P0 FFMA.FTZ R12, R12, R19.reuse, -0.5 ;  /* 0xbf0000000c0c8423 */ /* 0x088fe20000010013 */
[----:B------:R-:W-:-:S03]  /*08e0*/  @P0 FMUL.FTZ R19, R0, R19 ;  /* 0x0000001300130220 */ /* 0x000fc60000410000 */
[----:B------:R-:W-:-:S04]  /*08f0*/  @!P0 FSETP.GEU.FTZ.AND P1, PT, R5, RZ, PT ;  /* 0x000000ff0500820b */ /* 0x000fc80003f3e000 */
[----:B------:R-:W-:Y:S01]  /*0900*/  @!P0 FSEL R10, R5, RZ, P1 ;  /* 0x000000ff050a8208 */ /* 0x000fe20000800000 */
[----:B------:R-:W-:Y:S01]  /*0910*/  IMAD R5, R7, R8, RZ ;  /* 0x0000000807057224 */ /* 0x000fe200078e02ff */
[----:B------:R-:W-:Y:S02]  /*0920*/  @!P0 FSETP.GEU.FTZ.AND P1, PT, R12, RZ, PT ;  /* 0x000000ff0c00820b */ /* 0x000fe40003f3e000 */
[----:B------:R-:W1:Y:S01]  /*0930*/  F2I.FTZ.TRUNC.NTZ R2, R10 ;  /* 0x0000000a00027305 */ /* 0x000e62000021f100 */
[----:B------:R-:W-:Y:S01]  /*0940*/  IMAD R5, R6, UR20, R5 ;  /* 0x0000001406057c24 */ /* 0x000fe2000f8e0205 */
[----:B------:R-:W-:-:S03]  /*0950*/  @!P0 FSEL R19, R12, RZ, P1 ;  /* 0x000000ff0c138208 */ /* 0x000fc60000800000 */
[----:B------:R-:W-:-:S03]  /*0960*/  IMAD.IADD R5, R15, 0x1, R5 ;  /* 0x000000010f057824 */ /* 0x000fc600078e0205 */
[----:B------:R-:W2:Y:S01]  /*0970*/  F2I.FTZ.TRUNC.NTZ R0, R19 ;  /* 0x0000001300007305 */ /* 0x000ea2000021f100 */
[C---:B-1----:R-:W-:Y:S02]  /*0980*/  IADD3 R20, P0, PT, R2.reuse, R14, RZ ;  /* 0x0000000e02147210 */ /* 0x042fe40007f1e0ff */
[----:B------:R-:W-:Y:S02]  /*0990*/  I2FP.F32.S32 R7, R2 ;  /* 0x0000000200077245 */ /* 0x000fe40000201400 */
[----:B------:R-:W-:Y:S01]  /*09a0*/  LEA.HI.X.SX32 R6, R2, R5, 0x1, P0 ;  /* 0x0000000502067211 */ /* 0x000fe200000f0eff */
[----:B------:R-:W-:Y:S01]  /*09b0*/  IMAD.WIDE.U32 R12, R20, R9, RZ ;  /* 0x00000009140c7225 */ /* 0x000fe200078e00ff */
[----:B--2---:R-:W-:-:S03]  /*09c0*/  I2FP.F32.S32 R8, R0 ;  /* 0x0000000000087245 */ /* 0x004fc60000201400 */
[----:B------:R-:W-:Y:S01]  /*09d0*/  IMAD R21, R6, R9, RZ ;  /* 0x0000000906157224 */ /* 0x000fe200078e02ff */
[----:B------:R-:W-:Y:S01]  /*09e0*/  IADD3 R18, P3, PT, R0, R12, RZ ;  /* 0x0000000c00127210 */ /* 0x000fe20007f7e0ff */
[----:B------:R-:W-:Y:S01]  /*09f0*/  FADD.FTZ R6, -R7, R10 ;  /* 0x0000000a07067221 */ /* 0x000fe20000010100 */
[----:B------:R-:W-:Y:S01]  /*0a00*/  SHF.R.S32.HI R22, RZ, 0x1f, R0 ;  /* 0x0000001fff167819 */ /* 0x000fe20000011400 */
[----:B------:R-:W-:Y:S01]  /*0a10*/  IMAD R23, R20, UR15, R21 ;  /* 0x0000000f14177c24 */ /* 0x000fe2000f8e0215 */
[----:B0-----:R-:W-:Y:S01]  /*0a20*/  LEA R10, P2, R18, R16, 0x1 ;  /* 0x00000010120a7211 */ /* 0x001fe200078408ff */
[----:B------:R-:W-:Y:S01]  /*0a30*/  FADD.FTZ R7, -R8, R19 ;  /* 0x0000001308077221 */ /* 0x000fe20000010100 */
[----:B------:R-:W-:Y:S01]  /*0a40*/  ISETP.GE.U32.AND P0, PT, R18, UR8, PT ;  /* 0x0000000812007c0c */ /* 0x000fe2000bf06070 */
[----:B------:R-:W-:Y:S01]  /*0a50*/  IMAD.IADD R23, R13, 0x1, R23 ;  /* 0x000000010d177824 */ /* 0x000fe200078e0217 */
[----:B------:R-:W-:Y:S01]  /*0a60*/  LOP3.LUT R25, R10, 0x3, RZ, 0xc0, !PT ;  /* 0x000000030a197812 */ /* 0x000fe200078ec0ff */
[----:B------:R-:W-:Y:S01]  /*0a70*/  FADD.FTZ R20, -R6, 1 ;  /* 0x3f80000006147421 */ /* 0x000fe20000010100 */
[----:B------:R-:W-:Y:S01]  /*0a80*/  FADD.FTZ R21, -R7, 1 ;  /* 0x3f80000007157421 */ /* 0x000fe20000010100 */
[----:B------:R-:W-:Y:S01]  /*0a90*/  IMAD.X R19, R22, 0x1, R23, P3 ;  /* 0x0000000116137824 */ /* 0x000fe200018e0617 */
[----:B------:R-:W-:-:S04]  /*0aa0*/  ISETP.NE.U32.AND P1, PT, R25, RZ, PT ;  /* 0x000000ff1900720c */ /* 0x000fc80003f25070 */
[----:B------:R-:W-:-:S04]  /*0ab0*/  ISETP.NE.AND.EX P1, PT, RZ, RZ, PT, P1 ;  /* 0x000000ffff00720c */ /* 0x000fc80003f25310 */
[----:B------:R-:W-:Y:S01]  /*0ac0*/  ISETP.GE.U32.OR.EX P0, PT, R19, UR12, P1, P0 ;  /* 0x0000000c13007c0c */ /* 0x000fe20008f06500 */
[----:B-----5:R-:W-:Y:S02]  /*0ad0*/  IMAD.U32 R8, R11, 0x10000, RZ ;  /* 0x000100000b087824 */ /* 0x020fe400078e00ff */
[----:B------:R-:W-:-:S04]  /*0ae0*/  FMUL.FTZ R11, R20, R21 ;  /* 0x00000015140b7220 */ /* 0x000fc80000410000 */
[----:B------:R-:W-:-:S05]  /*0af0*/  FMUL.FTZ R11, R11, R8 ;  /* 0x000000080b0b7220 */ /* 0x000fca0000410000 */
[----:B------:R-:W-:Y:S02]  /*0b00*/  F2FP.BF16.F32.PACK_AB R24, RZ, R11 ;  /* 0x0000000bff18723e */ /* 0x000fe400000010ff */
[----:B------:R-:W-:Y:S01]  /*0b10*/  LEA.HI.X R11, R18, R17, R19, 0x1, P2 ;  /* 0x00000011120b7211 */ /* 0x000fe200010f0c13 */
[----:B------:R-:W-:Y:S06]  /*0b20*/  @P0 BRA `(.L_x_1693) ;  /* 0x00000000004c0947 */ /* 0x000fec0003800000 */
[----:B------:R-:W0:Y:S02]  /*0b30*/  I2F.BF16.RZ R19, RZ ;  /* 0x000000ff00137306 */ /* 0x000e24000020e400 */
[----:B0-----:R-:W-:-:S05]  /*0b40*/  PRMT R25, R24, 0x5410, R19 ;  /* 0x0000541018197816 */ /* 0x001fca0000000013 */
[----:B------:R0:W-:Y:S01]  /*0b50*/  ATOM.E.ADD.BF16x2.RN.STRONG.GPU P0, RZ, desc[UR16][R10.64], R25 ;  /* 0x800000190aff79a2 */ /* 0x0001e2000c10e710 */
[----:B------:R-:W-:Y:S04]  /*0b60*/  BSSY.RECONVERGENT B2, `(.L_x_1694) ;  /* 0x000000e000027945 */ /* 0x000fe80003800200 */
[----:B0-----:R-:W-:Y:S05]  /*0b70*/  @P0 BRA `(.L_x_1695) ;  /* 0x0000000000300947 */ /* 0x001fea0003800000 */
[----:B------:R-:W0:Y:S02]  /*0b80*/  QSPC.E.S P0, RZ, [R10] ;  /* 0x000000000aff73aa */ /* 0x000e240000000500 */
[----:B0-----:R-:W-:Y:S05]  /*0b90*/  @!P0 BRA `(.L_x_1696) ;  /* 0x00000000001c8947 */ /* 0x001fea0003800000 */
[----:B------:R-:W-:Y:S02]  /*0ba0*/  MOV R18, R10 ;  /* 0x0000000a00127202 */ /* 0x000fe40000000f00 */
[----:B------:R-:W-:-:S07]  /*0bb0*/  PRMT R19, R24, 0x5410, R19 ;  /* 0x0000541018137816 */ /* 0x000fce0000000013 */
.L_x_1697:
[----:B------:R-:W0:Y:S02]  /*0bc0*/  LDS R10, [R18] ;  /* 0x00000000120a7984 */ /* 0x000e240000000800 */
[----:B0-----:R-:W-:-:S05]  /*0bd0*/  HFMA2.BF16_V2 R11, R10, 1, 1, R19 ;  /* 0x3f803f800a0b7831 */ /* 0x001fca0000200013 */
[----:B------:R-:W0:Y:S02]  /*0be0*/  ATOMS.CAST.SPIN P0, [R18], R10, R11 ;  /* 0x0000000a1200758d */ /* 0x000e24000180000b */
[----:B0-----:R-:W-:Y:S05]  /*0bf0*/  @!P0 BRA `(.L_x_1697) ;  /* 0xfffffffc00f08947 */ /* 0x001fea000383ffff */
[----:B------:R-:W-:Y:S05]  /*0c00*/  BRA `(.L_x_1695) ;  /* 0x00000000000c7947 */ /* 0x000fea0003800000 */
.L_x_1696:
[----:B------:R-:W2:Y:S02]  /*0c10*/  LD.E R18, desc[UR16][R10.64] ;  /* 0x000000100a127980 */ /* 0x000ea4000c101900 */
[----:B--2---:R-:W-:-:S05]  /*0c20*/  IMAD.IADD R19, R25, 0x1, R18 ;  /* 0x0000000119137824 */ /* 0x004fca00078e0212 */
[----:B------:R0:W-:Y:S02]  /*0c30*/  ST.E desc[UR16][R10.64], R19 ;  /* 0x000000130a007985 */ /* 0x0001e4000c101910 */
.L_x_1695:
[----:B------:R-:W-:Y:S05]  /*0c40*/  BSYNC.RECONVERGENT B2 ;  /* 0x0000000000027941 */ /* 0x000fea0003800200 */
.L_x_1694:
[----:B------:R-:W-:Y:S05]  /*0c50*/  BRA `(.L_x_1698) ;  /* 0x00000000008c7947 */ /* 0x000fea0003800000 */
.L_x_1693:
[----:B------:R-:W-:Y:S02]  /*0c60*/  ISETP.NE.U32.AND P0, PT, R25, RZ, PT ;  /* 0x000000ff1900720c */ /* 0x000fe40003f05070 */
[----:B------:R-:W-:Y:S02]  /*0c70*/  ISETP.EQ.U32.AND P1, PT, R18, RZ, PT ;  /* 0x000000ff1200720c */ /* 0x000fe40003f22070 */
[----:B------:R-:W-:-:S04]  /*0c80*/  ISETP.NE.AND.EX P0, PT, RZ, RZ, PT, P0 ;  /* 0x000000ffff00720c */ /* 0x000fc80003f05300 */
[----:B------:R-:W-:-:S13]  /*0c90*/  ISETP.EQ.OR.EX P0, PT, R19, RZ, !P0, P1 ;  /* 0x000000ff1300720c */ /* 0x000fda0004702710 */
[----:B------:R-:W-:Y:S05]  /*0ca0*/  @P0 BRA `(.L_x_1699) ;  /* 0x0000000000440947 */ /* 0x000fea0003800000 */
[----:B------:R-:W0:Y:S02]  /*0cb0*/  I2F.BF16.RZ R25, RZ ;  /* 0x000000ff00197306 */ /* 0x000e24000020e400 */
[----:B0-----:R-:W-:-:S05]  /*0cc0*/  PRMT R19, R25, 0x5410, R24 ;  /* 0x0000541019137816 */ /* 0x001fca0000000018 */
[----:B------:R0:W-:Y:S02]  /*0cd0*/  ATOM.E.ADD.BF16x2.RN.STRONG.GPU P0, RZ, desc[UR16][R10.64+-0x2], R19 ;  /* 0xfffffe130aff79a2 */ /* 0x0001e4000c10e710 */
[----:B0-----:R-:W-:Y:S05]  /*0ce0*/  @P0 BRA `(.L_x_1698) ;  /* 0x0000000000680947 */ /* 0x001fea0003800000 */
[----:B------:R-:W0:Y:S02]  /*0cf0*/  QSPC.E.S P0, RZ, [R10+-0x2] ;  /* 0xfffffe000aff73aa */ /* 0x000e240000000500 */
[----:B0-----:R-:W-:Y:S05]  /*0d00*/  @!P0 BRA `(.L_x_1700) ;  /* 0x00000000001c8947 */ /* 0x001fea0003800000 */
[----:B------:R-:W-:Y:S02]  /*0d10*/  MOV R18, R10 ;  /* 0x0000000a00127202 */ /* 0x000fe40000000f00 */
[----:B------:R-:W-:-:S07]  /*0d20*/  PRMT R19, R25, 0x5410, R24 ;  /* 0x0000541019137816 */ /* 0x000fce0000000018 */
.L_x_1701:
[----:B------:R-:W0:Y:S02]  /*0d30*/  LDS R10, [R18+-0x2] ;  /* 0xfffffe00120a7984 */ /* 0x000e240000000800 */
[----:B0-----:R-:W-:-:S05]  /*0d40*/  HADD2.BF16_V2 R11, R10, R19 ;  /* 0x000000130a0b7230 */ /* 0x001fca0000200000 */
[----:B------:R-:W0:Y:S02]  /*0d50*/  ATOMS.CAST.SPIN P0, [R18+-0x2], R10, R11 ;  /* 0xfffffe0a1200758d */ /* 0x000e24000180000b */
[----:B0-----:R-:W-:Y:S05]  /*0d60*/  @!P0 BRA `(.L_x_1701) ;  /* 0xfffffffc00f08947 */ /* 0x001fea000383ffff */
[----:B------:R-:W-:Y:S05]  /*0d70*/  BRA `(.L_x_1698) ;  /* 0x0000000000447947 */ /* 0x000fea0003800000 */
.L_x_1700:
[----:B------:R-:W2:Y:S02]  /*0d80*/  LD.E R18, desc[UR16][R10.64+-0x2] ;  /* 0xfffffe100a127980 */ /* 0x000ea4000c101900 */
[----:B--2---:R-:W-:-:S05]  /*0d90*/  IMAD.IADD R19, R19, 0x1, R18 ;  /* 0x0000000113137824 */ /* 0x004fca00078e0212 */
[----:B------:R0:W-:Y:S01]  /*0da0*/  ST.E desc[UR16][R10.64+-0x2], R19 ;  /* 0xfffffe130a007985 */ /* 0x0001e2000c101910 */
[----:B------:R-:W-:Y:S05]  /*0db0*/  BRA `(.L_x_1698) ;  /* 0x0000000000347947 */ /* 0x000fea0003800000 */
.L_x_1699:
[C---:B------:R-:W-:Y:S01]  /*0dc0*/  LOP3.LUT R18, R10.reuse, 0xfffffffd, RZ, 0xc0, !PT ;  /* 0xfffffffd0a127812 */ /* 0x040fe200078ec0ff */
[----:B------:R-:W-:Y:S01]  /*0dd0*/  IMAD.MOV.U32 R19, RZ, RZ, R11 ;  /* 0x000000ffff137224 */ /* 0x000fe200078e000b */
[----:B------:R-:W-:-:S04]  /*0de0*/  LOP3.LUT R26, R10, 0x2, RZ, 0xc0, !PT ;  /* 0x000000020a1a7812 */ /* 0x000fc800078ec0ff */
[----:B------:R0:W5:Y:S01]  /*0df0*/  LD.E R25, desc[UR16][R18.64] ;  /* 0x0000001012197980 */ /* 0x000162000c101900 */
[----:B------:R-:W-:Y:S01]  /*0e00*/  ISETP.EQ.U32.AND P0, PT, R26, RZ, PT ;  /* 0x000000ff1a00720c */ /* 0x000fe20003f02070 */
[----:B------:R-:W-:-:S05]  /*0e10*/  IMAD.MOV.U32 R26, RZ, RZ, 0x3254 ;  /* 0x00003254ff1a7424 */ /* 0x000fca00078e00ff */
[----:B------:R-:W-:-:S07]  /*0e20*/  SEL R28, R26, 0x7610, P0 ;  /* 0x000076101a1c7807 */ /* 0x000fce0000000000 */
.L_x_1702:
[----:B-----5:R-:W-:-:S05]  /*0e30*/  HADD2.BF16_V2 R26, R25, R24.H0_H0 ;  /* 0x20000018191a7230 */ /* 0x020fca0000200000 */
[----:B------:R-:W-:-:S05]  /*0e40*/  PRMT R27, R25, R28, R26 ;  /* 0x0000001c191b7216 */ /* 0x000fca000000001a */
[----:B------:R-:W2:Y:S02]  /*0e50*/  ATOM.E.CAS.STRONG.GPU PT, R26, [R18], R25, R27 ;  /* 0x00000019121a738b */ /* 0x000ea400001ee11b */
[----:B--2---:R-:W-:Y:S01]  /*0e60*/  ISETP.NE.U32.AND P0, PT, R26, R25, PT ;  /* 0x000000191a00720c */ /* 0x004fe20003f05070 */
[----:B------:R-:W-:-:S12]  /*0e70*/  IMAD.MOV.U32 R25, RZ, RZ, R26 ;  /* 0x000000ffff197224 */ /* 0x000fd800078e001a */
[----:B------:R-:W-:Y:S05]  /*0e80*/  @P0 BRA `(.L_x_1702) ;  /* 0xfffffffc00e80947 */ /* 0x000fea000383ffff */
.L_x_1698:
[----:B------:R-:W-:Y:S05]  /*0e90*/  BSYNC.RECONVERGENT B1 ;  /* 0x0000000000017941 */ /* 0x000fea0003800200 */
.L_x_1692:
[C---:B------:R-:W-:Y:S01]  /*0ea0*/  ISETP.GE.AND P0, PT, R0.reuse, UR7, PT ;  /* 0x0000000700007c0c */ /* 0x040fe2000bf06270 */
[----:B0-----:R-:W-:Y:S02]  /*0eb0*/  VIADD R19, R0, 0x1 ;  /* 0x0000000100137836 */ /* 0x001fe40000000000 */
[----:B------:R-:W-:Y:S01]  /*0ec0*/  FMUL.FTZ R11, R20, R7 ;  /* 0x00000007140b7220 */ /* 0x000fe20000410000 */
[----:B------:R-:W-:Y:S03]  /*0ed0*/  BSSY.RECONVERGENT B1, `(.L_x_1703) ;  /* 0x0000045000017945 */ /* 0x000fe60003800200 */
[----:B------:R-:W-:-:S05]  /*0ee0*/  FMUL.FTZ R11, R8, R11 ;  /* 0x0000000b080b7220 */ /* 0x000fca0000410000 */
[----:B------:R-:W-:Y:S01]  /*0ef0*/  F2FP.BF16.F32.PACK_AB R20, RZ, R11 ;  /* 0x0000000bff14723e */ /* 0x000fe200000010ff */
[----:B------:R-:W-:-:S05]  /*0f00*/  @P0 IMAD.MOV R19, RZ, RZ, R0 ;  /* 0x000000ffff130224 */ /* 0x000fca00078e0200 */
[----:B------:R-:W-:Y:S02]  /*0f10*/  IADD3 R12, P3, PT, R12, R19, RZ ;  /* 0x000000130c0c7210 */ /* 0x000fe40007f7e0ff */
[----:B------:R-:W-:Y:S02]  /*0f20*/  SHF.R.S32.HI R18, RZ, 0x1f, R19 ;  /* 0x0000001fff127819 */ /* 0x000fe40000011413 */
[C---:B------:R-:W-:Y:S02]  /*0f30*/  LEA R10, P2, R12.reuse, R16, 0x1 ;  /* 0x000000100c0a7211 */ /* 0x040fe400078408ff */
[----:B------:R-:W-:Y:S01]  /*0f40*/  ISETP.GE.U32.AND P0, PT, R12, UR8, PT ;  /* 0x000000080c007c0c */ /* 0x000fe2000bf06070 */
[----:B------:R-:W-:Y:S01]  /*0f50*/  IMAD.X R23, R18, 0x1, R23, P3 ;  /* 0x0000000112177824 */ /* 0x000fe200018e0617 */
[----:B------:R-:W-:-:S04]  /*0f60*/  LOP3.LUT R13, R10, 0x3, RZ, 0xc0, !PT ;  /* 0x000000030a0d7812 */ /* 0x000fc800078ec0ff */
[----:B------:R-:W-:Y:S02]  /*0f70*/  ISETP.NE.U32.AND P1, PT, R13, RZ, PT ;  /* 0x000000ff0d00720c */ /* 0x000fe40003f25070 */
[----:B------:R-:W-:Y:S02]  /*0f80*/  LEA.HI.X R11, R12, R17, R23, 0x1, P2 ;  /* 0x000000110c0b7211 */ /* 0x000fe400010f0c17 */
[----:B------:R-:W-:-:S04]  /*0f90*/  ISETP.NE.AND.EX P1, PT, RZ, RZ, PT, P1 ;  /* 0x000000ffff00720c */ /* 0x000fc80003f25310 */
[----:B------:R-:W-:-:S13]  /*0fa0*/  ISETP.GE.U32.OR.EX P0, PT, R23, UR12, P1, P0 ;  /* 0x0000000c17007c0c */ /* 0x000fda0008f06500 */
[----:B------:R-:W-:Y:S05]  /*0fb0*/  @P0 BRA `(.L_x_1704) ;  /* 0x00000000004c0947 */ /* 0x000fea0003800000 */
        /* <DEDUP_REMOVED lines=9> */
.L_x_1708:
[----:B------:R-:W0:Y:S02]  /*1050*/  LDS R10, [R12] ;  /* 0x000000000c0a7984 */ /* 0x000e240000000800 */
[----:B0-----:R-:W-:-:S05]  /*1060*/  HFMA2.BF16_V2 R11, R10, 1, 1, R13 ;  /* 0x3f803f800a0b7831 */ /* 0x001fca000020000d */
[----:B------:R-:W0:Y:S02]  /*1070*/  ATOMS.CAST.SPIN P0, [R12], R10, R11 ;  /* 0x0000000a0c00758d */ /* 0x000e24000180000b */
[----:B0-----:R-:W-:Y:S05]  /*1080*/  @!P0 BRA `(.L_x_1708) ;  /* 0xfffffffc00f08947 */ /* 0x001fea000383ffff */
[----:B------:R-:W-:Y:S05]  /*1090*/  BRA `(.L_x_1706) ;  /* 0x00000000000c7947 */ /* 0x000fea0003800000 */
.L_x_1707:
[----:B------:R-:W2:Y:S02]  /*10a0*/  LD.E R12, desc[UR16][R10.64] ;  /* 0x000000100a0c7980 */ /* 0x000ea4000c101900 */
[----:B--2---:R-:W-:-:S05]  /*10b0*/  IMAD.IADD R13, R13, 0x1, R12 ;  /* 0x000000010d0d7824 */ /* 0x004fca00078e020c */
[----:B------:R0:W-:Y:S02]  /*10c0*/  ST.E desc[UR16][R10.64], R13 ;  /* 0x0000000d0a007985 */ /* 0x0001e4000c101910 */
.L_x_1706:
[----:B------:R-:W-:Y:S05]  /*10d0*/  BSYNC.RECONVERGENT B2 ;  /* 0x0000000000027941 */ /* 0x000fea0003800200 */
.L_x_1705:
[----:B------:R-:W-:Y:S05]  /*10e0*/  BRA `(.L_x_1709) ;  /* 0x00000000008c7947 */ /* 0x000fea0003800000 */
.L_x_1704:
        /* <DEDUP_REMOVED lines=13> */
.L_x_1712:
[----:B------:R-:W0:Y:S02]  /*11c0*/  LDS R10, [R12+-0x2] ;  /* 0xfffffe000c0a7984 */ /* 0x000e240000000800 */
[----:B0-----:R-:W-:-:S05]  /*11d0*/  HADD2.BF16_V2 R11, R10, R13 ;  /* 0x0000000d0a0b7230 */ /* 0x001fca0000200000 */
[----:B------:R-:W0:Y:S02]  /*11e0*/  ATOMS.CAST.SPIN P0, [R12+-0x2], R10, R11 ;  /* 0xfffffe0a0c00758d */ /* 0x000e24000180000b */
[----:B0-----:R-:W-:Y:S05]  /*11f0*/  @!P0 BRA `(.L_x_1712) ;  /* 0xfffffffc00f08947 */ /* 0x001fea000383ffff */
[----:B------:R-:W-:Y:S05]  /*1200*/  BRA `(.L_x_1709) ;  /* 0x0000000000447947 */ /* 0x000fea0003800000 */
.L_x_1711:
[----:B------:R-:W2:Y:S02]  /*1210*/  LD.E R12, desc[UR16][R10.64+-0x2] ;  /* 0xfffffe100a0c7980 */ /* 0x000ea4000c101900 */
[----:B--2---:R-:W-:-:S05]  /*1220*/  IMAD.IADD R13, R13, 0x1, R12 ;  /* 0x000000010d0d7824 */ /* 0x004fca00078e020c */
[----:B------:R0:W-:Y:S01]  /*1230*/  ST.E desc[UR16][R10.64+-0x2], R13 ;  /* 0xfffffe0d0a007985 */ /* 0x0001e2000c101910 */
[----:B------:R-:W-:Y:S05]  /*1240*/  BRA `(.L_x_1709) ;  /* 0x0000000000347947 */ /* 0x000fea0003800000 */
.L_x_1710:
[C---:B------:R-:W-:Y:S01]  /*1250*/  LOP3.LUT R12, R10.reuse, 0xfffffffd, RZ, 0xc0, !PT ;  /* 0xfffffffd0a0c7812 */ /* 0x040fe200078ec0ff */
[----:B------:R-:W-:Y:S01]  /*1260*/  IMAD.MOV.U32 R13, RZ, RZ, R11 ;  /* 0x000000ffff0d7224 */ /* 0x000fe200078e000b */
[----:B------:R-:W-:Y:S01]  /*1270*/  LOP3.LUT R23, R10, 0x2, RZ, 0xc0, !PT ;  /* 0x000000020a177812 */ /* 0x000fe200078ec0ff */
[----:B------:R-:W-:-:S03]  /*1280*/  IMAD.MOV.U32 R26, RZ, RZ, 0x3254 ;  /* 0x00003254ff1a7424 */ /* 0x000fc600078e00ff */
[----:B------:R0:W5:Y:S01]  /*1290*/  LD.E R25, desc[UR16][R12.64] ;  /* 0x000000100c197980 */ /* 0x000162000c101900 */
[----:B------:R-:W-:-:S04]  /*12a0*/  ISETP.EQ.U32.AND P0, PT, R23, RZ, PT ;  /* 0x000000ff1700720c */ /* 0x000fc80003f02070 */
[----:B------:R-:W-:-:S09]  /*12b0*/  SEL R26, R26, 0x7610, P0 ;  /* 0x000076101a1a7807 */ /* 0x000fd20000000000 */
.L_x_1713:
[----:B-----5:R-:W-:-:S05]  /*12c0*/  HADD2.BF16_V2 R24, R25, R20.H0_H0 ;  /* 0x2000001419187230 */ /* 0x020fca0000200000 */
[----:B------:R-:W-:-:S05]  /*12d0*/  PRMT R23, R25, R26, R24 ;  /* 0x0000001a19177216 */ /* 0x000fca0000000018 */
[----:B------:R-:W2:Y:S02]  /*12e0*/  ATOM.E.CAS.STRONG.GPU PT, R24, [R12], R25, R23 ;  /* 0x000000190c18738b */ /* 0x000ea400001ee117 */
[----:B--2---:R-:W-:Y:S01]  /*12f0*/  ISETP.NE.U32.AND P0, PT, R24, R25, PT ;  /* 0x000000191800720c */ /* 0x004fe20003f05070 */
[----:B------:R-:W-:-:S12]  /*1300*/  IMAD.MOV.U32 R25, RZ, RZ, R24 ;  /* 0x000000ffff197224 */ /* 0x000fd800078e0018 */
[----:B------:R-:W-:Y:S05]  /*1310*/  @P0 BRA `(.L_x_1713) ;  /* 0xfffffffc00e80947 */ /* 0x000fea000383ffff */
.L_x_1709:
[----:B------:R-:W-:Y:S05]  /*1320*/  BSYNC.RECONVERGENT B1 ;  /* 0x0000000000017941 */ /* 0x000fea0003800200 */
.L_x_1703:
[C---:B------:R-:W-:Y:S01]  /*1330*/  ISETP.GE.AND P0, PT, R2.reuse, UR6, PT ;  /* 0x0000000602007c0c */ /* 0x040fe2000bf06270 */
[----:B0-----:R-:W-:Y:S02]  /*1340*/  VIADD R12, R2, 0x1 ;  /* 0x00000001020c7836 */ /* 0x001fe40000000000 */
[----:B------:R-:W-:Y:S01]  /*1350*/  FMUL.FTZ R21, R6, R21 ;  /* 0x0000001506157220 */ /* 0x000fe20000410000 */
[----:B------:R-:W-:Y:S03]  /*1360*/  BSSY.RECONVERGENT B1, `(.L_x_1714) ;  /* 0x000004a000017945 */ /* 0x000fe60003800200 */
[----:B------:R-:W-:-:S06]  /*1370*/  FMUL.FTZ R21, R8, R21 ;  /* 0x0000001508157220 */ /* 0x000fcc0000410000 */
[----:B------:R-:W-:-:S05]  /*1380*/  @P0 IMAD.MOV R12, RZ, RZ, R2 ;  /* 0x000000ffff0c0224 */ /* 0x000fca00078e0202 */
[----:B------:R-:W-:-:S04]  /*1390*/  IADD3 R14, P0, PT, R14, R12, RZ ;  /* 0x0000000c0e0e7210 */ /* 0x000fc80007f1e0ff */
[----:B------:R-:W-:Y:S01]  /*13a0*/  LEA.HI.X.SX32 R12, R12, R5, 0x1, P0 ;  /* 0x000000050c0c7211 */ /* 0x000fe200000f0eff */
[----:B------:R-:W-:-:S04]  /*13b0*/  IMAD.WIDE.U32 R10, R14, R9, RZ ;  /* 0x000000090e0a7225 */ /* 0x000fc800078e00ff */
[----:B------:R-:W-:Y:S01]  /*13c0*/  IMAD R9, R12, R9, RZ ;  /* 0x000000090c097224 */ /* 0x000fe200078e02ff */
[----:B------:R-:W-:Y:S02]  /*13d0*/  IADD3 R2, P3, PT, R0, R10, RZ ;  /* 0x0000000a00027210 */ /* 0x000fe40007f7e0ff */
[----:B------:R-:W-:Y:S01]  /*13e0*/  F2FP.BF16.F32.PACK_AB R0, RZ, R21 ;  /* 0x00000015ff00723e */ /* 0x000fe200000010ff */
[----:B------:R-:W-:Y:S01]  /*13f0*/  IMAD R5, R14, UR15, R9 ;  /* 0x0000000f0e057c24 */ /* 0x000fe2000f8e0209 */
[C---:B------:R-:W-:Y:S02]  /*1400*/  LEA R12, P2, R2.reuse, R16, 0x1 ;  /* 0x00000010020c7211 */ /* 0x040fe400078408ff */
[----:B------:R-:W-:Y:S01]  /*1410*/  ISETP.GE.U32.AND P0, PT, R2, UR8, PT ;  /* 0x0000000802007c0c */ /* 0x000fe2000bf06070 */
[----:B------:R-:W-:Y:S01]  /*1420*/  IMAD.IADD R5, R11, 0x1, R5 ;  /* 0x000000010b057824 */ /* 0x000fe200078e0205 */
[----:B------:R-:W-:-:S03]  /*1430*/  LOP3.LUT R9, R12, 0x3, RZ, 0xc0, !PT ;  /* 0x000000030c097812 */ /* 0x000fc600078ec0ff */
[----:B------:R-:W-:Y:S01]  /*1440*/  IMAD.X R22, R22, 0x1, R5, P3 ;  /* 0x0000000116167824 */ /* 0x000fe200018e0605 */
[----:B------:R-:W-:-:S04]  /*1450*/  ISETP.NE.U32.AND P1, PT, R9, RZ, PT ;  /* 0x000000ff0900720c */ /* 0x000fc80003f25070 */
[----:B------:R-:W-:Y:S02]  /*1460*/  ISETP.NE.AND.EX P1, PT, RZ, RZ, PT, P1 ;  /* 0x000000ffff00720c */ /* 0x000fe40003f25310 */
[----:B------:R-:W-:Y:S02]  /*1470*/  LEA.HI.X R13, R2, R17, R22, 0x1, P2 ;  /* 0x00000011020d7211 */ /* 0x000fe400010f0c16 */
        /* <DEDUP_REMOVED lines=11> */
.L_x_1719:
[----:B------:R-:W0:Y:S02]  /*1530*/  LDS R12, [R2] ;  /* 0x00000000020c7984 */ /* 0x000e240000000800 */
[----:B0-----:R-:W-:-:S05]  /*1540*/  HFMA2.BF16_V2 R13, R12, 1, 1, R9 ;  /* 0x3f803f800c0d7831 */ /* 0x001fca0000200009 */
[----:B------:R-:W0:Y:S02]  /*1550*/  ATOMS.CAST.SPIN P0, [R2], R12, R13 ;  /* 0x0000000c0200758d */ /* 0x000e24000180000d */
[----:B0-----:R-:W-:Y:S05]  /*1560*/  @!P0 BRA `(.L_x_1719) ;  /* 0xfffffffc00f08947 */ /* 0x001fea000383ffff */
[----:B------:R-:W-:Y:S05]  /*1570*/  BRA `(.L_x_1717) ;  /* 0x00000000000c7947 */ /* 0x000fea0003800000 */
.L_x_1718:
[----:B------:R-:W2:Y:S02]  /*1580*/  LD.E R0, desc[UR16][R12.64] ;  /* 0x000000100c007980 */ /* 0x000ea4000c101900 */
[----:B--2---:R-:W-:-:S05]  /*1590*/  IMAD.IADD R9, R9, 0x1, R0 ;  /* 0x0000000109097824 */ /* 0x004fca00078e0200 */
[----:B------:R0:W-:Y:S02]  /*15a0*/  ST.E desc[UR16][R12.64], R9 ;  /* 0x000000090c007985 */ /* 0x0001e4000c101910 */
.L_x_1717:
[----:B------:R-:W-:Y:S05]  /*15b0*/  BSYNC.RECONVERGENT B2 ;  /* 0x0000000000027941 */ /* 0x000fea0003800200 */
.L_x_1716:
[----:B------:R-:W-:Y:S05]  /*15c0*/  BRA `(.L_x_1720) ;  /* 0x00000000008c7947 */ /* 0x000fea0003800000 */
.L_x_1715:
        /* <DEDUP_REMOVED lines=13> */
.L_x_1723:
[----:B------:R-:W0:Y:S02]  /*16a0*/  LDS R12, [R2+-0x2] ;  /* 0xfffffe00020c7984 */ /* 0x000e240000000800 */
[----:B0-----:R-:W-:-:S05]  /*16b0*/  HADD2.BF16_V2 R13, R12, R9 ;  /* 0x000000090c0d7230 */ /* 0x001fca0000200000 */
[----:B------:R-:W0:Y:S02]  /*16c0*/  ATOMS.CAST.SPIN P0, [R2+-0x2], R12, R13 ;  /* 0xfffffe0c0200758d */ /* 0x000e24000180000d */
[----:B0-----:R-:W-:Y:S05]  /*16d0*/  @!P0 BRA `(.L_x_1723) ;  /* 0xfffffffc00f08947 */ /* 0x001fea000383ffff */
[----:B------:R-:W-:Y:S05]  /*16e0*/  BRA `(.L_x_1720) ;  /* 0x0000000000447947 */ /* 0x000fea0003800000 */
.L_x_1722:
[----:B------:R-:W2:Y:S02]  /*16f0*/  LD.E R0, desc[UR16][R12.64+-0x2] ;  /* 0xfffffe100c007980 */ /* 0x000ea4000c101900 */
[----:B--2---:R-:W-:-:S05]  /*1700*/  IMAD.IADD R9, R9, 0x1, R0 ;  /* 0x0000000109097824 */ /* 0x004fca00078e0200 */
[----:B------:R0:W-:Y:S01]  /*1710*/  ST.E desc[UR16][R12.64+-0x2], R9 ;  /* 0xfffffe090c007985 */ /* 0x0001e2000c101910 */
[----:B------:R-:W-:Y:S05]  /*1720*/  BRA `(.L_x_1720) ;  /* 0x0000000000347947 */ /* 0x000fea0003800000 */
.L_x_1721:
[C---:B------:R-:W-:Y:S01]  /*1730*/  LOP3.LUT R14, R12.reuse, 0xfffffffd, RZ, 0xc0, !PT ;  /* 0xfffffffd0c0e7812 */ /* 0x040fe200078ec0ff */
[----:B------:R-:W-:Y:S01]  /*1740*/  IMAD.MOV.U32 R15, RZ, RZ, R13 ;  /* 0x000000ffff0f7224 */ /* 0x000fe200078e000d */
[----:B------:R-:W-:Y:S01]  /*1750*/  LOP3.LUT R2, R12, 0x2, RZ, 0xc0, !PT ;  /* 0x000000020c027812 */ /* 0x000fe200078ec0ff */
[----:B------:R-:W-:-:S03]  /*1760*/  IMAD.MOV.U32 R20, RZ, RZ, 0x3254 ;  /* 0x00003254ff147424 */ /* 0x000fc600078e00ff */
[----:B------:R0:W5:Y:S01]  /*1770*/  LD.E R9, desc[UR16][R14.64] ;  /* 0x000000100e097980 */ /* 0x000162000c101900 */
[----:B------:R-:W-:-:S04]  /*1780*/  ISETP.EQ.U32.AND P0, PT, R2, RZ, PT ;  /* 0x000000ff0200720c */ /* 0x000fc80003f02070 */
[----:B------:R-:W-:-:S09]  /*1790*/  SEL R20, R20, 0x7610, P0 ;  /* 0x0000761014147807 */ /* 0x000fd20000000000 */
.L_x_1724:
[----:B-----5:R-:W-:-:S05]  /*17a0*/  HADD2.BF16_V2 R2, R9, R0.H0_H0 ;  /* 0x2000000009027230 */ /* 0x020fca0000200000 */
[----:B------:R-:W-:-:S05]  /*17b0*/  PRMT R21, R9, R20, R2 ;  /* 0x0000001409157216 */ /* 0x000fca0000000002 */
[----:B------:R-:W2:Y:S02]  /*17c0*/  ATOM.E.CAS.STRONG.GPU PT, R2, [R14], R9, R21 ;  /* 0x000000090e02738b */ /* 0x000ea400001ee115 */
[----:B--2---:R-:W-:Y:S01]  /*17d0*/  ISETP.NE.U32.AND P0, PT, R2, R9, PT ;  /* 0x000000090200720c */ /* 0x004fe20003f05070 */
[----:B------:R-:W-:-:S12]  /*17e0*/  IMAD.MOV.U32 R9, RZ, RZ, R2 ;  /* 0x000000ffff097224 */ /* 0x000fd800078e0002 */
[----:B------:R-:W-:Y:S05]  /*17f0*/  @P0 BRA `(.L_x_1724) ;  /* 0xfffffffc00e80947 */ /* 0x000fea000383ffff */
.L_x_1720:
[----:B------:R-:W-:Y:S05]  /*1800*/  BSYNC.RECONVERGENT B1 ;  /* 0x0000000000017941 */ /* 0x000fea0003800200 */
.L_x_1714:
[----:B------:R-:W-:Y:S01]  /*1810*/  IADD3 R10, P2, PT, R19, R10, RZ ;  /* 0x0000000a130a7210 */ /* 0x000fe20007f5e0ff */
[----:B------:R-:W-:Y:S01]  /*1820*/  FMUL.FTZ R7, R6, R7 ;  /* 0x0000000706077220 */ /* 0x000fe20000410000 */
[----:B------:R-:W-:Y:S02]  /*1830*/  BSSY.RECONVERGENT B1, `(.L_x_1725) ;  /* 0x0000042000017945 */ /* 0x000fe40003800200 */
[----:B------:R-:W-:Y:S01]  /*1840*/  LEA R16, P1, R10, R16, 0x1 ;  /* 0x000000100a107211 */ /* 0x000fe200078208ff */
[----:B------:R-:W-:Y:S01]  /*1850*/  IMAD.X R5, R18, 0x1, R5, P2 ;  /* 0x0000000112057824 */ /* 0x000fe200010e0605 */
[----:B------:R-:W-:Y:S01]  /*1860*/  ISETP.GE.U32.AND P2, PT, R10, UR8, PT ;  /* 0x000000080a007c0c */ /* 0x000fe2000bf46070 */
[----:B------:R-:W-:Y:S01]  /*1870*/  FMUL.FTZ R7, R8, R7 ;  /* 0x0000000708077220 */ /* 0x000fe20000410000 */
[----:B------:R-:W-:Y:S02]  /*1880*/  LOP3.LUT R0, R16, 0x3, RZ, 0xc0, !PT ;  /* 0x0000000310007812 */ /* 0x000fe400078ec0ff */
[----:B------:R-:W-:-:S02]  /*1890*/  LEA.HI.X R17, R10, R17, R5, 0x1, P1 ;  /* 0x000000110a117211 */ /* 0x000fc400008f0c05 */
[----:B------:R-:W-:Y:S02]  /*18a0*/  ISETP.NE.U32.AND P0, PT, R0, RZ, PT ;  /* 0x000000ff0000720c */ /* 0x000fe40003f05070 */
[----:B------:R-:W-:Y:S02]  /*18b0*/  F2FP.BF16.F32.PACK_AB R2, RZ, R7 ;  /* 0x00000007ff02723e */ /* 0x000fe400000010ff */
[----:B------:R-:W-:-:S04]  /*18c0*/  ISETP.NE.AND.EX P0, PT, RZ, RZ, PT, P0 ;  /* 0x000000ffff00720c */ /* 0x000fc80003f05300 */
[----:B------:R-:W-:-:S13]  /*18d0*/  ISETP.GE.U32.OR.EX P0, PT, R5, UR12, P0, P2 ;  /* 0x0000000c05007c0c */ /* 0x000fda0008706520 */
[----:B------:R-:W-:Y:S05]  /*18e0*/  @P0 BRA `(.L_x_1726) ;  /* 0x00000000004c0947 */ /* 0x000fea0003800000 */
[----:B------:R-:W1:Y:S02]  /*18f0*/  I2F.BF16.RZ R7, RZ ;  /* 0x000000ff00077306 */ /* 0x000e64000020e400 */
[----:B-1----:R-:W-:-:S05]  /*1900*/  PRMT R5, R2, 0x5410, R7 ;  /* 0x0000541002057816 */ /* 0x002fca0000000007 */
[----:B------:R1:W-:Y:S01]  /*1910*/  ATOM.E.ADD.BF16x2.RN.STRONG.GPU P0, RZ, desc[UR16][R16.64], R5 ;  /* 0x8000000510ff79a2 */ /* 0x0003e2000c10e710 */
[----:B------:R-:W-:Y:S04]  /*1920*/  BSSY.RECONVERGENT B2, `(.L_x_1727) ;  /* 0x000000e000027945 */ /* 0x000fe80003800200 */
[----:B-1----:R-:W-:Y:S05]  /*1930*/  @P0 BRA `(.L_x_1728) ;  /* 0x0000000000300947 */ /* 0x002fea0003800000 */
[----:B------:R-:W1:Y:S02]  /*1940*/  QSPC.E.S P0, RZ, [R16] ;  /* 0x0000000010ff73aa */ /* 0x000e640000000500 */
[----:B-1----:R-:W-:Y:S05]  /*1950*/  @!P0 BRA `(.L_x_1729) ;  /* 0x00000000001c8947 */ /* 0x002fea0003800000 */
[----:B------:R-:W-:Y:S02]  /*1960*/  MOV R16, R16 ;  /* 0x0000001000107202 */ /* 0x000fe40000000f00 */
[----:B------:R-:W-:-:S07]  /*1970*/  PRMT R5, R2, 0x5410, R7 ;  /* 0x0000541002057816 */ /* 0x000fce0000000007 */
.L_x_1730:
[----:B------:R-:W1:Y:S02]  /*1980*/  LDS R6, [R16] ;  /* 0x0000000010067984 */ /* 0x000e640000000800 */
[----:B-1----:R-:W-:-:S05]  /*1990*/  HFMA2.BF16_V2 R7, R6, 1, 1, R5 ;  /* 0x3f803f8006077831 */ /* 0x002fca0000200005 */
[----:B------:R-:W1:Y:S02]  /*19a0*/  ATOMS.CAST.SPIN P0, [R16], R6, R7 ;  /* 0x000000061000758d */ /* 0x000e640001800007 */
[----:B-1----:R-:W-:Y:S05]  /*19b0*/  @!P0 BRA `(.L_x_1730) ;  /* 0xfffffffc00f08947 */ /* 0x002fea000383ffff */
[----:B------:R-:W-:Y:S05]  /*19c0*/  BRA `(.L_x_1728) ;  /* 0x00000000000c7947 */ /* 0x000fea0003800000 */
.L_x_1729:
[----:B------:R-:W2:Y:S02]  /*19d0*/  LD.E R0, desc[UR16][R16.64] ;  /* 0x0000001010007980 */ /* 0x000ea4000c101900 */
[----:B--2---:R-:W-:-:S05]  /*19e0*/  IMAD.IADD R5, R5, 0x1, R0 ;  /* 0x0000000105057824 */ /* 0x004fca00078e0200 */
[----:B------:R1:W-:Y:S02]  /*19f0*/  ST.E desc[UR16][R16.64], R5 ;  /* 0x0000000510007985 */ /* 0x0003e4000c101910 */
.L_x_1728:
[----:B------:R-:W-:Y:S05]  /*1a00*/  BSYNC.RECONVERGENT B2 ;  /* 0x0000000000027941 */ /* 0x000fea0003800200 */
.L_x_1727:
[----:B------:R-:W-:Y:S05]  /*1a10*/  BRA `(.L_x_1731) ;  /* 0x00000000008c7947 */ /* 0x000fea0003800000 */
.L_x_1726:
[----:B------:R-:W-:Y:S02]  /*1a20*/  ISETP.NE.U32.AND P0, PT, R0, RZ, PT ;  /* 0x000000ff0000720c */ /* 0x000fe40003f05070 */
[----:B------:R-:W-:Y:S02]  /*1a30*/  ISETP.EQ.U32.AND P1, PT, R10, RZ, PT ;  /* 0x000000ff0a00720c */ /* 0x000fe40003f22070 */
[----:B------:R-:W-:-:S04]  /*1a40*/  ISETP.NE.AND.EX P0, PT, RZ, RZ, PT, P0 ;  /* 0x000000ffff00720c */ /* 0x000fc80003f05300 */
[----:B------:R-:W-:-:S13]  /*1a50*/  ISETP.EQ.OR.EX P0, PT, R5, RZ, !P0, P1 ;  /* 0x000000ff0500720c */ /* 0x000fda0004702710 */
[----:B------:R-:W-:Y:S05]  /*1a60*/  @P0 BRA `(.L_x_1732) ;  /* 0x0000000000440947 */ /* 0x000fea0003800000 */
[----:B------:R-:W1:Y:S02]  /*1a70*/  I2F.BF16.RZ R7, RZ ;  /* 0x000000ff00077306 */ /* 0x000e64000020e400 */
[----:B-1----:R-:W-:-:S05]  /*1a80*/  PRMT R5, R7, 0x5410, R2 ;  /* 0x0000541007057816 */ /* 0x002fca0000000002 */
[----:B------:R1:W-:Y:S02]  /*1a90*/  ATOM.E.ADD.BF16x2.RN.STRONG.GPU P0, RZ, desc[UR16][R16.64+-0x2], R5 ;  /* 0xfffffe0510ff79a2 */ /* 0x0003e4000c10e710 */
[----:B-1----:R-:W-:Y:S05]  /*1aa0*/  @P0 BRA `(.L_x_1731) ;  /* 0x0000000000680947 */ /* 0x002fea0003800000 */
[----:B------:R-:W1:Y:S02]  /*1ab0*/  QSPC.E.S P0, RZ, [R16+-0x2] ;  /* 0xfffffe0010ff73aa */ /* 0x000e640000000500 */
[----:B-1----:R-:W-:Y:S05]  /*1ac0*/  @!P0 BRA `(.L_x_1733) ;  /* 0x00000000001c8947 */ /* 0x002fea0003800000 */
[----:B------:R-:W-:Y:S02]  /*1ad0*/  MOV R16, R16 ;  /* 0x0000001000107202 */ /* 0x000fe40000000f00 */
[----:B------:R-:W-:-:S07]  /*1ae0*/  PRMT R5, R7, 0x5410, R2 ;  /* 0x0000541007057816 */ /* 0x000fce0000000002 */
.L_x_1734:
[----:B------:R-:W1:Y:S02]  /*1af0*/  LDS R6, [R16+-0x2] ;  /* 0xfffffe0010067984 */ /* 0x000e640000000800 */
[----:B-1----:R-:W-:-:S05]  /*1b00*/  HADD2.BF16_V2 R7, R6, R5 ;  /* 0x0000000506077230 */ /* 0x002fca0000200000 */
[----:B------:R-:W1:Y:S02]  /*1b10*/  ATOMS.CAST.SPIN P0, [R16+-0x2], R6, R7 ;  /* 0xfffffe061000758d */ /* 0x000e640001800007 */
[----:B-1----:R-:W-:Y:S05]  /*1b20*/  @!P0 BRA `(.L_x_1734) ;  /* 0xfffffffc00f08947 */ /* 0x002fea000383ffff */
[----:B------:R-:W-:Y:S05]  /*1b30*/  BRA `(.L_x_1731) ;  /* 0x0000000000447947 */ /* 0x000fea0003800000 */
.L_x_1733:
[----:B------:R-:W2:Y:S02]  /*1b40*/  LD.E R0, desc[UR16][R16.64+-0x2] ;  /* 0xfffffe1010007980 */ /* 0x000ea4000c101900 */
[----:B--2---:R-:W-:-:S05]  /*1b50*/  IMAD.IADD R5, R5, 0x1, R0 ;  /* 0x0000000105057824 */ /* 0x004fca00078e0200 */
[----:B------:R1:W-:Y:S01]  /*1b60*/  ST.E desc[UR16][R16.64+-0x2], R5 ;  /* 0xfffffe0510007985 */ /* 0x0003e2000c101910 */
[----:B------:R-:W-:Y:S05]  /*1b70*/  BRA `(.L_x_1731) ;  /* 0x0000000000347947 */ /* 0x000fea0003800000 */
.L_x_1732:
[C---:B------:R-:W-:Y:S01]  /*1b80*/  LOP3.LUT R6, R16.reuse, 0xfffffffd, RZ, 0xc0, !PT ;  /* 0xfffffffd10067812 */ /* 0x040fe200078ec0ff */
[----:B------:R-:W-:Y:S01]  /*1b90*/  IMAD.MOV.U32 R7, RZ, RZ, R17 ;  /* 0x000000ffff077224 */ /* 0x000fe200078e0011 */
[----:B------:R-:W-:Y:S01]  /*1ba0*/  LOP3.LUT R0, R16, 0x2, RZ, 0xc0, !PT ;  /* 0x0000000210007812 */ /* 0x000fe200078ec0ff */
[----:B------:R-:W-:-:S03]  /*1bb0*/  IMAD.MOV.U32 R8, RZ, RZ, 0x3254 ;  /* 0x00003254ff087424 */ /* 0x000fc600078e00ff */
[----:B------:R1:W5:Y:S01]  /*1bc0*/  LD.E R5, desc[UR16][R6.64] ;  /* 0x0000001006057980 */ /* 0x000362000c101900 */
[----:B------:R-:W-:-:S04]  /*1bd0*/  ISETP.EQ.U32.AND P0, PT, R0, RZ, PT ;  /* 0x000000ff0000720c */ /* 0x000fc80003f02070 */
[----:B------:R-:W-:-:S09]  /*1be0*/  SEL R8, R8, 0x7610, P0 ;  /* 0x0000761008087807 */ /* 0x000fd20000000000 */
.L_x_1735:
[----:B-----5:R-:W-:-:S05]  /*1bf0*/  HADD2.BF16_V2 R0, R5, R2.H0_H0 ;  /* 0x2000000205007230 */ /* 0x020fca0000200000 */
[----:B0-----:R-:W-:-:S05]  /*1c00*/  PRMT R9, R5, R8, R0 ;  /* 0x0000000805097216 */ /* 0x001fca0000000000 */
[----:B------:R-:W2:Y:S02]  /*1c10*/  ATOM.E.CAS.STRONG.GPU PT, R0, [R6], R5, R9 ;  /* 0x000000050600738b */ /* 0x000ea400001ee109 */
[----:B--2---:R-:W-:Y:S01]  /*1c20*/  ISETP.NE.U32.AND P0, PT, R0, R5, PT ;  /* 0x000000050000720c */ /* 0x004fe20003f05070 */
[----:B------:R-:W-:-:S12]  /*1c30*/  IMAD.MOV.U32 R5, RZ, RZ, R0 ;  /* 0x000000ffff057224 */ /* 0x000fd800078e0000 */
[----:B------:R-:W-:Y:S05]  /*1c40*/  @P0 BRA `(.L_x_1735) ;  /* 0xfffffffc00e80947 */ /* 0x000fea000383ffff */
.L_x_1731:
[----:B------:R-:W-:Y:S05]  /*1c50*/  BSYNC.RECONVERGENT B1 ;  /* 0x0000000000017941 */ /* 0x000fea0003800200 */
.L_x_1725:
[----:B------:R-:W-:-:S05]  /*1c60*/  IADD3 R4, P0, PT, R4, UR4, RZ ;  /* 0x0000000404047c10 */ /* 0x000fca000ff1e0ff */
[----:B------:R-:W-:Y:S01]  /*1c70*/  IMAD.X R3, RZ, RZ, R3, P0 ;  /* 0x000000ffff037224 */ /* 0x000fe200000e0603 */
[----:B------:R-:W-:-:S04]  /*1c80*/  ISETP.GE.U32.AND P0, PT, R4, UR10, PT ;  /* 0x0000000a04007c0c */ /* 0x000fc8000bf06070 */
[----:B------:R-:W-:-:S13]  /*1c90*/  ISETP.GE.U32.AND.EX P0, PT, R3, UR14, PT, P0 ;  /* 0x0000000e03007c0c */ /* 0x000fda000bf06100 */
[----:B------:R-:W-:Y:S05]  /*1ca0*/  @!P0 BRA `(.L_x_1736) ;  /* 0xffffffe400748947 */ /* 0x000fea000383ffff */
[----:B------:R-:W-:Y:S05]  /*1cb0*/  BSYNC B0 ;  /* 0x0000000000007941 */ /* 0x000fea0003800000 */
.L_x_1685:
[----:B------:R-:W-:Y:S05]  /*1cc0*/  EXIT ;  /* 0x000000000000794d */ /* 0x000fea0003800000 */
        .weak           $__internal_20_$__cuda_sm20_div_u64
        .type           $__internal_20_$__cuda_sm20_div_u64,@function
        .size           $__internal_20_$__cuda_sm20_div_u64,(.L_x_1981 - $__internal_20_$__cuda_sm20_div_u64)
$__internal_20_$__cuda_sm20_div_u64:
[----:B------:R-:W-:Y:S02]  /*1cd0*/  IMAD.MOV.U32 R16, RZ, RZ, R8 ;  /* 0x000000ffff107224 */ /* 0x000fe400078e0008 */
[----:B------:R-:W-:-:S04]  /*1ce0*/  IMAD.MOV.U32 R17, RZ, RZ, R5 ;  /* 0x000000ffff117224 */ /* 0x000fc800078e0005 */
[----:B------:R-:W0:Y:S02]  /*1cf0*/  I2F.U64.RP R11, R16 ;  /* 0x00000010000b7312 */ /* 0x000e240000309000 */
[----:B0-----:R-:W0:Y:S02]  /*1d00*/  MUFU.RCP R11, R11 ;  /* 0x0000000b000b7308 */ /* 0x001e240000001000 */
[----:B0-----:R-:W-:-:S15]  /*1d10*/  VIADD R12, R11, 0x1ffffffe ;  /* 0x1ffffffe0b0c7836 */ /* 0x001fde0000000000 */
[----:B------:R-:W-:-:S15]  /*1d20*/  NOP ;  /* 0x0000000000007918 */ /* 0x000fde0000000000 */
[----:B------:R-:W-:-:S15]  /*1d30*/  NOP ;  /* 0x0000000000007918 */ /* 0x000fde0000000000 */
[----:B------:R-:W-:-:S15]  /*1d40*/  NOP ;  /* 0x0000000000007918 */ /* 0x000fde0000000000 */
[----:B------:R-:W0:Y:S02]  /*1d50*/  F2I.U64.TRUNC R12, R12 ;  /* 0x0000000c000c7311 */ /* 0x000e24000020d800 */
[----:B0-----:R-:W-:-:S04]  /*1d60*/  IMAD.WIDE.U32 R14, R12, R8, RZ ;  /* 0x000000080c0e7225 */ /* 0x001fc800078e00ff */
[----:B------:R-:W-:Y:S01]  /*1d70*/  IMAD R15, R12, R5, R15 ;  /* 0x000000050c0f7224 */ /* 0x000fe200078e020f */
[----:B------:R-:W-:-:S03]  /*1d80*/  IADD3 R19, P0, PT, RZ, -R14, RZ ;  /* 0x8000000eff137210 */ /* 0x000fc60007f1e0ff */
[----:B------:R-:W-:Y:S02]  /*1d90*/  IMAD R15, R13, R8, R15 ;  /* 0x000000080d0f7224 */ /* 0x000fe400078e020f */
[----:B------:R-:W-:-:S04]  /*1da0*/  IMAD.HI.U32 R14, R12, R19, RZ ;  /* 0x000000130c0e7227 */ /* 0x000fc800078e00ff */
[----:B------:R-:W-:Y:S02]  /*1db0*/  IMAD.X R21, RZ, RZ, ~R15, P0 ;  /* 0x000000ffff157224 */ /* 0x000fe400000e0e0f */
[----:B------:R-:W-:Y:S02]  /*1dc0*/  IMAD.MOV.U32 R15, RZ, RZ, R12 ;  /* 0x000000ffff0f7224 */ /* 0x000fe400078e000c */
[-C--:B------:R-:W-:Y:S02]  /*1dd0*/  IMAD R17, R13, R21.reuse, RZ ;  /* 0x000000150d117224 */ /* 0x080fe400078e02ff */
[----:B------:R-:W-:-:S04]  /*1de0*/  IMAD.WIDE.U32 R14, P0, R12, R21, R14 ;  /* 0x000000150c0e7225 */ /* 0x000fc8000780000e */
[----:B------:R-:W-:-:S04]  /*1df0*/  IMAD.HI.U32 R11, R13, R21, RZ ;  /* 0x000000150d0b7227 */ /* 0x000fc800078e00ff */
[----:B------:R-:W-:-:S04]  /*1e00*/  IMAD.HI.U32 R14, P1, R13, R19, R14 ;  /* 0x000000130d0e7227 */ /* 0x000fc8000782000e */
[----:B------:R-:W-:Y:S01]  /*1e10*/  IMAD.X R11, R11, 0x1, R13, P0 ;  /* 0x000000010b0b7824 */ /* 0x000fe200000e060d */
[----:B------:R-:W-:-:S04]  /*1e20*/  IADD3 R15, P2, PT, R17, R14, RZ ;  /* 0x0000000e110f7210 */ /* 0x000fc80007f5e0ff */
[----:B------:R-:W-:Y:S01]  /*1e30*/  IADD3.X R11, PT, PT, RZ, RZ, R11, P2, P1 ;  /* 0x000000ffff0b7210 */ /* 0x000fe200017e240b */
[----:B------:R-:W-:-:S04]  /*1e40*/  IMAD.WIDE.U32 R12, R15, R8, RZ ;  /* 0x000000080f0c7225 */ /* 0x000fc800078e00ff */
[----:B------:R-:W-:Y:S01]  /*1e50*/  IMAD R13, R15, R5, R13 ;  /* 0x000000050f0d7224 */ /* 0x000fe200078e020d */
[----:B------:R-:W-:-:S03]  /*1e60*/  IADD3 R17, P0, PT, RZ, -R12, RZ ;  /* 0x8000000cff117210 */ /* 0x000fc60007f1e0ff */
[----:B------:R-:W-:Y:S02]  /*1e70*/  IMAD R13, R11, R8, R13 ;  /* 0x000000080b0d7224 */ /* 0x000fe400078e020d */
[----:B------:R-:W-:-:S04]  /*1e80*/  IMAD.HI.U32 R14, R15, R17, RZ ;  /* 0x000000110f0e7227 */ /* 0x000fc800078e00ff */
[----:B------:R-:W-:Y:S02]  /*1e90*/  IMAD.X R12, RZ, RZ, ~R13, P0 ;  /* 0x000000ffff0c7224 */ /* 0x000fe400000e0e0d */
[----:B------:R-:W-:Y:S02]  /*1ea0*/  IMAD.MOV.U32 R13, RZ, RZ, RZ ;  /* 0x000000ffff0d7224 */ /* 0x000fe400078e00ff */
[----:B------:R-:W-:-:S04]  /*1eb0*/  IMAD.WIDE.U32 R14, P0, R15, R12, R14 ;  /* 0x0000000c0f0e7225 */ /* 0x000fc8000780000e */
[C---:B------:R-:W-:Y:S02]  /*1ec0*/  IMAD R16, R11.reuse, R12, RZ ;  /* 0x0000000c0b107224 */ /* 0x040fe400078e02ff */
[----:B------:R-:W-:-:S04]  /*1ed0*/  IMAD.HI.U32 R15, P1, R11, R17, R14 ;  /* 0x000000110b0f7227 */ /* 0x000fc8000782000e */
[----:B------:R-:W-:Y:S01]  /*1ee0*/  IMAD.HI.U32 R12, R11, R12, RZ ;  /* 0x0000000c0b0c7227 */ /* 0x000fe200078e00ff */
[----:B------:R-:W-:-:S03]  /*1ef0*/  IADD3 R15, P2, PT, R16, R15, RZ ;  /* 0x0000000f100f7210 */ /* 0x000fc60007f5e0ff */
[----:B------:R-:W-:Y:S02]  /*1f00*/  IMAD.X R11, R12, 0x1, R11, P0 ;  /* 0x000000010c0b7824 */ /* 0x000fe400000e060b */
[----:B------:R-:W-:-:S03]  /*1f10*/  IMAD.HI.U32 R12, R15, R9, RZ ;  /* 0x000000090f0c7227 */ /* 0x000fc600078e00ff */
[----:B------:R-:W-:Y:S01]  /*1f20*/  IADD3.X R11, PT, PT, RZ, RZ, R11, P2, P1 ;  /* 0x000000ffff0b7210 */ /* 0x000fe200017e240b */
[----:B------:R-:W-:-:S04]  /*1f30*/  IMAD.WIDE.U32 R12, R15, R10, R12 ;  /* 0x0000000a0f0c7225 */ /* 0x000fc800078e000c */
[C---:B------:R-:W-:Y:S02]  /*1f40*/  IMAD R15, R11.reuse, R10, RZ ;  /* 0x0000000a0b0f7224 */ /* 0x040fe400078e02ff */
[----:B------:R-:W-:-:S04]  /*1f50*/  IMAD.HI.U32 R12, P0, R11, R9, R12 ;  /* 0x000000090b0c7227 */ /* 0x000fc8000780000c */
[----:B------:R-:W-:Y:S01]  /*1f60*/  IMAD.HI.U32 R11, R11, R10, RZ ;  /* 0x0000000a0b0b7227 */ /* 0x000fe200078e00ff */
[----:B------:R-:W-:-:S03]  /*1f70*/  IADD3 R15, P1, PT, R15, R12, RZ ;  /* 0x0000000c0f0f7210 */ /* 0x000fc60007f3e0ff */
[----:B------:R-:W-:Y:S02]  /*1f80*/  IMAD.X R11, RZ, RZ, R11, P0 ;  /* 0x000000ffff0b7224 */ /* 0x000fe400000e060b */
[----:B------:R-:W-:-:S04]  /*1f90*/  IMAD.WIDE.U32 R12, R15, R8, RZ ;  /* 0x000000080f0c7225 */ /* 0x000fc800078e00ff */
[----:B------:R-:W-:Y:S01]  /*1fa0*/  IMAD.X R11, RZ, RZ, R11, P1 ;  /* 0x000000ffff0b7224 */ /* 0x000fe200008e060b */
[----:B------:R-:W-:Y:S01]  /*1fb0*/  IADD3 R17, P1, PT, -R12, R9, RZ ;  /* 0x000000090c117210 */ /* 0x000fe20007f3e1ff */
[C---:B------:R-:W-:Y:S01]  /*1fc0*/  IMAD R13, R15.reuse, R5, R13 ;  /* 0x000000050f0d7224 */ /* 0x040fe200078e020d */
[----:B------:R-:W-:Y:S02]  /*1fd0*/  IADD3 R12, P2, PT, R15, 0x1, RZ ;  /* 0x000000010f0c7810 */ /* 0x000fe40007f5e0ff */
[-C--:B------:R-:W-:Y:S01]  /*1fe0*/  ISETP.GE.U32.AND P0, PT, R17, R8.reuse, PT ;  /* 0x000000081100720c */ /* 0x080fe20003f06070 */
[----:B------:R-:W-:-:S04]  /*1ff0*/  IMAD R13, R11, R8, R13 ;  /* 0x000000080b0d7224 */ /* 0x000fc800078e020d */
[----:B------:R-:W-:Y:S01]  /*2000*/  IMAD.X R16, R10, 0x1, ~R13, P1 ;  /* 0x000000010a107824 */ /* 0x000fe200008e0e0d */
[----:B------:R-:W-:Y:S01]  /*2010*/  IADD3 R9, P1, PT, -R8, R17, RZ ;  /* 0x0000001108097210 */ /* 0x000fe20007f3e1ff */
[----:B------:R-:W-:-:S03]  /*2020*/  IMAD.X R10, RZ, RZ, R11, P2 ;  /* 0x000000ffff0a7224 */ /* 0x000fc600010e060b */
[C---:B------:R-:W-:Y:S01]  /*2030*/  ISETP.GE.U32.AND.EX P0, PT, R16.reuse, R5, PT, P0 ;  /* 0x000000051000720c */ /* 0x040fe20003f06100 */
[----:B------:R-:W-:Y:S01]  /*2040*/  IMAD.X R14, R16, 0x1, ~R5, P1 ;  /* 0x00000001100e7824 */ /* 0x000fe200008e0e05 */
[----:B------:R-:W-:Y:S02]  /*2050*/  ISETP.NE.U32.AND P1, PT, R8, RZ, PT ;  /* 0x000000ff0800720c */ /* 0x000fe40003f25070 */
[----:B------:R-:W-:Y:S02]  /*2060*/  SEL R9, R9, R17, P0 ;  /* 0x0000001109097207 */ /* 0x000fe40000000000 */
[----:B------:R-:W-:Y:S02]  /*2070*/  SEL R12, R12, R15, P0 ;  /* 0x0000000f0c0c7207 */ /* 0x000fe40000000000 */
[----:B------:R-:W-:Y:S02]  /*2080*/  SEL R14, R14, R16, P0 ;  /* 0x000000100e0e7207 */ /* 0x000fe40000000000 */
[----:B------:R-:W-:-:S02]  /*2090*/  SEL R11, R10, R11, P0 ;  /* 0x0000000b0a0b7207 */ /* 0x000fc40000000000 */
[----:B------:R-:W-:Y:S01]  /*20a0*/  ISETP.GE.U32.AND P0, PT, R9, R8, PT ;  /* 0x000000080900720c */ /* 0x000fe20003f06070 */
[----:B------:R-:W-:Y:S01]  /*20b0*/  IMAD.MOV.U32 R8, RZ, RZ, R2 ;  /* 0x000000ffff087224 */ /* 0x000fe200078e0002 */
[----:B------:R-:W-:Y:S02]  /*20c0*/  IADD3 R9, P2, PT, R12, 0x1, RZ ;  /* 0x000000010c097810 */ /* 0x000fe40007f5e0ff */
[----:B------:R-:W-:Y:S02]  /*20d0*/  ISETP.GE.U32.AND.EX P0, PT, R14, R5, PT, P0 ;  /* 0x000000050e00720c */ /* 0x000fe40003f06100 */
[----:B------:R-:W-:Y:S01]  /*20e0*/  ISETP.NE.AND.EX P1, PT, R5, RZ, PT, P1 ;  /* 0x000000ff0500720c */ /* 0x000fe20003f25310 */
[----:B------:R-:W-:Y:S01]  /*20f0*/  IMAD.X R10, RZ, RZ, R11, P2 ;  /* 0x000000ffff0a7224 */ /* 0x000fe200010e060b */
[----:B------:R-:W-:Y:S01]  /*2100*/  SEL R5, R9, R12, P0 ;  /* 0x0000000c09057207 */ /* 0x000fe20000000000 */
[----:B------:R-:W-:-:S03]  /*2110*/  IMAD.MOV.U32 R9, RZ, RZ, 0x0 ;  /* 0x00000000ff097424 */ /* 0x000fc600078e00ff */
[----:B------:R-:W-:Y:S02]  /*2120*/  SEL R10, R10, R11, P0 ;  /* 0x0000000b0a0a7207 */ /* 0x000fe40000000000 */
[----:B------:R-:W-:Y:S02]  /*2130*/  SEL R5, R5, 0xffffffff, P1 ;  /* 0xffffffff05057807 */ /* 0x000fe40000800000 */
[----:B------:R-:W-:Y:S01]  /*2140*/  SEL R10, R10, 0xffffffff, P1 ;  /* 0xffffffff0a0a7807 */ /* 0x000fe20000800000 */
[----:B------:R-:W-:Y:S06]  /*2150*/  RET.REL.NODEC R8 `(_ZN2at6native54_GLOBAL__N__aa9a477a_21_UpSampleBilinear2d_cu_607db5e338upsample_bilinear2d_backward_out_frameIN3c108BFloat16EfEEvmiiiiT0_S5_bPT_PKS6_) ;  /* 0xffffffdc08a87950 */ /* 0x000fec0003c3ffff */
.L_x_1737:
        /* <DEDUP_REMOVED lines=10> */
.L_x_1981:


//--------------------- .text._ZN2at6native54_GLOBAL__N__aa9a477a_21_UpSampleBilinear2d_cu_607db5e343upsample_bilinear2d_backward_nhwc_out_frameIN3c108BFloat16EfEEviiiiT0_S5_bPT_PKS6_imm --------------------------
	.section	.text._ZN2at6native54_GLOBAL__N__aa9a477a_21_UpSampleBilinear2d_cu_607db5e343upsample_bilinear2d_backward_nhwc_out_frameIN3c108BFloat16EfEEviiiiT0_S5_bPT_PKS6_imm,"ax",@progbits
	.align	128
.text._ZN2at6native54_GLOBAL__N__aa9a477a_21_UpSampleBilinear2d_cu_607db5e343upsample_bilinear2d_backward_nhwc_out_frameIN3c108BFloat16EfEEviiiiT0_S5_bPT_PKS6_imm:
        .type           _ZN2at6native54_GLOBAL__N__aa9a477a_21_UpSampleBilinear2d_cu_607db5e343upsample_bilinear2d_backward_nhwc_out_frameIN3c108BFloat16EfEEviiiiT0_S5_bPT_PKS6_imm,@function
        .size           _ZN2at6native54_GLOBAL__N__aa9a477a_21_UpSampleBilinear2d_cu_607db5e343upsample_bilinear2d_backward_nhwc_out_frameIN3c108BFloat16EfEEviiiiT0_S5_bPT_PKS6_imm,(.L_x_1983 - _ZN2at6native54_GLOBAL__N__aa9a477a_21_UpSampleBilinear2d_cu_607db5e343upsample_bilinear2d_backward_nhwc_out_frameIN3c108BFloat16EfEEviiiiT0_S5_bPT_PKS6_imm)
        .other          _ZN2at6native54_GLOBAL__N__aa9a477a_21_UpSampleBilinear2d_cu_607db5e343upsample_bilinear2d_backward_nhwc_out_frameIN3c108BFloat16EfEEviiiiT0_S5_bPT_PKS6_imm,@"STO_CUDA_ENTRY STV_DEFAULT"
_ZN2at6native54_GLOBAL__N__aa9a477a_21_UpSampleBilinear2d_cu_607db5e343upsample_bilinear2d_backward_nhwc_out_frameIN3c108BFloat16EfEEviiiiT0_S5_bPT_PKS6_imm:
[----:B------:R-:W-:Y:S01]  /*0000*/  LDC R1, c[0x0][0x37c] ;  /* 0x0000df00ff017b82 */ /* 0x000fe20000000800 */
[----:B------:R-:W0:Y:S07]  /*0010*/  S2R R3, SR_TID.X ;  /* 0x0000000000037919 */ /* 0x000e2e0000002100 */
[----:B------:R-:W0:Y:S01]  /*0020*/  S2UR UR4, SR_CTAID.X ;  /* 0x00000000000479c3 */ /* 0x000e220000002500 */
[----:B------:R-:W1:Y:S07]  /*0030*/  LDCU.64 UR6, c[0x0][0x3b8] ;  /* 0x00007700ff0677ac */ /* 0x000e6e0008000a00 */
[----:B------:R-:W0:Y:S02]  /*0040*/  LDC R6, c[0x0][0x360] ;  /* 0x0000d800ff067b82 */ /* 0x000e240000000800 */
[----:B0-----:R-:W-:-:S05]  /*0050*/  IMAD R6, R6, UR4, R3 ;  /* 0x0000000406067c24 */ /* 0x001fca000f8e0203 */
[----:B-1----:R-:W-:Y:S02]  /*0060*/  ISETP.GE.U32.AND P0, PT, R6, UR6, PT ;  /* 0x0000000606007c0c */ /* 0x002fe4000bf06070 */
[----:B------:R-:W-:-:S04]  /*0070*/  SHF.R.S32.HI R5, RZ, 0x1f, R6 ;  /* 0x0000001fff057819 */ /* 0x000fc80000011406 */
[----:B------:R-:W-:-:S13]  /*0080*/  ISETP.GE.U32.AND.EX P0, PT, R5, UR7, PT, P0 ;  /* 0x0000000705007c0c */ /* 0x000fda000bf06100 */
[----:B------:R-:W-:Y:S05]  /*0090*/  @P0 EXIT ;  /* 0x000000000000094d */ /* 0x000fea0003800000 */
[----:B------:R-:W0:Y:S01]  /*00a0*/  LDC R21, c[0x0][0x3b0] ;  /* 0x0000ec00ff157b82 */ /* 0x000e220000000800 */
[----:B------:R-:W1:Y:S01]  /*00b0*/  LDCU.64 UR4, c[0x0][0x3a8] ;  /* 0x00007500ff0477ac */ /* 0x000e620008000a00 */
[----:B------:R-:W2:Y:S06]  /*00c0*/  LDCU.64 UR8, c[0x0][0x358] ;  /* 0x00006b00ff0877ac */ /* 0x000eac0008000a00 */
[----:B------:R-:W3:Y:S01]  /*00d0*/  LDC R3, c[0x0][0x38c] ;  /* 0x0000e300ff037b82 */ /* 0x000ee20000000800 */
[----:B------:R-:W-:Y:S01]  /*00e0*/  IABS R10, R6 ;  /* 0x00000006000a7213 */ /* 0x000fe20000000000 */
[----:B------:R-:W4:Y:S06]  /*00f0*/  LDCU UR11, c[0x0][0x380] ;  /* 0x00007000ff0b77ac */ /* 0x000f2c0008000800 */
[----:B------:R-:W5:Y:S01]  /*0100*/  LDC R15, c[0x0][0x394] ;  /* 0x0000e500ff0f7b82 */ /* 0x000f620000000800 */
[C---:B------:R-:W-:Y:S01]  /*0110*/  ISETP.GE.AND P4, PT, R6.reuse, RZ, PT ;  /* 0x000000ff0600720c */ /* 0x040fe20003f86270 */
[----:B------:R-:W4:Y:S01]  /*0120*/  LDCU UR10, c[0x0][0x384] ;  /* 0x00007080ff0a77ac */ /* 0x000f220008000800 */
[C---:B-1----:R-:W-:Y:S01]  /*0130*/  LEA R4, P0, R6.reuse, UR4, 0x1 ;  /* 0x0000000406047c11 */ /* 0x042fe2000f8008ff */
[----:B------:R-:W1:Y:S03]  /*0140*/  LDCU.U8 UR4, c[0x0][0x398] ;  /* 0x00007300ff0477ac */ /* 0x000e660008000000 */
[----:B------:R-:W-:-:S02]  /*0150*/  LEA.HI.X R5, R6, UR5, R5, 0x1, P0 ;  /* 0x0000000506057c11 */ /* 0x000fc400080f0c05 */
[----:B0-----:R-:W-:Y:S01]  /*0160*/  IABS R2, R21 ;  /* 0x0000001500027213 */ /* 0x001fe20000000000 */
[----:B------:R-:W0:Y:S02]  /*0170*/  LDCU.64 UR12, c[0x0][0x3a0] ;  /* 0x00007400ff0c77ac */ /* 0x000e240008000a00 */
[----:B--2---:R2:W5:Y:S01]  /*0180*/  LDG.E.U16.CONSTANT R0, desc[UR8][R4.64] ;  /* 0x0000000804007981 */ /* 0x004562000c1e9500 */
[----:B------:R-:W4:Y:S01]  /*0190*/  I2F.RP R7, R2 ;  /* 0x0000000200077306 */ /* 0x000f220000209400 */
[----:B--2---:R-:W2:Y:S07]  /*01a0*/  LDC R4, c[0x0][0x388] ;  /* 0x0000e200ff047b82 */ /* 0x004eae0000000800 */
[----:B----4-:R-:W4:Y:S02]  /*01b0*/  MUFU.RCP R7, R7 ;  /* 0x0000000700077308 */ /* 0x010f240000001000 */
[----:B----4-:R-:W-:-:S06]  /*01c0*/  VIADD R8, R7, 0xffffffe ;  /* 0x0ffffffe07087836 */ /* 0x010fcc0000000000 */
[----:B------:R4:W1:Y:S02]  /*01d0*/  F2I.FTZ.U32.TRUNC.NTZ R9, R8 ;  /* 0x0000000800097305 */ /* 0x000864000021f000 */
[----:B----4-:R-:W-:Y:S02]  /*01e0*/  IMAD.MOV.U32 R8, RZ, RZ, RZ ;  /* 0x000000ffff087224 */ /* 0x010fe400078e00ff */
[----:B-1----:R-:W-:-:S04]  /*01f0*/  IMAD.MOV R11, RZ, RZ, -R9 ;  /* 0x000000ffff0b7224 */ /* 0x002fc800078e0a09 */
[----:B------:R-:W-:Y:S01]  /*0200*/  IMAD R7, R11, R2, RZ ;  /* 0x000000020b077224 */ /* 0x000fe200078e02ff */
[----:B---3--:R-:W-:-:S03]  /*0210*/  IABS R11, R3 ;  /* 0x00000003000b7213 */ /* 0x008fc60000000000 */
[----:B------:R-:W-:-:S04]  /*0220*/  IMAD.HI.U32 R8, R9, R7, R8 ;  /* 0x0000000709087227 */ /* 0x000fc800078e0008 */
[----:B------:R-:W-:Y:S02]  /*0230*/  IMAD.MOV.U32 R7, RZ, RZ, R10 ;  /* 0x000000ffff077224 */ /* 0x000fe400078e000a */
[----:B------:R-:W1:Y:S02]  /*0240*/  I2F.RP R10, R11 ;  /* 0x0000000b000a7306 */ /* 0x000e640000209400 */
[----:B------:R-:W-:-:S04]  /*0250*/  IMAD.HI.U32 R8, R8, R7, RZ ;  /* 0x0000000708087227 */ /* 0x000fc800078e00ff */
[----:B------:R-:W-:-:S04]  /*0260*/  IMAD.MOV R5, RZ, RZ, -R8 ;  /* 0x000000ffff057224 */ /* 0x000fc800078e0a08 */
[C---:B------:R-:W-:Y:S01]  /*0270*/  IMAD R5, R2.reuse, R5, R7 ;  /* 0x0000000502057224 */ /* 0x040fe200078e0207 */
[----:B-1----:R-:W1:Y:S04]  /*0280*/  MUFU.RCP R10, R10 ;  /* 0x0000000a000a7308 */ /* 0x002e680000001000 */
[----:B------:R-:W-:Y:S02]  /*0290*/  ISETP.GT.U32.AND P1, PT, R2, R5, PT ;  /* 0x000000050200720c */ /* 0x000fe40003f24070 */
[----:B------:R-:W-:-:S11]  /*02a0*/  LOP3.LUT R7, R6, R21, RZ, 0x3c, !PT ;  /* 0x0000001506077212 */ /* 0x000fd600078e3cff */
[----:B------:R-:W-:Y:S02]  /*02b0*/  @!P1 IMAD.IADD R5, R5, 0x1, -R2 ;  /* 0x0000000105059824 */ /* 0x000fe400078e0a02 */
[----:B-1----:R-:W-:-:S03]  /*02c0*/  VIADD R9, R10, 0xffffffe ;  /* 0x0ffffffe0a097836 */ /* 0x002fc60000000000 */
[----:B------:R-:W-:Y:S02]  /*02d0*/  ISETP.GE.U32.AND P0, PT, R5, R2, PT ;  /* 0x000000020500720c */ /* 0x000fe40003f06070 */
[----:B------:R-:W-:Y:S01]  /*02e0*/  ISETP.GE.AND P2, PT, R7, RZ, PT ;  /* 0x000000ff0700720c */ /* 0x000fe20003f46270 */
[----:B------:R-:W1:Y:S01]  /*02f0*/  F2I.FTZ.U32.TRUNC.NTZ R9, R9 ;  /* 0x0000000900097305 */ /* 0x000e62000021f000 */
[----:B------:R-:W-:Y:S01]  /*0300*/  @!P1 VIADD R8, R8, 0x1 ;  /* 0x0000000108089836 */ /* 0x000fe20000000000 */
[----:B------:R-:W-:-:S08]  /*0310*/  LOP3.LUT R7, RZ, R21, RZ, 0x33, !PT ;  /* 0x00000015ff077212 */ /* 0x000fd000078e33ff */
[----:B------:R-:W-:Y:S01]  /*0320*/  @P0 VIADD R8, R8, 0x1 ;  /* 0x0000000108080836 */ /* 0x000fe20000000000 */
[----:B------:R-:W-:-:S03]  /*0330*/  ISETP.NE.AND P0, PT, R21, RZ, PT ;  /* 0x000000ff1500720c */ /* 0x000fc60003f05270 */
[----:B------:R-:W-:Y:S02]  /*0340*/  @!P2 IMAD.MOV R8, RZ, RZ, -R8 ;  /* 0x000000ffff08a224 */ /* 0x000fe400078e0a08 */
[----:B-1----:R-:W-:-:S03]  /*0350*/  IMAD.MOV R12, RZ, RZ, -R9 ;  /* 0x000000ffff0c7224 */ /* 0x002fc600078e0a09 */
[----:B------:R-:W-:Y:S01]  /*0360*/  SEL R10, R7, R8, !P0 ;  /* 0x00000008070a7207 */ /* 0x000fe20004000000 */
[----:B------:R-:W-:Y:S02]  /*0370*/  IMAD.MOV.U32 R8, RZ, RZ, RZ ;  /* 0x000000ffff087224 */ /* 0x000fe400078e00ff */
[----:B------:R-:W-:Y:S01]  /*0380*/  IMAD R13, R12, R11, RZ ;  /* 0x0000000b0c0d7224 */ /* 0x000fe200078e02ff */
[----:B--2---:R-:W-:Y:S02]  /*0390*/  IABS R12, R4 ;  /* 0x00000004000c7213 */ /* 0x004fe40000000000 */
[----:B------:R-:W-:Y:S01]  /*03a0*/  IABS R14, R10 ;  /* 0x0000000a000e7213 */ /* 0x000fe20000000000 */
[----:B------:R-:W-:Y:S02]  /*03b0*/  IMAD.HI.U32 R8, R9, R13, R8 ;  /* 0x0000000d09087227 */ /* 0x000fe400078e0008 */
[----:B------:R-:W1:Y:S04]  /*03c0*/  I2F.RP R13, R12 ;  /* 0x0000000c000d7306 */ /* 0x000e680000209400 */
[----:B------:R-:W-:-:S04]  /*03d0*/  IMAD.HI.U32 R8, R8, R14, RZ ;  /* 0x0000000e08087227 */ /* 0x000fc800078e00ff */
[----:B------:R-:W-:-:S04]  /*03e0*/  IMAD.MOV R9, RZ, RZ, -R8 ;  /* 0x000000ffff097224 */ /* 0x000fc800078e0a08 */
[C---:B------:R-:W-:Y:S01]  /*03f0*/  IMAD R14, R11.reuse, R9, R14 ;  /* 0x000000090b0e7224 */ /* 0x040fe200078e020e */
[----:B-1----:R-:W1:Y:S04]  /*0400*/  MUFU.RCP R13, R13 ;  /* 0x0000000d000d7308 */ /* 0x002e680000001000 */
[----:B------:R-:W-:-:S13]  /*0410*/  ISETP.GT.U32.AND P2, PT, R11, R14, PT ;  /* 0x0000000e0b00720c */ /* 0x000fda0003f44070 */
[----:B------:R-:W-:Y:S02]  /*0420*/  @!P2 IMAD.IADD R14, R14, 0x1, -R11 ;  /* 0x000000010e0ea824 */ /* 0x000fe400078e0a0b */
[----:B-1----:R-:W-:-:S03]  /*0430*/  VIADD R9, R13, 0xffffffe ;  /* 0x0ffffffe0d097836 */ /* 0x002fc60000000000 */
[----:B------:R-:W-:Y:S02]  /*0440*/  ISETP.GE.U32.AND P1, PT, R14, R11, PT ;  /* 0x0000000b0e00720c */ /* 0x000fe40003f26070 */
[----:B------:R-:W-:Y:S01]  /*0450*/  LOP3.LUT R11, R10, R3, RZ, 0x3c, !PT ;  /* 0x000000030a0b7212 */ /* 0x000fe200078e3cff */
[----:B------:R-:W1:Y:S01]  /*0460*/  F2I.FTZ.U32.TRUNC.NTZ R9, R9 ;  /* 0x0000000900097305 */ /* 0x000e62000021f000 */
[----:B------:R-:W-:Y:S02]  /*0470*/  @!P2 VIADD R8, R8, 0x1 ;  /* 0x000000010808a836 */ /* 0x000fe40000000000 */
[----:B------:R-:W-:Y:S02]  /*0480*/  ISETP.GE.AND P3, PT, R11, RZ, PT ;  /* 0x000000ff0b00720c */ /* 0x000fe40003f66270 */
[----:B------:R-:W-:-:S05]  /*0490*/  ISETP.NE.AND P2, PT, R3, RZ, PT ;  /* 0x000000ff0300720c */ /* 0x000fca0003f45270 */
[----:B------:R-:W-:-:S04]  /*04a0*/  @P1 VIADD R8, R8, 0x1 ;  /* 0x0000000108081836 */ /* 0x000fc80000000000 */
[----:B------:R-:W-:Y:S02]  /*04b0*/  IMAD.MOV.U32 R13, RZ, RZ, R8 ;  /* 0x000000ffff0d7224 */ /* 0x000fe400078e0008 */
[----:B-1----:R-:W-:Y:S02]  /*04c0*/  IMAD.MOV R11, RZ, RZ, -R9 ;  /* 0x000000ffff0b7224 */ /* 0x002fe400078e0a09 */
[----:B------:R-:W-:Y:S01]  /*04d0*/  @!P3 IMAD.MOV R13, RZ, RZ, -R13 ;  /* 0x000000ffff0db224 */ /* 0x000fe200078e0a0d */
[----:B------:R-:W-:Y:S01]  /*04e0*/  @!P2 LOP3.LUT R13, RZ, R3, RZ, 0x33, !PT ;  /* 0x00000003ff0da212 */ /* 0x000fe200078e33ff */
[----:B------:R-:W-:Y:S02]  /*04f0*/  IMAD R11, R11, R12, RZ ;  /* 0x0000000c0b0b7224 */ /* 0x000fe400078e02ff */
[----:B------:R-:W-:Y:S01]  /*0500*/  IMAD.MOV.U32 R8, RZ, RZ, RZ ;  /* 0x000000ffff087224 */ /* 0x000fe200078e00ff */
[----:B------:R-:W-:-:S03]  /*0510*/  IABS R14, R13 ;  /* 0x0000000d000e7213 */ /* 0x000fc60000000000 */
[----:B------:R-:W-:Y:S01]  /*0520*/  IMAD.HI.U32 R8, R9, R11, R8 ;  /* 0x0000000b09087227 */ /* 0x000fe200078e0008 */
[----:B------:R-:W-:Y:S01]  /*0530*/  UPRMT UR4, UR4, 0x8880, URZ ;  /* 0x0000888004047896 */ /* 0x000fe200080000ff */
[----:B------:R-:W1:Y:S02]  /*0540*/  LDC R11, c[0x0][0x390] ;  /* 0x0000e400ff0b7b82 */ /* 0x000e640000000800 */
[----:B------:R-:W-:-:S04]  /*0550*/  IMAD.MOV.U32 R9, RZ, RZ, R14 ;  /* 0x000000ffff097224 */ /* 0x000fc800078e000e */
[----:B------:R-:W-:-:S04]  /*0560*/  IMAD.HI.U32 R19, R8, R9, RZ ;  /* 0x0000000908137227 */ /* 0x000fc800078e00ff */
[----:B------:R-:W-:-:S04]  /*0570*/  IMAD.MOV R8, RZ, RZ, -R19 ;  /* 0x000000ffff087224 */ /* 0x000fc800078e0a13 */
[----:B------:R-:W-:-:S05]  /*0580*/  IMAD R9, R12, R8, R9 ;  /* 0x000000080c097224 */ /* 0x000fca00078e0209 */
[----:B------:R-:W-:Y:S02]  /*0590*/  ISETP.GT.U32.AND P2, PT, R12, R9, PT ;  /* 0x000000090c00720c */ /* 0x000fe40003f44070 */
[----:B------:R-:W-:-:S11]  /*05a0*/  LOP3.LUT R8, R13, R4, RZ, 0x3c, !PT ;  /* 0x000000040d087212 */ /* 0x000fd600078e3cff */
[----:B------:R-:W-:Y:S01]  /*05b0*/  @!P2 IMAD.IADD R9, R9, 0x1, -R12 ;  /* 0x000000010909a824 */ /* 0x000fe200078e0a0c */
[----:B------:R-:W-:-:S04]  /*05c0*/  ISETP.GE.AND P3, PT, R8, RZ, PT ;  /* 0x000000ff0800720c */ /* 0x000fc80003f66270 */
[----:B------:R-:W-:Y:S01]  /*05d0*/  ISETP.GE.U32.AND P1, PT, R9, R12, PT ;  /* 0x0000000c0900720c */ /* 0x000fe20003f26070 */
[----:B------:R-:W-:Y:S01]  /*05e0*/  @!P2 VIADD R19, R19, 0x1 ;  /* 0x000000011313a836 */ /* 0x000fe20000000000 */
[----:B------:R-:W-:-:S11]  /*05f0*/  ISETP.NE.AND P2, PT, R4, RZ, PT ;  /* 0x000000ff0400720c */ /* 0x000fd60003f45270 */
[----:B------:R-:W-:-:S04]  /*0600*/  @P1 VIADD R19, R19, 0x1 ;  /* 0x0000000113131836 */ /* 0x000fc80000000000 */
[----:B------:R-:W-:Y:S01]  /*0610*/  @!P3 IMAD.MOV R19, RZ, RZ, -R19 ;  /* 0x000000ffff13b224 */ /* 0x000fe200078e0a13 */
[----:B------:R-:W-:Y:S02]  /*0620*/  @!P2 LOP3.LUT R19, RZ, R4, RZ, 0x33, !PT ;  /* 0x00000004ff13a212 */ /* 0x000fe400078e33ff */
[----:B------:R-:W-:Y:S01]  /*0630*/  ISETP.NE.AND P1, PT, RZ, UR4, PT ;  /* 0x00000004ff007c0c */ /* 0x000fe2000bf25270 */
[----:B------:R-:W-:Y:S02]  /*0640*/  USHF.R.S32.HI UR7, URZ, 0x1f, UR10 ;  /* 0x0000001fff077899 */ /* 0x000fe4000801140a */
[----:B------:R-:W-:Y:S01]  /*0650*/  IMAD.MOV R9, RZ, RZ, -R19 ;  /* 0x000000ffff097224 */ /* 0x000fe200078e0a13 */
[----:B------:R-:W-:Y:S01]  /*0660*/  ISETP.GT.U32.AND P3, PT, R2, R5, PT ;  /* 0x000000050200720c */ /* 0x000fe20003f64070 */
[----:B------:R-:W2:Y:S02]  /*0670*/  LDCU.64 UR4, c[0x0][0x3c0] ;  /* 0x00007800ff0477ac */ /* 0x000ea40008000a00 */
[----:B------:R-:W-:-:S05]  /*0680*/  IMAD R4, R4, R9, R13 ;  /* 0x0000000904047224 */ /* 0x000fca00078e020d */
[----:B------:R-:W-:Y:S01]  /*0690*/  I2FP.F32.S32 R4, R4 ;  /* 0x0000000400047245 */ /* 0x000fe20000201400 */
[----:B------:R-:W-:-:S04]  /*06a0*/  IMAD.MOV R9, RZ, RZ, -R13 ;  /* 0x000000ffff097224 */ /* 0x000fc800078e0a0d */
[----:B------:R-:W-:Y:S01]  /*06b0*/  @!P1 FADD.FTZ R8, R4, 0.5 ;  /* 0x3f00000004089421 */ /* 0x000fe20000010000 */
[----:B------:R-:W-:-:S03]  /*06c0*/  IMAD R3, R3, R9, R10 ;  /* 0x0000000903037224 */ /* 0x000fc600078e020a */
[-C--:B-1----:R-:W-:Y:S01]  /*06d0*/  @!P1 FFMA.FTZ R8, R8, R11.reuse, -0.5 ;  /* 0xbf00000008089423 */ /* 0x082fe2000001000b */
[----:B------:R-:W-:Y:S01]  /*06e0*/  @P1 FMUL.FTZ R18, R4, R11 ;  /* 0x0000000b04121220 */ /* 0x000fe20000410000 */
[----:B------:R-:W-:-:S03]  /*06f0*/  I2FP.F32.S32 R3, R3 ;  /* 0x0000000300037245 */ /* 0x000fc60000201400 */
[----:B------:R-:W-:-:S04]  /*0700*/  @!P1 FSETP.GEU.FTZ.AND P2, PT, R8, RZ, PT ;  /* 0x000000ff0800920b */ /* 0x000fc80003f5e000 */
[----:B------:R-:W-:Y:S01]  /*0710*/  @!P1 FSEL R18, R8, RZ, P2 ;  /* 0x000000ff08129208 */ /* 0x000fe20001000000 */
[----:B------:R-:W-:-:S03]  /*0720*/  @!P1 FADD.FTZ R8, R3, 0.5 ;  /* 0x3f00000003089421 */ /* 0x000fc60000010000 */
[----:B------:R-:W1:Y:S01]  /*0730*/  F2I.FTZ.TRUNC.NTZ R4, R18 ;  /* 0x0000001200047305 */ /* 0x000e62000021f100 */
[-C--:B-----5:R-:W-:Y:S01]  /*0740*/  @!P1 FFMA.FTZ R8, R8, R15.reuse, -0.5 ;  /* 0xbf00000008089423 */ /* 0x0a0fe2000001000f */
[----:B------:R-:W-:Y:S02]  /*0750*/  IMAD.IADD R2, R5, 0x1, -R2 ;  /* 0x0000000105027824 */ /* 0x000fe400078e0a02 */
[----:B------:R-:W-:Y:S02]  /*0760*/  @P1 FMUL.FTZ R15, R3, R15 ;  /* 0x0000000f030f1220 */ /* 0x000fe40000410000 */
[----:B------:R-:W-:Y:S02]  /*0770*/  @!P1 FSETP.GEU.FTZ.AND P2, PT, R8, RZ, PT ;  /* 0x000000ff0800920b */ /* 0x000fe40003f5e000 */
[----:B------:R-:W-:Y:S02]  /*0780*/  SEL R2, R2, R5, !P3 ;  /* 0x0000000502027207 */ /* 0x000fe40005800000 */
[----:B------:R-:W-:-:S04]  /*0790*/  @!P1 FSEL R15, R8, RZ, P2 ;  /* 0x000000ff080f9208 */ /* 0x000fc80001000000 */
[----:B------:R-:W3:Y:S01]  /*07a0*/  F2I.FTZ.TRUNC.NTZ R17, R15 ;  /* 0x0000000f00117305 */ /* 0x000ee2000021f100 */
[----:B-1----:R-:W-:Y:S01]  /*07b0*/  SHF.R.S32.HI R5, RZ, 0x1f, R4 ;  /* 0x0000001fff057819 */ /* 0x002fe20000011404 */
[----:B------:R-:W-:Y:S02]  /*07c0*/  @!P4 IMAD.MOV R2, RZ, RZ, -R2 ;  /* 0x000000ffff02c224 */ /* 0x000fe400078e0a02 */
[----:B------:R-:W-:Y:S01]  /*07d0*/  IMAD.WIDE R8, R19, UR11, R4 ;  /* 0x0000000b13087c25 */ /* 0x000fe2000f8e0204 */
[----:B------:R-:W-:Y:S02]  /*07e0*/  I2FP.F32.S32 R3, R4 ;  /* 0x0000000400037245 */ /* 0x000fe40000201400 */
[----:B------:R-:W-:Y:S01]  /*07f0*/  SEL R2, R7, R2, !P0 ;  /* 0x0000000207027207 */ /* 0x000fe20004000000 */
[----:B------:R-:W-:Y:S02]  /*0800*/  IMAD R9, R9, UR10, RZ ;  /* 0x0000000a09097c24 */ /* 0x000fe4000f8e02ff */
[----:B------:R-:W-:-:S04]  /*0810*/  IMAD.WIDE.U32 R6, R8, UR10, RZ ;  /* 0x0000000a08067c25 */ /* 0x000fc8000f8e00ff */
[----:B------:R-:W-:Y:S01]  /*0820*/  FADD.FTZ R18, -R3, R18 ;  /* 0x0000001203127221 */ /* 0x000fe20000010100 */
[--C-:B------:R-:W-:Y:S01]  /*0830*/  SHF.R.S32.HI R3, RZ, 0x1f, R2.reuse ;  /* 0x0000001fff037819 */ /* 0x100fe20000011402 */
[----:B------:R-:W-:Y:S01]  /*0840*/  IMAD R9, R8, UR7, R9 ;  /* 0x0000000708097c24 */ /* 0x000fe2000f8e0209 */
[----:B---3--:R-:W-:Y:S02]  /*0850*/  IADD3 R13, P0, PT, R17, R6, RZ ;  /* 0x00000006110d7210 */ /* 0x008fe40007f1e0ff */
[----:B------:R-:W-:Y:S01]  /*0860*/  I2FP.F32.S32 R8, R17 ;  /* 0x0000001100087245 */ /* 0x000fe20000201400 */
[----:B------:R-:W-:Y:S01]  /*0870*/  IMAD.IADD R23, R7, 0x1, R9 ;  /* 0x0000000107177824 */ /* 0x000fe200078e0209 */
[----:B------:R-:W-:Y:S01]  /*0880*/  SHF.R.S32.HI R16, RZ, 0x1f, R17 ;  /* 0x0000001fff107819 */ /* 0x000fe20000011411 */
[----:B------:R-:W-:-:S04]  /*0890*/  IMAD.WIDE.U32 R10, R13, R21, R2 ;  /* 0x000000150d0a7225 */ /* 0x000fc800078e0002 */
[----:B------:R-:W-:Y:S01]  /*08a0*/  FADD.FTZ R15, -R8, R15 ;  /* 0x0000000f080f7221 */ /* 0x000fe20000010100 */
[----:B------:R-:W-:Y:S01]  /*08b0*/  IMAD.X R12, R16, 0x1, R23, P0 ;  /* 0x00000001100c7824 */ /* 0x000fe200000e0617 */
[----:B0-----:R-:W-:Y:S02]  /*08c0*/  LEA R8, P2, R10, UR12, 0x1 ;  /* 0x0000000c0a087c11 */ /* 0x001fe4000f8408ff */
[----:B------:R-:W-:Y:S01]  /*08d0*/  SHF.R.S32.HI R14, RZ, 0x1f, R21 ;  /* 0x0000001fff0e7819 */ /* 0x000fe20000011415 */
[----:B------:R-:W-:Y:S01]  /*08e0*/  IMAD R12, R12, R21, RZ ;  /* 0x000000150c0c7224 */ /* 0x000fe200078e02ff */
[----:B------:R-:W-:Y:S01]  /*08f0*/  LOP3.LUT R22, R8, 0x3, RZ, 0xc0, !PT ;  /* 0x0000000308167812 */ /* 0x000fe200078ec0ff */
[----:B--2---:R-:W-:Y:S02]  /*0900*/  UIADD3 UR4, UP0, UPT, UR4, -0x1, URZ ;  /* 0xffffffff04047890 */ /* 0x004fe4000ff1e0ff */
[----:B------:R-:W-:Y:S01]  /*0910*/  IMAD R13, R14, R13, R12 ;  /* 0x0000000d0e0d7224 */ /* 0x000fe200078e020c */
[----:B------:R-:W-:Y:S01]  /*0920*/  ISETP.NE.U32.AND P0, PT, R22, RZ, PT ;  /* 0x000000ff1600720c */ /* 0x000fe20003f05070 */
[----:B------:R-:W-:-:S02]  /*0930*/  UIADD3.X UR5, UPT, UPT, UR5, -0x1, URZ, UP0, !UPT ;  /* 0xffffffff05057890 */ /* 0x000fc400087fe4ff */
[----:B------:R-:W-:Y:S01]  /*0940*/  IMAD.IADD R13, R11, 0x1, R13 ;  /* 0x000000010b0d7824 */ /* 0x000fe200078e020d */
[----:B------:R-:W-:Y:S02]  /*0950*/  ISETP.GE.U32.AND P3, PT, R10, UR4, PT ;  /* 0x000000040a007c0c */ /* 0x000fe4000bf66070 */
[----:B------:R-:W-:Y:S01]  /*0960*/  ISETP.NE.AND.EX P0, PT, RZ, RZ, PT, P0 ;  /* 0x000000ffff00720c */ /* 0x000fe20003f05300 */
[----:B------:R-:W-:Y:S01]  /*0970*/  FADD.FTZ R20, -R15, 1 ;  /* 0x3f8000000f147421 */ /* 0x000fe20000010100 */
[----:B------:R-:W-:Y:S02]  /*0980*/  FADD.FTZ R9, -R18, 1 ;  /* 0x3f80000012097421 */ /* 0x000fe40000010100 */
[----:B------:R-:W-:Y:S01]  /*0990*/  ISETP.GE.U32.OR.EX P0, PT, R13, UR5, P0, P3 ;  /* 0x000000050d007c0c */ /* 0x000fe20008706530 */
[----:B------:R-:W-:Y:S02]  /*09a0*/  IMAD.U32 R0, R0, 0x10000, RZ ;  /* 0x0001000000007824 */ /* 0x000fe400078e00ff */
[----:B------:R-:W-:Y:S01]  /*09b0*/  FMUL.FTZ R9, R9, R20 ;  /* 0x0000001409097220 */ /* 0x000fe20000410000 */
[----:B------:R-:W-:-:S03]  /*09c0*/  UIADD3 UR6, UPT, UPT, UR10, -0x1, URZ ;  /* 0xffffffff0a067890 */ /* 0x000fc6000fffe0ff */
[----:B------:R-:W-:Y:S01]  /*09d0*/  FMUL.FTZ R9, R9, R0 ;  /* 0x0000000009097220 */ /* 0x000fe20000410000 */
[----:B------:R-:W-:Y:S02]  /*09e0*/  BSSY.RECONVERGENT B0, `(.L_x_1738) ;  /* 0x0000044000007945 */ /* 0x000fe40003800200 */
[----:B------:R-:W-:Y:S02]  /*09f0*/  ISETP.GE.AND P1, PT, R17, UR6, PT ;  /* 0x0000000611007c0c */ /* 0x000fe4000bf26270 */
[----:B------:R-:W-:Y:S02]  /*0a00*/  F2FP.BF16.F32.PACK_AB R20, RZ, R9 ;  /* 0x00000009ff14723e */ /* 0x000fe400000010ff */
[----:B------:R-:W-:Y:S01]  /*0a10*/  LEA.HI.X R9, R10, UR13, R13, 0x1, P2 ;  /* 0x0000000d0a097c11 */ /* 0x000fe200090f0c0d */
[----:B------:R-:W-:Y:S08]  /*0a20*/  @P0 BRA `(.L_x_1739) ;  /* 0x00000000004c0947 */ /* 0x000ff00003800000 */
        /* <DEDUP_REMOVED lines=9> */
.L_x_1743:
[----:B------:R-:W0:Y:S02]  /*0ac0*/  LDS R8, [R10] ;  /* 0x000000000a087984 */ /* 0x000e240000000800 */
[----:B0-----:R-:W-:-:S05]  /*0ad0*/  HFMA2.BF16_V2 R9, R8, 1, 1, R11 ;  /* 0x3f803f8008097831 */ /* 0x001fca000020000b */
[----:B------:R-:W0:Y:S02]  /*0ae0*/  ATOMS.CAST.SPIN P0, [R10], R8, R9 ;  /* 0x000000080a00758d */ /* 0x000e240001800009 */
[----:B0-----:R-:W-:Y:S05]  /*0af0*/  @!P0 BRA `(.L_x_1743) ;  /* 0xfffffffc00f08947 */ /* 0x001fea000383ffff */
[----:B------:R-:W-:Y:S05]  /*0b00*/  BRA `(.L_x_1741) ;  /* 0x00000000000c7947 */ /* 0x000fea0003800000 */
.L_x_1742:
[----:B------:R-:W2:Y:S02]  /*0b10*/  LD.E R10, desc[UR8][R8.64] ;  /* 0x00000008080a7980 */ /* 0x000ea4000c101900 */
[----:B--2---:R-:W-:-:S05]  /*0b20*/  IMAD.IADD R11, R13, 0x1, R10 ;  /* 0x000000010d0b7824 */ /* 0x004fca00078e020a */
[----:B------:R0:W-:Y:S02]  /*0b30*/  ST.E desc[UR8][R8.64], R11 ;  /* 0x0000000b08007985 */ /* 0x0001e4000c101908 */
.L_x_1741:
[----:B------:R-:W-:Y:S05]  /*0b40*/  BSYNC.RECONVERGENT B1 ;  /* 0x0000000000017941 */ /* 0x000fea0003800200 */
.L_x_1740:
[----:B------:R-:W-:Y:S05]  /*0b50*/  BRA `(.L_x_1744) ;  /* 0x0000000000b07947 */ /* 0x000fea0003800000 */
.L_x_1739:
        /* <DEDUP_REMOVED lines=13> */
.L_x_1747:
[----:B------:R-:W0:Y:S02]  /*0c30*/  LDS R8, [R10+-0x2] ;  /* 0xfffffe000a087984 */ /* 0x000e240000000800 */
[----:B0-----:R-:W-:-:S05]  /*0c40*/  HADD2.BF16_V2 R9, R8, R11 ;  /* 0x0000000b08097230 */ /* 0x001fca0000200000 */
[----:B------:R-:W0:Y:S02]  /*0c50*/  ATOMS.CAST.SPIN P0, [R10+-0x2], R8, R9 ;  /* 0xfffffe080a00758d */ /* 0x000e240001800009 */
[----:B0-----:R-:W-:Y:S05]  /*0c60*/  @!P0 BRA `(.L_x_1747) ;  /* 0xfffffffc00f08947 */ /* 0x001fea000383ffff */
[----:B------:R-:W-:Y:S05]  /*0c70*/  BRA `(.L_x_1744) ;  /* 0x0000000000687947 */ /* 0x000fea0003800000 */
.L_x_1746:
[----:B------:R-:W2:Y:S02]  /*0c80*/  LD.E R10, desc[UR8][R8.64+-0x2] ;  /* 0xfffffe08080a7980 */ /* 0x000ea4000c101900 */
[----:B--2---:R-:W-:-:S05]  /*0c90*/  IMAD.IADD R11, R11, 0x1, R10 ;  /* 0x000000010b0b7824 */ /* 0x004fca00078e020a */
[----:B------:R0:W-:Y:S01]  /*0ca0*/  ST.E desc[UR8][R8.64+-0x2], R11 ;  /* 0xfffffe0b08007985 */ /* 0x0001e2000c101908 */
[----:B------:R-:W-:Y:S05]  /*0cb0*/  BRA `(.L_x_1744) ;  /* 0x0000000000587947 */ /* 0x000fea0003800000 */
.L_x_1745:
[----:B------:R-:W-:Y:S01]  /*0cc0*/  IADD3 R11, P0, PT, R17, R6, RZ ;  /* 0x00000006110b7210 */ /* 0x000fe20007f1e0ff */
[----:B------:R-:W-:Y:S02]  /*0cd0*/  IMAD.MOV.U32 R12, RZ, RZ, R2 ;  /* 0x000000ffff0c7224 */ /* 0x000fe400078e0002 */
[----:B------:R-:W-:Y:S02]  /*0ce0*/  IMAD.MOV.U32 R13, RZ, RZ, R3 ;  /* 0x000000ffff0d7224 */ /* 0x000fe400078e0003 */
[----:B------:R-:W-:Y:S02]  /*0cf0*/  IMAD.X R10, R16, 0x1, R23, P0 ;  /* 0x00000001100a7824 */ /* 0x000fe400000e0617 */
[----:B------:R-:W-:-:S04]  /*0d00*/  IMAD.WIDE.U32 R12, R11, R21, R12 ;  /* 0x000000150b0c7225 */ /* 0x000fc800078e000c */
[----:B------:R-:W-:Y:S01]  /*0d10*/  IMAD R10, R10, R21, RZ ;  /* 0x000000150a0a7224 */ /* 0x000fe200078e02ff */
[----:B------:R-:W-:-:S03]  /*0d20*/  LEA RZ, P0, R12, UR12, 0x1 ;  /* 0x0000000c0cff7c11 */ /* 0x000fc6000f8008ff */
[----:B------:R-:W-:Y:S01]  /*0d30*/  IMAD R11, R14, R11, R10 ;  /* 0x0000000b0e0b7224 */ /* 0x000fe200078e020a */
[----:B------:R-:W-:-:S03]  /*0d40*/  LOP3.LUT R10, R8, 0xfffffffd, RZ, 0xc0, !PT ;  /* 0xfffffffd080a7812 */ /* 0x000fc600078ec0ff */
[----:B------:R-:W-:-:S05]  /*0d50*/  IMAD.IADD R11, R13, 0x1, R11 ;  /* 0x000000010d0b7824 */ /* 0x000fca00078e020b */
[----:B------:R-:W-:Y:S02]  /*0d60*/  LEA.HI.X R11, R12, UR13, R11, 0x1, P0 ;  /* 0x0000000d0c0b7c11 */ /* 0x000fe400080f0c0b */
[----:B------:R-:W-:-:S03]  /*0d70*/  LOP3.LUT R12, R8, 0x2, RZ, 0xc0, !PT ;  /* 0x00000002080c7812 */ /* 0x000fc600078ec0ff */
[----:B------:R0:W5:Y:S01]  /*0d80*/  LD.E R13, desc[UR8][R10.64] ;  /* 0x000000080a0d7980 */ /* 0x000162000c101900 */
[----:B------:R-:W-:Y:S01]  /*0d90*/  ISETP.EQ.U32.AND P0, PT, R12, RZ, PT ;  /* 0x000000ff0c00720c */ /* 0x000fe20003f02070 */
[----:B------:R-:W-:-:S05]  /*0da0*/  IMAD.MOV.U32 R12, RZ, RZ, 0x3254 ;  /* 0x00003254ff0c7424 */ /* 0x000fca00078e00ff */
[----:B------:R-:W-:-:S07]  /*0db0*/  SEL R22, R12, 0x7610, P0 ;  /* 0x000076100c167807 */ /* 0x000fce0000000000 */
.L_x_1748:
[----:B-----5:R-:W-:-:S05]  /*0dc0*/  HADD2.BF16_V2 R12, R13, R20.H0_H0 ;  /* 0x200000140d0c7230 */ /* 0x020fca0000200000 */
[----:B------:R-:W-:-:S05]  /*0dd0*/  PRMT R25, R13, R22, R12 ;  /* 0x000000160d197216 */ /* 0x000fca000000000c */
[----:B------:R-:W2:Y:S02]  /*0de0*/  ATOM.E.CAS.STRONG.GPU PT, R12, [R10], R13, R25 ;  /* 0x0000000d0a0c738b */ /* 0x000ea400001ee119 */
[----:B--2---:R-:W-:Y:S01]  /*0df0*/  ISETP.NE.U32.AND P0, PT, R12, R13, PT ;  /* 0x0000000d0c00720c */ /* 0x004fe20003f05070 */
[----:B------:R-:W-:-:S12]  /*0e00*/  IMAD.MOV.U32 R13, RZ, RZ, R12 ;  /* 0x000000ffff0d7224 */ /* 0x000fd800078e000c */
[----:B------:R-:W-:Y:S05]  /*0e10*/  @P0 BRA `(.L_x_1748) ;  /* 0xfffffffc00e80947 */ /* 0x000fea000383ffff */
.L_x_1744:
[----:B------:R-:W-:Y:S05]  /*0e20*/  BSYNC.RECONVERGENT B0 ;  /* 0x0000000000007941 */ /* 0x000fea0003800200 */
.L_x_1738:
[----:B0-----:R-:W-:Y:S02]  /*0e30*/  VIADD R11, R17, 0x1 ;  /* 0x00000001110b7836 */ /* 0x001fe40000000000 */
[----:B------:R-:W-:Y:S01]  /*0e40*/  FADD.FTZ R20, -R18, 1 ;  /* 0x3f80000012147421 */ /* 0x000fe20000010100 */
[----:B------:R-:W-:Y:S01]  /*0e50*/  @P1 IMAD.MOV R11, RZ, RZ, R17 ;  /* 0x000000ffff0b1224 */ /* 0x000fe200078e0211 */
[----:B------:R-:W-:Y:S01]  /*0e60*/  BSSY.RECONVERGENT B0, `(.L_x_1749) ;  /* 0x000004d000007945 */ /* 0x000fe20003800200 */
[----:B------:R-:W-:-:S03]  /*0e70*/  IMAD.MOV.U32 R7, RZ, RZ, R3 ;  /* 0x000000ffff077224 */ /* 0x000fc600078e0003 */
[----:B------:R-:W-:Y:S01]  /*0e80*/  IADD3 R9, P0, PT, R6, R11, RZ ;  /* 0x0000000b06097210 */ /* 0x000fe20007f1e0ff */
[----:B------:R-:W-:Y:S01]  /*0e90*/  IMAD.MOV.U32 R6, RZ, RZ, R2 ;  /* 0x000000ffff067224 */ /* 0x000fe200078e0002 */
[----:B------:R-:W-:-:S03]  /*0ea0*/  SHF.R.S32.HI R10, RZ, 0x1f, R11 ;  /* 0x0000001fff0a7819 */ /* 0x000fc6000001140b */
[----:B------:R-:W-:-:S04]  /*0eb0*/  IMAD.WIDE.U32 R6, R9, R21, R6 ;  /* 0x0000001509067225 */ /* 0x000fc800078e0006 */
[----:B------:R-:W-:Y:S01]  /*0ec0*/  IMAD.X R12, R10, 0x1, R23, P0 ;  /* 0x000000010a0c7824 */ /* 0x000fe200000e0617 */
[C---:B------:R-:W-:Y:S02]  /*0ed0*/  LEA R8, P2, R6.reuse, UR12, 0x1 ;  /* 0x0000000c06087c11 */ /* 0x040fe4000f8408ff */
[----:B------:R-:W-:Y:S01]  /*0ee0*/  ISETP.GE.U32.AND P1, PT, R6, UR4, PT ;  /* 0x0000000406007c0c */ /* 0x000fe2000bf26070 */
[----:B------:R-:W-:Y:S01]  /*0ef0*/  IMAD R12, R12, R21, RZ ;  /* 0x000000150c0c7224 */ /* 0x000fe200078e02ff */
[----:B------:R-:W-:-:S03]  /*0f00*/  LOP3.LUT R22, R8, 0x3, RZ, 0xc0, !PT ;  /* 0x0000000308167812 */ /* 0x000fc600078ec0ff */
[----:B------:R-:W-:Y:S01]  /*0f10*/  IMAD R13, R14, R9, R12 ;  /* 0x000000090e0d7224 */ /* 0x000fe200078e020c */
[----:B------:R-:W-:Y:S01]  /*0f20*/  ISETP.NE.U32.AND P0, PT, R22, RZ, PT ;  /* 0x000000ff1600720c */ /* 0x000fe20003f05070 */
[----:B------:R-:W-:Y:S02]  /*0f30*/  FMUL.FTZ R9, R20, R15 ;  /* 0x0000000f14097220 */ /* 0x000fe40000410000 */
[----:B------:R-:W-:Y:S01]  /*0f40*/  IMAD.IADD R13, R7, 0x1, R13 ;  /* 0x00000001070d7824 */ /* 0x000fe200078e020d */
[----:B------:R-:W-:Y:S01]  /*0f50*/  ISETP.NE.AND.EX P0, PT, RZ, RZ, PT, P0 ;  /* 0x000000ffff00720c */ /* 0x000fe20003f05300 */
[----:B------:R-:W-:-:S03]  /*0f60*/  FMUL.FTZ R9, R0, R9 ;  /* 0x0000000900097220 */ /* 0x000fc60000410000 */
[----:B------:R-:W-:Y:S02]  /*0f70*/  ISETP.GE.U32.OR.EX P0, PT, R13, UR5, P0, P1 ;  /* 0x000000050d007c0c */ /* 0x000fe40008706510 */
[----:B------:R-:W-:Y:S02]  /*0f80*/  F2FP.BF16.F32.PACK_AB R12, RZ, R9 ;  /* 0x00000009ff0c723e */ /* 0x000fe400000010ff */
[----:B------:R-:W-:-:S09]  /*0f90*/  LEA.HI.X R9, R6, UR13, R13, 0x1, P2 ;  /* 0x0000000d06097c11 */ /* 0x000fd200090f0c0d */
[----:B------:R-:W-:Y:S05]  /*0fa0*/  @P0 BRA `(.L_x_1750) ;  /* 0x00000000004c0947 */ /* 0x000fea0003800000 */
[----:B------:R-:W0:Y:S02]  /*0fb0*/  I2F.BF16.RZ R13, RZ ;  /* 0x000000ff000d7306 */ /* 0x000e24000020e400 */
[----:B0-----:R-:W-:-:S05]  /*0fc0*/  PRMT R7, R12, 0x5410, R13 ;  /* 0x000054100c077816 */ /* 0x001fca000000000d */
[----:B------:R0:W-:Y:S02]  /*0fd0*/  ATOM.E.ADD.BF16x2.RN.STRONG.GPU P0, RZ, desc[UR8][R8.64], R7 ;  /* 0x8000000708ff79a2 */ /* 0x0001e4000c10e708 */
[----:B0-----:R-:W-:Y:S05]  /*0fe0*/  @P0 BRA `(.L_x_1751) ;  /* 0x0000000000d00947 */ /* 0x001fea0003800000 */
[----:B------:R-:W0:Y:S02]  /*0ff0*/  QSPC.E.S P0, RZ, [R8] ;  /* 0x0000000008ff73aa */ /* 0x000e240000000500 */
[----:B0-----:R-:W-:Y:S05]  /*1000*/  @!P0 BRA `(.L_x_1752) ;  /* 0x0000000000248947 */ /* 0x001fea0003800000 */
[----:B------:R-:W-:Y:S01]  /*1010*/  BSSY.RECONVERGENT B1, `(.L_x_1753) ;  /* 0x0000007000017945 */ /* 0x000fe20003800200 */
[----:B------:R-:W-:Y:S02]  /*1020*/  MOV R8, R8 ;  /* 0x0000000800087202 */ /* 0x000fe40000000f00 */
[----:B------:R-:W-:-:S07]  /*1030*/  PRMT R9, R12, 0x5410, R13 ;  /* 0x000054100c097816 */ /* 0x000fce000000000d */
.L_x_1754:
[----:B------:R-:W0:Y:S02]  /*1040*/  LDS R6, [R8] ;  /* 0x0000000008067984 */ /* 0x000e240000000800 */
[----:B0-----:R-:W-:-:S05]  /*1050*/  HFMA2.BF16_V2 R7, R6, 1, 1, R9 ;  /* 0x3f803f8006077831 */ /* 0x001fca0000200009 */
[----:B------:R-:W0:Y:S02]  /*1060*/  ATOMS.CAST.SPIN P0, [R8], R6, R7 ;  /* 0x000000060800758d */ /* 0x000e240001800007 */
[----:B0-----:R-:W-:Y:S05]  /*1070*/  @!P0 BRA `(.L_x_1754) ;  /* 0xfffffffc00f08947 */ /* 0x001fea000383ffff */
[----:B------:R-:W-:Y:S05]  /*1080*/  BSYNC.RECONVERGENT B1 ;  /* 0x0000000000017941 */ /* 0x000fea0003800200 */
.L_x_1753:
[----:B------:R-:W-:Y:S05]  /*1090*/  BRA `(.L_x_1751) ;  /* 0x0000000000a47947 */ /* 0x000fea0003800000 */
.L_x_1752:
[----:B------:R-:W2:Y:S02]  /*10a0*/  LD.E R6, desc[UR8][R8.64] ;  /* 0x0000000808067980 */ /* 0x000ea4000c101900 */
[----:B--2---:R-:W-:-:S05]  /*10b0*/  IMAD.IADD R7, R7, 0x1, R6 ;  /* 0x0000000107077824 */ /* 0x004fca00078e0206 */
[----:B------:R2:W-:Y:S01]  /*10c0*/  ST.E desc[UR8][R8.64], R7 ;  /* 0x0000000708007985 */ /* 0x0005e2000c101908 */
[----:B------:R-:W-:Y:S05]  /*10d0*/  BRA `(.L_x_1751) ;  /* 0x0000000000947947 */ /* 0x000fea0003800000 */
.L_x_1750:
        /* <DEDUP_REMOVED lines=11> */
[----:B------:R-:W-:Y:S01]  /*1190*/  BSSY.RECONVERGENT B1, `(.L_x_1757) ;  /* 0x0000007000017945 */ /* 0x000fe20003800200 */
[----:B------:R-:W-:Y:S02]  /*11a0*/  MOV R8, R8 ;  /* 0x0000000800087202 */ /* 0x000fe40000000f00 */
[----:B------:R-:W-:-:S07]  /*11b0*/  PRMT R9, R13, 0x5410, R12 ;  /* 0x000054100d097816 */ /* 0x000fce000000000c */
.L_x_1758:
[----:B------:R-:W0:Y:S02]  /*11c0*/  LDS R6, [R8+-0x2] ;  /* 0xfffffe0008067984 */ /* 0x000e240000000800 */
[----:B0-----:R-:W-:-:S05]  /*11d0*/  HADD2.BF16_V2 R7, R6, R9 ;  /* 0x0000000906077230 */ /* 0x001fca0000200000 */
[----:B------:R-:W0:Y:S02]  /*11e0*/  ATOMS.CAST.SPIN P0, [R8+-0x2], R6, R7 ;  /* 0xfffffe060800758d */ /* 0x000e240001800007 */
[----:B0-----:R-:W-:Y:S05]  /*11f0*/  @!P0 BRA `(.L_x_1758) ;  /* 0xfffffffc00f08947 */ /* 0x001fea000383ffff */
[----:B------:R-:W-:Y:S05]  /*1200*/  BSYNC.RECONVERGENT B1 ;  /* 0x0000000000017941 */ /* 0x000fea0003800200 */
.L_x_1757:
[----:B------:R-:W-:Y:S05]  /*1210*/  BRA `(.L_x_1751) ;  /* 0x0000000000447947 */ /* 0x000fea0003800000 */
.L_x_1756:
[----:B------:R-:W2:Y:S02]  /*1220*/  LD.E R6, desc[UR8][R8.64+-0x2] ;  /* 0xfffffe0808067980 */ /* 0x000ea4000c101900 */
[----:B--2---:R-:W-:-:S05]  /*1230*/  IMAD.IADD R7, R7, 0x1, R6 ;  /* 0x0000000107077824 */ /* 0x004fca00078e0206 */
[----:B------:R1:W-:Y:S01]  /*1240*/  ST.E desc[UR8][R8.64+-0x2], R7 ;  /* 0xfffffe0708007985 */ /* 0x0003e2000c101908 */
[----:B------:R-:W-:Y:S05]  /*1250*/  BRA `(.L_x_1751) ;  /* 0x0000000000347947 */ /* 0x000fea0003800000 */
.L_x_1755:
[C---:B------:R-:W-:Y:S01]  /*1260*/  LOP3.LUT R6, R8.reuse, 0xfffffffd, RZ, 0xc0, !PT ;  /* 0xfffffffd08067812 */ /* 0x040fe200078ec0ff */
[----:B------:R-:W-:Y:S01]  /*1270*/  IMAD.MOV.U32 R7, RZ, RZ, R9 ;  /* 0x000000ffff077224 */ /* 0x000fe200078e0009 */
[----:B------:R-:W-:Y:S01]  /*1280*/  LOP3.LUT R13, R8, 0x2, RZ, 0xc0, !PT ;  /* 0x00000002080d7812 */ /* 0x000fe200078ec0ff */
[----:B------:R-:W-:-:S03]  /*1290*/  IMAD.MOV.U32 R22, RZ, RZ, 0x3254 ;  /* 0x00003254ff167424 */ /* 0x000fc600078e00ff */
[----:B------:R0:W5:Y:S01]  /*12a0*/  LD.E R23, desc[UR8][R6.64] ;  /* 0x0000000806177980 */ /* 0x000162000c101900 */
[----:B------:R-:W-:-:S04]  /*12b0*/  ISETP.EQ.U32.AND P0, PT, R13, RZ, PT ;  /* 0x000000ff0d00720c */ /* 0x000fc80003f02070 */
[----:B------:R-:W-:-:S09]  /*12c0*/  SEL R22, R22, 0x7610, P0 ;  /* 0x0000761016167807 */ /* 0x000fd20000000000 */
.L_x_1759:
[----:B-----5:R-:W-:-:S05]  /*12d0*/  HADD2.BF16_V2 R20, R23, R12.H0_H0 ;  /* 0x2000000c17147230 */ /* 0x020fca0000200000 */
[----:B------:R-:W-:-:S05]  /*12e0*/  PRMT R13, R23, R22, R20 ;  /* 0x00000016170d7216 */ /* 0x000fca0000000014 */
[----:B------:R-:W2:Y:S02]  /*12f0*/  ATOM.E.CAS.STRONG.GPU PT, R20, [R6], R23, R13 ;  /* 0x000000170614738b */ /* 0x000ea400001ee10d */
[----:B--2---:R-:W-:Y:S01]  /*1300*/  ISETP.NE.U32.AND P0, PT, R20, R23, PT ;  /* 0x000000171400720c */ /* 0x004fe20003f05070 */
[----:B------:R-:W-:-:S12]  /*1310*/  IMAD.MOV.U32 R23, RZ, RZ, R20 ;  /* 0x000000ffff177224 */ /* 0x000fd800078e0014 */
[----:B------:R-:W-:Y:S05]  /*1320*/  @P0 BRA `(.L_x_1759) ;  /* 0xfffffffc00e80947 */ /* 0x000fea000383ffff */
.L_x_1751:
[----:B------:R-:W-:Y:S05]  /*1330*/  BSYNC.RECONVERGENT B0 ;  /* 0x0000000000007941 */ /* 0x000fea0003800200 */
.L_x_1749:
[----:B------:R-:W-:Y:S01]  /*1340*/  UIADD3 UR6, UPT, UPT, UR11, -0x1, URZ ;  /* 0xffffffff0b067890 */ /* 0x000fe2000fffe0ff */
[C---:B012---:R-:W-:Y:S02]  /*1350*/  VIADD R7, R4.reuse, 0x1 ;  /* 0x0000000104077836 */ /* 0x047fe40000000000 */
[----:B------:R-:W-:Y:S01]  /*1360*/  FADD.FTZ R13, -R15, 1 ;  /* 0x3f8000000f0d7421 */ /* 0x000fe20000010100 */
[----:B------:R-:W-:Y:S01]  /*1370*/  IMAD.MOV.U32 R8, RZ, RZ, R2 ;  /* 0x000000ffff087224 */ /* 0x000fe200078e0002 */
[----:B------:R-:W-:Y:S01]  /*1380*/  BSSY.RECONVERGENT B0, `(.L_x_1760) ;  /* 0x0000054000007945 */ /* 0x000fe20003800200 */
[----:B------:R-:W-:Y:S01]  /*1390*/  IMAD.MOV.U32 R9, RZ, RZ, R3 ;  /* 0x000000ffff097224 */ /* 0x000fe200078e0003 */
[----:B------:R-:W-:Y:S01]  /*13a0*/  ISETP.GE.AND P0, PT, R4, UR6, PT ;  /* 0x0000000604007c0c */ /* 0x000fe2000bf06270 */
[----:B------:R-:W-:-:S04]  /*13b0*/  FMUL.FTZ R13, R18, R13 ;  /* 0x0000000d120d7220 */ /* 0x000fc80000410000 */
[----:B------:R-:W-:-:S08]  /*13c0*/  FMUL.FTZ R13, R0, R13 ;  /* 0x0000000d000d7220 */ /* 0x000fd00000410000 */
[----:B------:R-:W-:-:S04]  /*13d0*/  @P0 IMAD.MOV R7, RZ, RZ, R4 ;  /* 0x000000ffff070224 */ /* 0x000fc800078e0204 */
[--C-:B------:R-:W-:Y:S01]  /*13e0*/  IMAD.MOV.U32 R4, RZ, RZ, R7.reuse ;  /* 0x000000ffff047224 */ /* 0x100fe200078e0007 */
[----:B------:R-:W-:-:S03]  /*13f0*/  SHF.R.S32.HI R5, RZ, 0x1f, R7 ;  /* 0x0000001fff057819 */ /* 0x000fc60000011407 */
[----:B------:R-:W-:-:S04]  /*1400*/  IMAD.WIDE R6, R19, UR11, R4 ;  /* 0x0000000b13067c25 */ /* 0x000fc8000f8e0204 */
[----:B------:R-:W-:Y:S02]  /*1410*/  IMAD R7, R7, UR10, RZ ;  /* 0x0000000a07077c24 */ /* 0x000fe4000f8e02ff */
[----:B------:R-:W-:-:S04]  /*1420*/  IMAD.WIDE.U32 R4, R6, UR10, RZ ;  /* 0x0000000a06047c25 */ /* 0x000fc8000f8e00ff */
[----:B------:R-:W-:Y:S01]  /*1430*/  IMAD R7, R6, UR7, R7 ;  /* 0x0000000706077c24 */ /* 0x000fe2000f8e0207 */
[----:B------:R-:W-:Y:S02]  /*1440*/  IADD3 R17, P0, PT, R17, R4, RZ ;  /* 0x0000000411117210 */ /* 0x000fe40007f1e0ff */
[----:B------:R-:W-:Y:S01]  /*1450*/  F2FP.BF16.F32.PACK_AB R6, RZ, R13 ;  /* 0x0000000dff06723e */ /* 0x000fe200000010ff */
[----:B------:R-:W-:Y:S02]  /*1460*/  IMAD.IADD R7, R5, 0x1, R7 ;  /* 0x0000000105077824 */ /* 0x000fe400078e0207 */
[----:B------:R-:W-:-:S04]  /*1470*/  IMAD.WIDE.U32 R8, R17, R21, R8 ;  /* 0x0000001511087225 */ /* 0x000fc800078e0008 */
[----:B------:R-:W-:Y:S01]  /*1480*/  IMAD.X R16, R16, 0x1, R7, P0 ;  /* 0x0000000110107824 */ /* 0x000fe200000e0607 */
[C---:B------:R-:W-:Y:S02]  /*1490*/  LEA R12, P2, R8.reuse, UR12, 0x1 ;  /* 0x0000000c080c7c11 */ /* 0x040fe4000f8408ff */
[----:B------:R-:W-:Y:S01]  /*14a0*/  ISETP.GE.U32.AND P1, PT, R8, UR4, PT ;  /* 0x0000000408007c0c */ /* 0x000fe2000bf26070 */
[----:B------:R-:W-:Y:S01]  /*14b0*/  IMAD R16, R16, R21, RZ ;  /* 0x0000001510107224 */ /* 0x000fe200078e02ff */
[----:B------:R-:W-:-:S03]  /*14c0*/  LOP3.LUT R19, R12, 0x3, RZ, 0xc0, !PT ;  /* 0x000000030c137812 */ /* 0x000fc600078ec0ff */
[----:B------:R-:W-:Y:S01]  /*14d0*/  IMAD R17, R14, R17, R16 ;  /* 0x000000110e117224 */ /* 0x000fe200078e0210 */
[----:B------:R-:W-:-:S03]  /*14e0*/  ISETP.NE.U32.AND P0, PT, R19, RZ, PT ;  /* 0x000000ff1300720c */ /* 0x000fc60003f05070 */
[----:B------:R-:W-:Y:S01]  /*14f0*/  IMAD.IADD R17, R9, 0x1, R17 ;  /* 0x0000000109117824 */ /* 0x000fe200078e0211 */
[----:B------:R-:W-:-:S04]  /*1500*/  ISETP.NE.AND.EX P0, PT, RZ, RZ, PT, P0 ;  /* 0x000000ffff00720c */ /* 0x000fc80003f05300 */
[----:B------:R-:W-:Y:S02]  /*1510*/  ISETP.GE.U32.OR.EX P0, PT, R17, UR5, P0, P1 ;  /* 0x0000000511007c0c */ /* 0x000fe40008706510 */
[----:B------:R-:W-:-:S11]  /*1520*/  LEA.HI.X R13, R8, UR13, R17, 0x1, P2 ;  /* 0x0000000d080d7c11 */ /* 0x000fd600090f0c11 */
        /* <DEDUP_REMOVED lines=10> */
.L_x_1765:
[----:B------:R-:W0:Y:S02]  /*15d0*/  LDS R8, [R12] ;  /* 0x000000000c087984 */ /* 0x000e240000000800 */
[----:B0-----:R-:W-:-:S05]  /*15e0*/  HFMA2.BF16_V2 R9, R8, 1, 1, R13 ;  /* 0x3f803f8008097831 */ /* 0x001fca000020000d */
[----:B------:R-:W0:Y:S02]  /*15f0*/  ATOMS.CAST.SPIN P0, [R12], R8, R9 ;  /* 0x000000080c00758d */ /* 0x000e240001800009 */
[----:B0-----:R-:W-:Y:S05]  /*1600*/  @!P0 BRA `(.L_x_1765) ;  /* 0xfffffffc00f08947 */ /* 0x001fea000383ffff */
[----:B------:R-:W-:Y:S05]  /*1610*/  BSYNC.RECONVERGENT B1 ;  /* 0x0000000000017941 */ /* 0x000fea0003800200 */
.L_x_1764:
[----:B------:R-:W-:Y:S05]  /*1620*/  BRA `(.L_x_1762) ;  /* 0x0000000000a47947 */ /* 0x000fea0003800000 */
.L_x_1763:
[----:B------:R-:W2:Y:S02]  /*1630*/  LD.E R6, desc[UR8][R12.64] ;  /* 0x000000080c067980 */ /* 0x000ea4000c101900 */
[----:B--2---:R-:W-:-:S05]  /*1640*/  IMAD.IADD R9, R9, 0x1, R6 ;  /* 0x0000000109097824 */ /* 0x004fca00078e0206 */
[----:B------:R0:W-:Y:S01]  /*1650*/  ST.E desc[UR8][R12.64], R9 ;  /* 0x000000090c007985 */ /* 0x0001e2000c101908 */
[----:B------:R-:W-:Y:S05]  /*1660*/  BRA `(.L_x_1762) ;  /* 0x0000000000947947 */ /* 0x000fea0003800000 */
.L_x_1761:
        /* <DEDUP_REMOVED lines=14> */
.L_x_1769:
[----:B------:R-:W0:Y:S02]  /*1750*/  LDS R8, [R12+-0x2] ;  /* 0xfffffe000c087984 */ /* 0x000e240000000800 */
[----:B0-----:R-:W-:-:S05]  /*1760*/  HADD2.BF16_V2 R9, R8, R13 ;  /* 0x0000000d08097230 */ /* 0x001fca0000200000 */
[----:B------:R-:W0:Y:S02]  /*1770*/  ATOMS.CAST.SPIN P0, [R12+-0x2], R8, R9 ;  /* 0xfffffe080c00758d */ /* 0x000e240001800009 */
[----:B0-----:R-:W-:Y:S05]  /*1780*/  @!P0 BRA `(.L_x_1769) ;  /* 0xfffffffc00f08947 */ /* 0x001fea000383ffff */
[----:B------:R-:W-:Y:S05]  /*1790*/  BSYNC.RECONVERGENT B1 ;  /* 0x0000000000017941 */ /* 0x000fea0003800200 */
.L_x_1768:
[----:B------:R-:W-:Y:S05]  /*17a0*/  BRA `(.L_x_1762) ;  /* 0x0000000000447947 */ /* 0x000fea0003800000 */
.L_x_1767:
[----:B------:R-:W2:Y:S02]  /*17b0*/  LD.E R6, desc[UR8][R12.64+-0x2] ;  /* 0xfffffe080c067980 */ /* 0x000ea4000c101900 */
[----:B--2---:R-:W-:-:S05]  /*17c0*/  IMAD.IADD R9, R9, 0x1, R6 ;  /* 0x0000000109097824 */ /* 0x004fca00078e0206 */
[----:B------:R1:W-:Y:S01]  /*17d0*/  ST.E desc[UR8][R12.64+-0x2], R9 ;  /* 0xfffffe090c007985 */ /* 0x0003e2000c101908 */
[----:B------:R-:W-:Y:S05]  /*17e0*/  BRA `(.L_x_1762) ;  /* 0x0000000000347947 */ /* 0x000fea0003800000 */
.L_x_1766:
[C---:B------:R-:W-:Y:S01]  /*17f0*/  LOP3.LUT R8, R12.reuse, 0xfffffffd, RZ, 0xc0, !PT ;  /* 0xfffffffd0c087812 */ /* 0x040fe200078ec0ff */
[----:B------:R-:W-:Y:S01]  /*1800*/  IMAD.MOV.U32 R9, RZ, RZ, R13 ;  /* 0x000000ffff097224 */ /* 0x000fe200078e000d */
[----:B------:R-:W-:Y:S01]  /*1810*/  LOP3.LUT R16, R12, 0x2, RZ, 0xc0, !PT ;  /* 0x000000020c107812 */ /* 0x000fe200078ec0ff */
[----:B------:R-:W-:-:S03]  /*1820*/  IMAD.MOV.U32 R20, RZ, RZ, 0x3254 ;  /* 0x00003254ff147424 */ /* 0x000fc600078e00ff */
[----:B------:R0:W5:Y:S01]  /*1830*/  LD.E R17, desc[UR8][R8.64] ;  /* 0x0000000808117980 */ /* 0x000162000c101900 */
[----:B------:R-:W-:-:S04]  /*1840*/  ISETP.EQ.U32.AND P0, PT, R16, RZ, PT ;  /* 0x000000ff1000720c */ /* 0x000fc80003f02070 */
[----:B------:R-:W-:-:S09]  /*1850*/  SEL R20, R20, 0x7610, P0 ;  /* 0x0000761014147807 */ /* 0x000fd20000000000 */
.L_x_1770:
[----:B-----5:R-:W-:-:S05]  /*1860*/  HADD2.BF16_V2 R16, R17, R6.H0_H0 ;  /* 0x2000000611107230 */ /* 0x020fca0000200000 */
[----:B------:R-:W-:-:S05]  /*1870*/  PRMT R19, R17, R20, R16 ;  /* 0x0000001411137216 */ /* 0x000fca0000000010 */
[----:B------:R-:W2:Y:S02]  /*1880*/  ATOM.E.CAS.STRONG.GPU PT, R16, [R8], R17, R19 ;  /* 0x000000110810738b */ /* 0x000ea400001ee113 */
[----:B--2---:R-:W-:Y:S01]  /*1890*/  ISETP.NE.U32.AND P0, PT, R16, R17, PT ;  /* 0x000000111000720c */ /* 0x004fe20003f05070 */
[----:B------:R-:W-:-:S12]  /*18a0*/  IMAD.MOV.U32 R17, RZ, RZ, R16 ;  /* 0x000000ffff117224 */ /* 0x000fd800078e0010 */
[----:B------:R-:W-:Y:S05]  /*18b0*/  @P0 BRA `(.L_x_1770) ;  /* 0xfffffffc00e80947 */ /* 0x000fea000383ffff */
.L_x_1762:
[----:B------:R-:W-:Y:S05]  /*18c0*/  BSYNC.RECONVERGENT B0 ;  /* 0x0000000000007941 */ /* 0x000fea0003800200 */
.L_x_1760:
[----:B------:R-:W-:Y:S01]  /*18d0*/  IADD3 R11, P0, PT, R11, R4, RZ ;  /* 0x000000040b0b7210 */ /* 0x000fe20007f1e0ff */
[----:B------:R-:W-:Y:S02]  /*18e0*/  IMAD.MOV.U32 R4, RZ, RZ, R2 ;  /* 0x000000ffff047224 */ /* 0x000fe400078e0002 */
[----:B------:R-:W-:Y:S01]  /*18f0*/  FMUL.FTZ R15, R18, R15 ;  /* 0x0000000f120f7220 */ /* 0x000fe20000410000 */
[----:B------:R-:W-:Y:S02]  /*1900*/  IMAD.MOV.U32 R5, RZ, RZ, R3 ;  /* 0x000000ffff057224 */ /* 0x000fe400078e0003 */
[----:B------:R-:W-:Y:S02]  /*1910*/  IMAD.X R10, R10, 0x1, R7, P0 ;  /* 0x000000010a0a7824 */ /* 0x000fe400000e0607 */
[----:B------:R-:W-:Y:S01]  /*1920*/  FMUL.FTZ R15, R0, R15 ;  /* 0x0000000f000f7220 */ /* 0x000fe20000410000 */
[----:B------:R-:W-:-:S04]  /*1930*/  IMAD.WIDE.U32 R4, R11, R21, R4 ;  /* 0x000000150b047225 */ /* 0x000fc800078e0004 */
[----:B------:R-:W-:Y:S01]  /*1940*/  IMAD R10, R10, R21, RZ ;  /* 0x000000150a0a7224 */ /* 0x000fe200078e02ff */
[C---:B------:R-:W-:Y:S02]  /*1950*/  LEA R2, P2, R4.reuse, UR12, 0x1 ;  /* 0x0000000c04027c11 */ /* 0x040fe4000f8408ff */
[----:B------:R-:W-:Y:S01]  /*1960*/  ISETP.GE.U32.AND P1, PT, R4, UR4, PT ;  /* 0x0000000404007c0c */ /* 0x000fe2000bf26070 */
[----:B------:R-:W-:Y:S01]  /*1970*/  IMAD R11, R14, R11, R10 ;  /* 0x0000000b0e0b7224 */ /* 0x000fe200078e020a */
[----:B------:R-:W-:Y:S02]  /*1980*/  LOP3.LUT R7, R2, 0x3, RZ, 0xc0, !PT ;  /* 0x0000000302077812 */ /* 0x000fe400078ec0ff */
[----:B------:R-:W-:Y:S01]  /*1990*/  F2FP.BF16.F32.PACK_AB R6, RZ, R15 ;  /* 0x0000000fff06723e */ /* 0x000fe200000010ff */
[----:B------:R-:W-:Y:S01]  /*19a0*/  IMAD.IADD R11, R5, 0x1, R11 ;  /* 0x00000001050b7824 */ /* 0x000fe200078e020b */
[----:B------:R-:W-:-:S04]  /*19b0*/  ISETP.NE.U32.AND P0, PT, R7, RZ, PT ;  /* 0x000000ff0700720c */ /* 0x000fc80003f05070 */
[----:B------:R-:W-:Y:S02]  /*19c0*/  ISETP.NE.AND.EX P0, PT, RZ, RZ, PT, P0 ;  /* 0x000000ffff00720c */ /* 0x000fe40003f05300 */
[----:B------:R-:W-:Y:S02]  /*19d0*/  LEA.HI.X R3, R4, UR13, R11, 0x1, P2 ;  /* 0x0000000d04037c11 */ /* 0x000fe400090f0c0b */
[----:B------:R-:W-:-:S13]  /*19e0*/  ISETP.GE.U32.OR.EX P0, PT, R11, UR5, P0, P1 ;  /* 0x000000050b007c0c */ /* 0x000fda0008706510 */
[----:B------:R-:W-:Y:S05]  /*19f0*/  @P0 BRA `(.L_x_1771) ;  /* 0x0000000000440947 */ /* 0x000fea0003800000 */
[----:B------:R-:W2:Y:S02]  /*1a00*/  I2F.BF16.RZ R7, RZ ;  /* 0x000000ff00077306 */ /* 0x000ea4000020e400 */
[----:B--2---:R-:W-:-:S05]  /*1a10*/  PRMT R5, R6, 0x5410, R7 ;  /* 0x0000541006057816 */ /* 0x004fca0000000007 */
[----:B------:R2:W-:Y:S02]  /*1a20*/  ATOM.E.ADD.BF16x2.RN.STRONG.GPU P0, RZ, desc[UR8][R2.64], R5 ;  /* 0x8000000502ff79a2 */ /* 0x0005e4000c10e708 */
[----:B--2---:R-:W-:Y:S05]  /*1a30*/  @P0 EXIT ;  /* 0x000000000000094d */ /* 0x004fea0003800000 */
[----:B------:R-:W2:Y:S02]  /*1a40*/  QSPC.E.S P0, RZ, [R2] ;  /* 0x0000000002ff73aa */ /* 0x000ea40000000500 */
[----:B--2---:R-:W-:Y:S05]  /*1a50*/  @!P0 BRA `(.L_x_1772) ;  /* 0x00000000001c8947 */ /* 0x004fea0003800000 */
[----:B------:R-:W-:Y:S02]  /*1a60*/  MOV R0, R2 ;  /* 0x0000000200007202 */ /* 0x000fe40000000f00 */
[----:B------:R-:W-:-:S07]  /*1a70*/  PRMT R5, R6, 0x5410, R7 ;  /* 0x0000541006057816 */ /* 0x000fce0000000007 */
.L_x_1773:
[----:B------:R-:W2:Y:S02]  /*1a80*/  LDS R2, [R0] ;  /* 0x0000000000027984 */ /* 0x000ea40000000800 */
[----:B--2---:R-:W-:-:S05]  /*1a90*/  HFMA2.BF16_V2 R3, R2, 1, 1, R5 ;  /* 0x3f803f8002037831 */ /* 0x004fca0000200005 */
[----:B------:R-:W2:Y:S02]  /*1aa0*/  ATOMS.CAST.SPIN P0, [R0], R2, R3 ;  /* 0x000000020000758d */ /* 0x000ea40001800003 */
[----:B--2---:R-:W-:Y:S05]  /*1ab0*/  @!P0 BRA `(.L_x_1773) ;  /* 0xfffffffc00f08947 */ /* 0x004fea000383ffff */
[----:B------:R-:W-:Y:S05]  /*1ac0*/  EXIT ;  /* 0x000000000000794d */ /* 0x000fea0003800000 */
.L_x_1772:
[----:B------:R-:W2:Y:S02]  /*1ad0*/  LD.E R0, desc[UR8][R2.64] ;  /* 0x0000000802007980 */ /* 0x000ea4000c101900 */
[----:B--2---:R-:W-:-:S05]  /*1ae0*/  IMAD.IADD R5, R5, 0x1, R0 ;  /* 0x0000000105057824 */ /* 0x004fca00078e0200 */
[----:B------:R-:W-:Y:S01]  /*1af0*/  ST.E desc[UR8][R2.64], R5 ;  /* 0x0000000502007985 */ /* 0x000fe2000c101908 */
[----:B------:R-:W-:Y:S05]  /*1b00*/  EXIT ;  /* 0x000000000000794d */ /* 0x000fea0003800000 */
.L_x_1771:
[----:B------:R-:W-:Y:S02]  /*1b10*/  ISETP.NE.U32.AND P0, PT, R7, RZ, PT ;  /* 0x000000ff0700720c */ /* 0x000fe40003f05070 */
[----:B------:R-:W-:Y:S02]  /*1b20*/  ISETP.EQ.U32.AND P1, PT, R4, RZ, PT ;  /* 0x000000ff0400720c */ /* 0x000fe40003f22070 */
[----:B------:R-:W-:-:S04]  /*1b30*/  ISETP.NE.AND.EX P0, PT, RZ, RZ, PT, P0 ;  /* 0x000000ffff00720c */ /* 0x000fc80003f05300 */
[----:B------:R-:W-:-:S13]  /*1b40*/  ISETP.EQ.OR.EX P0, PT, R11, RZ, !P0, P1 ;  /* 0x000000ff0b00720c */ /* 0x000fda0004702710 */
[----:B------:R-:W-:Y:S05]  /*1b50*/  @P0 BRA `(.L_x_1774) ;  /* 0x0000000000440947 */ /* 0x000fea0003800000 */
[----:B------:R-:W2:Y:S02]  /*1b60*/  I2F.BF16.RZ R7, RZ ;  /* 0x000000ff00077306 */ /* 0x000ea4000020e400 */
[----:B--2---:R-:W-:-:S05]  /*1b70*/  PRMT R5, R7, 0x5410, R6 ;  /* 0x0000541007057816 */ /* 0x004fca0000000006 */
[----:B------:R2:W-:Y:S02]  /*1b80*/  ATOM.E.ADD.BF16x2.RN.STRONG.GPU P0, RZ, desc[UR8][R2.64+-0x2], R5 ;  /* 0xfffffe0502ff79a2 */ /* 0x0005e4000c10e708 */
[----:B--2---:R-:W-:Y:S05]  /*1b90*/  @P0 EXIT ;  /* 0x000000000000094d */ /* 0x004fea0003800000 */
[----:B------:R-:W2:Y:S02]  /*1ba0*/  QSPC.E.S P0, RZ, [R2+-0x2] ;  /* 0xfffffe0002ff73aa */ /* 0x000ea40000000500 */
[----:B--2---:R-:W-:Y:S05]  /*1bb0*/  @!P0 BRA `(.L_x_1775) ;  /* 0x00000000001c8947 */ /* 0x004fea0003800000 */
[----:B------:R-:W-:Y:S02]  /*1bc0*/  MOV R0, R2 ;  /* 0x0000000200007202 */ /* 0x000fe40000000f00 */
[----:B------:R-:W-:-:S07]  /*1bd0*/  PRMT R5, R7, 0x5410, R6 ;  /* 0x0000541007057816 */ /* 0x000fce0000000006 */
.L_x_1776:
[----:B------:R-:W2:Y:S02]  /*1be0*/  LDS R2, [R0+-0x2] ;  /* 0xfffffe0000027984 */ /* 0x000ea40000000800 */
[----:B--2---:R-:W-:-:S05]  /*1bf0*/  HADD2.BF16_V2 R3, R2, R5 ;  /* 0x0000000502037230 */ /* 0x004fca0000200000 */
[----:B------:R-:W2:Y:S02]  /*1c00*/  ATOMS.CAST.SPIN P0, [R0+-0x2], R2, R3 ;  /* 0xfffffe020000758d */ /* 0x000ea40001800003 */
[----:B--2---:R-:W-:Y:S05]  /*1c10*/  @!P0 BRA `(.L_x_1776) ;  /* 0xfffffffc00f08947 */ /* 0x004fea000383ffff */
[----:B------:R-:W-:Y:S05]  /*1c20*/  EXIT ;  /* 0x000000000000794d */ /* 0x000fea0003800000 */
.L_x_1775:
[----:B------:R-:W2:Y:S02]  /*1c30*/  LD.E R0, desc[UR8][R2.64+-0x2] ;  /* 0xfffffe0802007980 */ /* 0x000ea4000c101900 */
[----:B--2---:R-:W-:-:S05]  /*1c40*/  IMAD.IADD R5, R5, 0x1, R0 ;  /* 0x0000000105057824 */ /* 0x004fca00078e0200 */
[----:B------:R-:W-:Y:S01]  /*1c50*/  ST.E desc[UR8][R2.64+-0x2], R5 ;  /* 0xfffffe0502007985 */ /* 0x000fe2000c101908 */
[----:B------:R-:W-:Y:S05]  /*1c60*/  EXIT ;  /* 0x000000000000794d */ /* 0x000fea0003800000 */
.L_x_1774:
[C---:B------:R-:W-:Y:S01]  /*1c70*/  LOP3.LUT R4, R2.reuse, 0xfffffffd, RZ, 0xc0, !PT ;  /* 0xfffffffd02047812 */ /* 0x040fe200078ec0ff */
[----:B------:R-:W-:Y:S01]  /*1c80*/  IMAD.MOV.U32 R5, RZ, RZ, R3 ;  /* 0x000000ffff057224 */ /* 0x000fe200078e0003 */
[----:B------:R-:W-:Y:S01]  /*1c90*/  LOP3.LUT R0, R2, 0x2, RZ, 0xc0, !PT ;  /* 0x0000000202007812 */ /* 0x000fe200078ec0ff */
[----:B0-----:R-:W-:-:S03]  /*1ca0*/  IMAD.MOV.U32 R8, RZ, RZ, 0x3254 ;  /* 0x00003254ff087424 */ /* 0x001fc600078e00ff */
[----:B------:R0:W5:Y:S01]  /*1cb0*/  LD.E R7, desc[UR8][R4.64] ;  /* 0x0000000804077980 */ /* 0x000162000c101900 */
[----:B------:R-:W-:-:S04]  /*1cc0*/  ISETP.EQ.U32.AND P0, PT, R0, RZ, PT ;  /* 0x000000ff0000720c */ /* 0x000fc80003f02070 */
[----:B------:R-:W-:-:S09]  /*1cd0*/  SEL R8, R8, 0x7610, P0 ;  /* 0x0000761008087807 */ /* 0x000fd20000000000 */
.L_x_1777:
[----:B-----5:R-:W-:-:S05]  /*1ce0*/  HADD2.BF16_V2 R0, R7, R6.H0_H0 ;  /* 0x2000000607007230 */ /* 0x020fca0000200000 */
[----:B-1----:R-:W-:-:S05]  /*1cf0*/  PRMT R9, R7, R8, R0 ;  /* 0x0000000807097216 */ /* 0x002fca0000000000 */
[----:B------:R-:W2:Y:S02]  /*1d00*/  ATOM.E.CAS.STRONG.GPU PT, R0, [R4], R7, R9 ;  /* 0x000000070400738b */ /* 0x000ea400001ee109 */
[----:B--2---:R-:W-:Y:S01]  /*1d10*/  ISETP.NE.U32.AND P0, PT, R0, R7, PT ;  /* 0x000000070000720c */ /* 0x004fe20003f05070 */
[----:B------:R-:W-:-:S12]  /*1d20*/  IMAD.MOV.U32 R7, RZ, RZ, R0 ;  /* 0x000000ffff077224 */ /* 0x000fd800078e0000 */
[----:B------:R-:W-:Y:S05]  /*1d30*/  @P0 BRA `(.L_x_1777) ;  /* 0xfffffffc00e80947 */ /* 0x000fea000383ffff */
[----:B------:R-:W-:Y:S05]  /*1d40*/  EXIT ;  /* 0x000000000000794d */ /* 0x000fea0003800000 */
.L_x_1778:
        /* <DEDUP_REMOVED lines=11> */
.L_x_1983:


//--------------------- .text._ZN2at6native54_GLOBAL__N__aa9a477a_21_UpSampleBilinear2d_cu_607db5e338upsample_bilinear2d_backward_out_frameIN3c104HalfEfEEvmiiiiT0_S5_bPT_PKS6_ --------------------------
	.section	.text._ZN2at6native54_GLOBAL__N__aa9a477a_21_UpSampleBilinear2d_cu_607db5e338upsample_bilinear2d_backward_out_frameIN3c104HalfEfEEvmiiiiT0_S5_bPT_PKS6_,"ax",@progbits
	.align	128
.text._ZN2at6native54_GLOBAL__N__aa9a477a_21_UpSampleBilinear2d_cu_607db5e338upsample_bilinear2d_backward_out_frameIN3c104HalfEfEEvmiiiiT0_S5_bPT_PKS6_:
        .type           _ZN2at6native54_GLOBAL__N__aa9a477a_21_UpSampleBilinear2d_cu_607db5e338upsample_bilinear2d_backward_out_frameIN3c104HalfEfEEvmiiiiT0_S5_bPT_PKS6_,@function
        .size           _ZN2at6native54_GLOBAL__N__aa9a477a_21_UpSampleBilinear2d_cu_607db5e338upsample_bilinear2d_backward_out_frameIN3c104HalfEfEEvmiiiiT0_S5_bPT_PKS6_,(.L_x_1984 - _ZN2at6native54_GLOBAL__N__aa9a477a_21_UpSampleBilinear2d_cu_607db5e338upsample_bilinear2d_backward_out_frameIN3c104HalfEfEEvmiiiiT0_S5_bPT_PKS6_)
        .other          _ZN2at6native54_GLOBAL__N__aa9a477a_21_UpSampleBilinear2d_cu_607db5e338upsample_bilinear2d_backward_out_frameIN3c104HalfEfEEvmiiiiT0_S5_bPT_PKS6_,@"STO_CUDA_ENTRY STV_DEFAULT"
_ZN2at6native54_GLOBAL__N__aa9a477a_21_UpSampleBilinear2d_cu_607db5e338upsample_bilinear2d_backward_out_frameIN3c104HalfEfEEvmiiiiT0_S5_bPT_PKS6_:
        /* <DEDUP_REMOVED lines=40> */
.L_x_1830:
[----:B------:R-:W-:Y:S01]  /*0280*/  LOP3.LUT R2, R3, UR19, RZ, 0xfc, !PT ;  /* 0x0000001303027c12 */ /* 0x000fe2000f8efcff */
[----:B------:R-:W-:Y:S05]  /*0290*/  YIELD ;  /* 0x0000000000007946 */ /* 0x000fea0003800000 */
[----:B------:R-:W-:Y:S01]  /*02a0*/  ISETP.NE.U32.AND P0, PT, R2, RZ, PT ;  /* 0x000000ff0200720c */ /* 0x000fe20003f05070 */
[----:B------:R-:W-:-:S12]  /*02b0*/  BSSY.RECONVERGENT B1, `(.L_x_1780) ;  /* 0x0000025000017945 */ /* 0x000fd80003800200 */
[----:B0-----:R-:W-:Y:S05]  /*02c0*/  @P0 BRA `(.L_x_1781) ;  /* 0x00000000005c0947 */ /* 0x001fea0003800000 */
        /* <DEDUP_REMOVED lines=21> */
[----:B------:R-:W-:Y:S01]  /*0420*/  IMAD.MOV.U32 R5, RZ, RZ, RZ ;  /* 0x000000ffff057224 */ /* 0x000fe200078e00ff */
[----:B------:R-:W-:Y:S06]  /*0430*/  BRA `(.L_x_1782) ;  /* 0x0000000000307947 */ /* 0x000fec0003800000 */
.L_x_1781:
[----:B------:R-:W1:Y:S01]  /*0440*/  LDCU UR5, c[0x0][0x394] ;  /* 0x00007280ff0577ac */ /* 0x000e620008000800 */
[----:B------:R-:W-:Y:S01]  /*0450*/  IMAD.MOV.U32 R9, RZ, RZ, R0 ;  /* 0x000000ffff097224 */ /* 0x000fe200078e0000 */
[----:B------:R-:W-:Y:S01]  /*0460*/  MOV R6, 0x4b0 ;  /* 0x000004b000067802 */ /* 0x000fe20000000f00 */
[----:B------:R-:W-:Y:S02]  /*0470*/  IMAD.MOV.U32 R10, RZ, RZ, R3 ;  /* 0x000000ffff0a7224 */ /* 0x000fe400078e0003 */
[----:B------:R-:W-:Y:S02]  /*0480*/  IMAD.U32 R7, RZ, RZ, UR19 ;  /* 0x00000013ff077e24 */ /* 0x000fe4000f8e00ff */
[----:B-1----:R-:W-:-:S07]  /*0490*/  IMAD.U32 R8, RZ, RZ, UR5 ;  /* 0x00000005ff087e24 */ /* 0x002fce000f8e00ff */
[----:B0-----:R-:W-:Y:S05]  /*04a0*/  CALL.REL.NOINC `($__internal_21_$__cuda_sm20_div_u64) ;  /* 0x0000001800047944 */ /* 0x001fea0003c00000 */
[----:B------:R-:W0:Y:S01]  /*04b0*/  LDCU UR5, c[0x0][0x394] ;  /* 0x00007280ff0577ac */ /* 0x000e220008000800 */
[--C-:B------:R-:W-:Y:S02]  /*04c0*/  IMAD.MOV R5, RZ, RZ, -R8.reuse ;  /* 0x000000ffff057224 */ /* 0x100fe400078e0a08 */
[----:B------:R-:W-:Y:S02]  /*04d0*/  IMAD.MOV.U32 R4, RZ, RZ, R8 ;  /* 0x000000ffff047224 */ /* 0x000fe400078e0008 */
[----:B0-----:R-:W-:Y:S02]  /*04e0*/  IMAD R2, R5, UR5, R0 ;  /* 0x0000000505027c24 */ /* 0x001fe4000f8e0200 */
[----:B------:R-:W-:-:S07]  /*04f0*/  IMAD.MOV.U32 R5, RZ, RZ, R9 ;  /* 0x000000ffff057224 */ /* 0x000fce00078e0009 */
.L_x_1782:
[----:B0-----:R-:W-:Y:S05]  /*0500*/  BSYNC.RECONVERGENT B1 ;  /* 0x0000000000017941 */ /* 0x001fea0003800200 */
.L_x_1780:
[----:B------:R-:W-:Y:S01]  /*0510*/  LOP3.LUT R6, R5, UR18, RZ, 0xfc, !PT ;  /* 0x0000001205067c12 */ /* 0x000fe2000f8efcff */
[----:B------:R-:W-:Y:S03]  /*0520*/  BSSY.RECONVERGENT B1, `(.L_x_1783) ;  /* 0x0000026000017945 */ /* 0x000fe60003800200 */
[----:B------:R-:W-:-:S13]  /*0530*/  ISETP.NE.U32.AND P0, PT, R6, RZ, PT ;  /* 0x000000ff0600720c */ /* 0x000fda0003f05070 */
[----:B------:R-:W-:Y:S05]  /*0540*/  @P0 BRA `(.L_x_1784) ;  /* 0x00000000005c0947 */ /* 0x000fea0003800000 */
[----:B------:R-:W0:Y:S02]  /*0550*/  LDCU UR5, c[0x0][0x390] ;  /* 0x00007200ff0577ac */ /* 0x000e240008000800 */
        /* <DEDUP_REMOVED lines=15> */
[----:B------:R-:W-:Y:S01]  /*0650*/  ISETP.GE.U32.AND P1, PT, R7, UR5, PT ;  /* 0x0000000507007c0c */ /* 0x000fe2000bf26070 */
[----:B------:R-:W-:-:S12]  /*0660*/  IMAD.MOV.U32 R7, RZ, RZ, RZ ;  /* 0x000000ffff077224 */ /* 0x000fd800078e00ff */
[----:B------:R-:W-:Y:S01]  /*0670*/  @P1 VIADD R6, R6, 0x1 ;  /* 0x0000000106061836 */ /* 0x000fe20000000000 */
[----:B------:R-:W-:-:S05]  /*0680*/  @!P2 LOP3.LUT R6, RZ, UR5, RZ, 0x33, !PT ;  /* 0x00000005ff06ac12 */ /* 0x000fca000f8e33ff */
[----:B------:R-:W-:-:S04]  /*0690*/  IMAD.MOV R5, RZ, RZ, -R6 ;  /* 0x000000ffff057224 */ /* 0x000fc800078e0a06 */
[----:B------:R-:W-:Y:S01]  /*06a0*/  IMAD R10, R5, UR5, R4 ;  /* 0x00000005050a7c24 */ /* 0x000fe2000f8e0204 */
[----:B------:R-:W-:Y:S06]  /*06b0*/  BRA `(.L_x_1785) ;  /* 0x0000000000307947 */ /* 0x000fec0003800000 */
.L_x_1784:
[----:B------:R-:W0:Y:S01]  /*06c0*/  LDCU UR5, c[0x0][0x390] ;  /* 0x00007200ff0577ac */ /* 0x000e220008000800 */
[----:B------:R-:W-:Y:S01]  /*06d0*/  MOV R9, R4 ;  /* 0x0000000400097202 */ /* 0x000fe20000000f00 */
[----:B------:R-:W-:Y:S01]  /*06e0*/  IMAD.MOV.U32 R10, RZ, RZ, R5 ;  /* 0x000000ffff0a7224 */ /* 0x000fe200078e0005 */
[----:B------:R-:W-:Y:S01]  /*06f0*/  MOV R6, 0x730 ;  /* 0x0000073000067802 */ /* 0x000fe20000000f00 */
[----:B------:R-:W-:Y:S02]  /*0700*/  IMAD.U32 R7, RZ, RZ, UR18 ;  /* 0x00000012ff077e24 */ /* 0x000fe4000f8e00ff */
[----:B0-----:R-:W-:-:S07]  /*0710*/  IMAD.U32 R8, RZ, RZ, UR5 ;  /* 0x00000005ff087e24 */ /* 0x001fce000f8e00ff */
[----:B------:R-:W-:Y:S05]  /*0720*/  CALL.REL.NOINC `($__internal_21_$__cuda_sm20_div_u64) ;  /* 0x0000001400647944 */ /* 0x000fea0003c00000 */
[----:B------:R-:W0:Y:S01]  /*0730*/  LDCU UR5, c[0x0][0x390] ;  /* 0x00007200ff0577ac */ /* 0x000e220008000800 */
[--C-:B------:R-:W-:Y:S02]  /*0740*/  IMAD.MOV R5, RZ, RZ, -R8.reuse ;  /* 0x000000ffff057224 */ /* 0x100fe400078e0a08 */
[----:B------:R-:W-:Y:S02]  /*0750*/  IMAD.MOV.U32 R6, RZ, RZ, R8 ;  /* 0x000000ffff067224 */ /* 0x000fe400078e0008 */
[----:B------:R-:W-:Y:S02]  /*0760*/  IMAD.MOV.U32 R7, RZ, RZ, R9 ;  /* 0x000000ffff077224 */ /* 0x000fe400078e0009 */
[----:B0-----:R-:W-:-:S07]  /*0770*/  IMAD R10, R5, UR5, R4 ;  /* 0x00000005050a7c24 */ /* 0x001fce000f8e0204 */
.L_x_1785:
[----:B------:R-:W-:Y:S05]  /*0780*/  BSYNC.RECONVERGENT B1 ;  /* 0x0000000000017941 */ /* 0x000fea0003800200 */
.L_x_1783:
        /* <DEDUP_REMOVED lines=9> */
[----:B------:R-:W0:Y:S02]  /*0820*/  LDC.64 R16, c[0x0][0x3a8] ;  /* 0x0000ea00ff107b82 */ /* 0x000e240000000a00 */
[----:B------:R4:W5:Y:S01]  /*0830*/  LDG.E.U16.CONSTANT R11, desc[UR16][R4.64] ;  /* 0x00000010040b7981 */ /* 0x000962000c1e9500 */
[----:B--2---:R-:W-:Y:S01]  /*0840*/  UPRMT UR5, UR5, 0x8880, URZ ;  /* 0x0000888005057896 */ /* 0x004fe200080000ff */
[----:B------:R-:W-:Y:S05]  /*0850*/  BSSY.RECONVERGENT B1, `(.L_x_1786) ;  /* 0x0000063000017945 */ /* 0x000fea0003800200 */
[----:B------:R-:W-:Y:S01]  /*0860*/  ISETP.NE.AND P0, PT, RZ, UR5, PT ;  /* 0x00000005ff007c0c */ /* 0x000fe2000bf05270 */
[----:B----4-:R-:W-:-:S02]  /*0870*/  IMAD R5, R7, R8, RZ ;  /* 0x0000000807057224 */ /* 0x010fc400078e02ff */
[----:B------:R-:W-:-:S10]  /*0880*/  IMAD.WIDE.U32 R14, R6, R8, RZ ;  /* 0x00000008060e7225 */ /* 0x000fd400078e00ff */
[----:B------:R-:W-:Y:S01]  /*0890*/  @!P0 FADD.FTZ R12, R10, 0.5 ;  /* 0x3f0000000a0c8421 */ /* 0x000fe20000010000 */
[----:B------:R-:W-:Y:S01]  /*08a0*/  @!P0 FADD.FTZ R4, R2, 0.5 ;  /* 0x3f00000002048421 */ /* 0x000fe20000010000 */
[-C--:B-1----:R-:W-:Y:S01]  /*08b0*/  @P0 FMUL.FTZ R10, R10, R13.reuse ;  /* 0x0000000d0a0a0220 */ /* 0x082fe20000410000 */
[----:B------:R-:W-:Y:S02]  /*08c0*/  IMAD R5, R6, UR20, R5 ;  /* 0x0000001406057c24 */ /* 0x000fe4000f8e0205 */
[----:B------:R-:W-:Y:S01]  /*08d0*/  @!P0 FFMA.FTZ R12, R12, R13, -0.5 ;  /* 0xbf0000000c0c8423 */ /* 0x000fe2000001000d */
[-C--:B---3--:R-:W-:Y:S01]  /*08e0*/  @!P0 FFMA.FTZ R4, R4, R19.reuse, -0.5 ;  /* 0xbf00000004048423 */ /* 0x088fe20000010013 */
[----:B------:R-:W-:Y:S01]  /*08f0*/  @P0 FMUL.FTZ R19, R2, R19 ;  /* 0x0000001302130220 */ /* 0x000fe20000410000 */
[----:B------:R-:W-:Y:S02]  /*0900*/  IMAD.IADD R5, R15, 0x1, R5 ;  /* 0x000000010f057824 */ /* 0x000fe400078e0205 */
[----:B------:R-:W-:-:S04]  /*0910*/  @!P0 FSETP.GEU.FTZ.AND P1, PT, R12, RZ, PT ;  /* 0x000000ff0c00820b */ /* 0x000fc80003f3e000 */
[----:B------:R-:W-:Y:S02]  /*0920*/  @!P0 FSEL R10, R12, RZ, P1 ;  /* 0x000000ff0c0a8208 */ /* 0x000fe40000800000 */
[C---:B------:R-:W-:Y:S02]  /*0930*/  @!P0 FSETP.GEU.FTZ.AND P1, PT, R4.reuse, RZ, PT ;  /* 0x000000ff0400820b */ /* 0x040fe40003f3e000 */
[----:B------:R-:W1:Y:S02]  /*0940*/  F2I.FTZ.TRUNC.NTZ R2, R10 ;  /* 0x0000000a00027305 */ /* 0x000e64000021f100 */
[----:B------:R-:W-:-:S06]  /*0950*/  @!P0 FSEL R19, R4, RZ, P1 ;  /* 0x000000ff04138208 */ /* 0x000fcc0000800000 */
        /* <DEDUP_REMOVED lines=22> */
[----:B-----5:R-:W-:Y:S02]  /*0ac0*/  HADD2.F32 R8, -RZ, R11.H0_H0 ;  /* 0x2000000bff087230 */ /* 0x020fe40000004100 */
[----:B------:R-:W-:-:S04]  /*0ad0*/  FMUL.FTZ R11, R20, R21 ;  /* 0x00000015140b7220 */ /* 0x000fc80000410000 */
[----:B------:R-:W-:-:S05]  /*0ae0*/  FMUL.FTZ R11, R11, R8 ;  /* 0x000000080b0b7220 */ /* 0x000fca0000410000 */
[----:B------:R-:W-:Y:S02]  /*0af0*/  F2FP.F16.F32.PACK_AB R25, RZ, R11 ;  /* 0x0000000bff19723e */ /* 0x000fe400000000ff */
[----:B------:R-:W-:Y:S01]  /*0b00*/  LEA.HI.X R11, R18, R17, R19, 0x1, P2 ;  /* 0x00000011120b7211 */ /* 0x000fe200010f0c13 */
[----:B------:R-:W-:Y:S06]  /*0b10*/  @P0 BRA `(.L_x_1787) ;  /* 0x00000000004c0947 */ /* 0x000fec0003800000 */
[----:B------:R-:W-:-:S05]  /*0b20*/  PRMT R19, R25, 0x5410, RZ ;  /* 0x0000541019137816 */ /* 0x000fca00000000ff */
[----:B------:R0:W-:Y:S01]  /*0b30*/  ATOM.E.ADD.F16x2.RN.STRONG.GPU P0, RZ, desc[UR16][R10.64], R19 ;  /* 0x800000130aff79a2 */ /* 0x0001e2000c10e110 */
[----:B------:R-:W-:Y:S04]  /*0b40*/  BSSY.RECONVERGENT B2, `(.L_x_1788) ;  /* 0x000000f000027945 */ /* 0x000fe80003800200 */
[----:B0-----:R-:W-:Y:S05]  /*0b50*/  @P0 BRA `(.L_x_1789) ;  /* 0x0000000000340947 */ /* 0x001fea0003800000 */
[----:B------:R-:W0:Y:S02]  /*0b60*/  QSPC.E.S P0, RZ, [R10] ;  /* 0x000000000aff73aa */ /* 0x000e240000000500 */
[----:B0-----:R-:W-:Y:S05]  /*0b70*/  @!P0 BRA `(.L_x_1790) ;  /* 0x0000000000208947 */ /* 0x001fea0003800000 */
[----:B------:R-:W-:-:S07]  /*0b80*/  MOV R19, R10 ;  /* 0x0000000a00137202 */ /* 0x000fce0000000f00 */
.L_x_1791:
[----:B------:R-:W0:Y:S02]  /*0b90*/  LDS R10, [R19] ;  /* 0x00000000130a7984 */ /* 0x000e240000000800 */
[C---:B0-----:R-:W-:Y:S02]  /*0ba0*/  HADD2 R18, R10.reuse.H1_H1, RZ.H0_H0 ;  /* 0x200000ff0a127230 */ /* 0x041fe40000000c00 */
[----:B------:R-:W-:-:S05]  /*0bb0*/  HADD2 R11, R10.H0_H0, R25.H0_H0 ;  /* 0x200000190a0b7230 */ /* 0x000fca0000000800 */
[----:B------:R-:W-:-:S05]  /*0bc0*/  PRMT R11, R11, 0x5410, R18 ;  /* 0x000054100b0b7816 */ /* 0x000fca0000000012 */
[----:B------:R-:W0:Y:S02]  /*0bd0*/  ATOMS.CAST.SPIN P0, [R19], R10, R11 ;  /* 0x0000000a1300758d */ /* 0x000e24000180000b */
[----:B0-----:R-:W-:Y:S05]  /*0be0*/  @!P0 BRA `(.L_x_1791) ;  /* 0xfffffffc00e88947 */ /* 0x001fea000383ffff */
[----:B------:R-:W-:Y:S05]  /*0bf0*/  BRA `(.L_x_1789) ;  /* 0x00000000000c7947 */ /* 0x000fea0003800000 */
.L_x_1790:
[----:B------:R-:W2:Y:S02]  /*0c00*/  LD.E R18, desc[UR16][R10.64] ;  /* 0x000000100a127980 */ /* 0x000ea4000c101900 */
[----:B--2---:R-:W-:-:S05]  /*0c10*/  IMAD.IADD R19, R19, 0x1, R18 ;  /* 0x0000000113137824 */ /* 0x004fca00078e0212 */
[----:B------:R0:W-:Y:S02]  /*0c20*/  ST.E desc[UR16][R10.64], R19 ;  /* 0x000000130a007985 */ /* 0x0001e4000c101910 */
.L_x_1789:
[----:B------:R-:W-:Y:S05]  /*0c30*/  BSYNC.RECONVERGENT B2 ;  /* 0x0000000000027941 */ /* 0x000fea0003800200 */
.L_x_1788:
[----:B------:R-:W-:Y:S05]  /*0c40*/  BRA `(.L_x_1792) ;  /* 0x00000000008c7947 */ /* 0x000fea0003800000 */
.L_x_1787:
[----:B------:R-:W-:Y:S02]  /*0c50*/  ISETP.NE.U32.AND P0, PT, R24, RZ, PT ;  /* 0x000000ff1800720c */ /* 0x000fe40003f05070 */
[----:B------:R-:W-:Y:S02]  /*0c60*/  ISETP.EQ.U32.AND P1, PT, R18, RZ, PT ;  /* 0x000000ff1200720c */ /* 0x000fe40003f22070 */
[----:B------:R-:W-:-:S04]  /*0c70*/  ISETP.NE.AND.EX P0, PT, RZ, RZ, PT, P0 ;  /* 0x000000ffff00720c */ /* 0x000fc80003f05300 */
[----:B------:R-:W-:-:S13]  /*0c80*/  ISETP.EQ.OR.EX P0, PT, R19, RZ, !P0, P1 ;  /* 0x000000ff1300720c */ /* 0x000fda0004702710 */
[----:B------:R-:W-:Y:S05]  /*0c90*/  @P0 BRA `(.L_x_1793) ;  /* 0x0000000000440947 */ /* 0x000fea0003800000 */
[----:B------:R-:W-:-:S05]  /*0ca0*/  PRMT R19, RZ, 0x5410, R25 ;  /* 0x00005410ff137816 */ /* 0x000fca0000000019 */
[----:B------:R0:W-:Y:S02]  /*0cb0*/  ATOM.E.ADD.F16x2.RN.STRONG.GPU P0, RZ, desc[UR16][R10.64+-0x2], R19 ;  /* 0xfffffe130aff79a2 */ /* 0x0001e4000c10e110 */
[----:B0-----:R-:W-:Y:S05]  /*0cc0*/  @P0 BRA `(.L_x_1792) ;  /* 0x00000000006c0947 */ /* 0x001fea0003800000 */
[----:B------:R-:W0:Y:S02]  /*0cd0*/  QSPC.E.S P0, RZ, [R10+-0x2] ;  /* 0xfffffe000aff73aa */ /* 0x000e240000000500 */
[----:B0-----:R-:W-:Y:S05]  /*0ce0*/  @!P0 BRA `(.L_x_1794) ;  /* 0x0000000000208947 */ /* 0x001fea0003800000 */
[----:B------:R-:W-:-:S07]  /*0cf0*/  MOV R19, R10 ;  /* 0x0000000a00137202 */ /* 0x000fce0000000f00 */
.L_x_1795:
[----:B------:R-:W0:Y:S02]  /*0d00*/  LDS R10, [R19+-0x2] ;  /* 0xfffffe00130a7984 */ /* 0x000e240000000800 */
[C---:B0-----:R-:W-:Y:S02]  /*0d10*/  HADD2 R18, R10.reuse.H1_H1, R25.H0_H0 ;  /* 0x200000190a127230 */ /* 0x041fe40000000c00 */
[----:B------:R-:W-:-:S05]  /*0d20*/  HADD2 R11, R10.H0_H0, RZ.H0_H0 ;  /* 0x200000ff0a0b7230 */ /* 0x000fca0000000800 */
[----:B------:R-:W-:-:S05]  /*0d30*/  PRMT R11, R11, 0x5410, R18 ;  /* 0x000054100b0b7816 */ /* 0x000fca0000000012 */
[----:B------:R-:W0:Y:S02]  /*0d40*/  ATOMS.CAST.SPIN P0, [R19+-0x2], R10, R11 ;  /* 0xfffffe0a1300758d */ /* 0x000e24000180000b */
[----:B0-----:R-:W-:Y:S05]  /*0d50*/  @!P0 BRA `(.L_x_1795) ;  /* 0xfffffffc00e88947 */ /* 0x001fea000383ffff */
[----:B------:R-:W-:Y:S05]  /*0d60*/  BRA `(.L_x_1792) ;  /* 0x0000000000447947 */ /* 0x000fea0003800000 */
.L_x_1794:
[----:B------:R-:W2:Y:S02]  /*0d70*/  LD.E R18, desc[UR16][R10.64+-0x2] ;  /* 0xfffffe100a127980 */ /* 0x000ea4000c101900 */
[----:B--2---:R-:W-:-:S05]  /*0d80*/  IMAD.IADD R19, R19, 0x1, R18 ;  /* 0x0000000113137824 */ /* 0x004fca00078e0212 */
[----:B------:R0:W-:Y:S01]  /*0d90*/  ST.E desc[UR16][R10.64+-0x2], R19 ;  /* 0xfffffe130a007985 */ /* 0x0001e2000c101910 */
[----:B------:R-:W-:Y:S05]  /*0da0*/  BRA `(.L_x_1792) ;  /* 0x0000000000347947 */ /* 0x000fea0003800000 */
.L_x_1793:
[C---:B------:R-:W-:Y:S01]  /*0db0*/  LOP3.LUT R18, R10.reuse, 0xfffffffd, RZ, 0xc0, !PT ;  /* 0xfffffffd0a127812 */ /* 0x040fe200078ec0ff */
[----:B------:R-:W-:Y:S01]  /*0dc0*/  IMAD.MOV.U32 R19, RZ, RZ, R11 ;  /* 0x000000ffff137224 */ /* 0x000fe200078e000b */
[----:B------:R-:W-:-:S04]  /*0dd0*/  LOP3.LUT R24, R10, 0x2, RZ, 0xc0, !PT ;  /* 0x000000020a187812 */ /* 0x000fc800078ec0ff */
[----:B------:R0:W5:Y:S01]  /*0de0*/  LD.E R27, desc[UR16][R18.64] ;  /* 0x00000010121b7980 */ /* 0x000162000c101900 */
[----:B------:R-:W-:Y:S01]  /*0df0*/  ISETP.EQ.U32.AND P0, PT, R24, RZ, PT ;  /* 0x000000ff1800720c */ /* 0x000fe20003f02070 */
[----:B------:R-:W-:-:S05]  /*0e00*/  IMAD.MOV.U32 R24, RZ, RZ, 0x3254 ;  /* 0x00003254ff187424 */ /* 0x000fca00078e00ff */
[----:B------:R-:W-:-:S07]  /*0e10*/  SEL R26, R24, 0x7610, P0 ;  /* 0x00007610181a7807 */ /* 0x000fce0000000000 */
.L_x_1796:
[----:B-----5:R-:W-:-:S05]  /*0e20*/  HADD2 R24, R27, R25.H0_H0 ;  /* 0x200000191b187230 */ /* 0x020fca0000000000 */
[----:B------:R-:W-:-:S05]  /*0e30*/  PRMT R29, R27, R26, R24 ;  /* 0x0000001a1b1d7216 */ /* 0x000fca0000000018 */
[----:B------:R-:W2:Y:S02]  /*0e40*/  ATOM.E.CAS.STRONG.GPU PT, R24, [R18], R27, R29 ;  /* 0x0000001b1218738b */ /* 0x000ea400001ee11d */
[----:B--2---:R-:W-:Y:S01]  /*0e50*/  ISETP.NE.U32.AND P0, PT, R24, R27, PT ;  /* 0x0000001b1800720c */ /* 0x004fe20003f05070 */
[----:B------:R-:W-:-:S12]  /*0e60*/  IMAD.MOV.U32 R27, RZ, RZ, R24 ;  /* 0x000000ffff1b7224 */ /* 0x000fd800078e0018 */
[----:B------:R-:W-:Y:S05]  /*0e70*/  @P0 BRA `(.L_x_1796) ;  /* 0xfffffffc00e80947 */ /* 0x000fea000383ffff */
.L_x_1792:
[----:B------:R-:W-:Y:S05]  /*0e80*/  BSYNC.RECONVERGENT B1 ;  /* 0x0000000000017941 */ /* 0x000fea0003800200 */
.L_x_1786:
[C---:B------:R-:W-:Y:S01]  /*0e90*/  ISETP.GE.AND P0, PT, R4.reuse, UR7, PT ;  /* 0x0000000704007c0c */ /* 0x040fe2000bf06270 */
[----:B0-----:R-:W-:Y:S02]  /*0ea0*/  VIADD R19, R4, 0x1 ;  /* 0x0000000104137836 */ /* 0x001fe40000000000 */
[----:B------:R-:W-:Y:S01]  /*0eb0*/  FMUL.FTZ R11, R20, R7 ;  /* 0x00000007140b7220 */ /* 0x000fe20000410000 */
[----:B------:R-:W-:Y:S03]  /*0ec0*/  BSSY.RECONVERGENT B1, `(.L_x_1797) ;  /* 0x0000045000017945 */ /* 0x000fe60003800200 */
[----:B------:R-:W-:-:S06]  /*0ed0*/  FMUL.FTZ R11, R8, R11 ;  /* 0x0000000b080b7220 */ /* 0x000fcc0000410000 */
[----:B------:R-:W-:-:S05]  /*0ee0*/  @P0 IMAD.MOV R19, RZ, RZ, R4 ;  /* 0x000000ffff130224 */ /* 0x000fca00078e0204 */
[----:B------:R-:W-:Y:S02]  /*0ef0*/  IADD3 R12, P3, PT, R12, R19, RZ ;  /* 0x000000130c0c7210 */ /* 0x000fe40007f7e0ff */
[----:B------:R-:W-:Y:S02]  /*0f00*/  SHF.R.S32.HI R18, RZ, 0x1f, R19 ;  /* 0x0000001fff127819 */ /* 0x000fe40000011413 */
[C---:B------:R-:W-:Y:S02]  /*0f10*/  LEA R10, P2, R12.reuse, R16, 0x1 ;  /* 0x000000100c0a7211 */ /* 0x040fe400078408ff */
[----:B------:R-:W-:Y:S01]  /*0f20*/  ISETP.GE.U32.AND P0, PT, R12, UR8, PT ;  /* 0x000000080c007c0c */ /* 0x000fe2000bf06070 */
[----:B------:R-:W-:Y:S01]  /*0f30*/  IMAD.X R13, R18, 0x1, R23, P3 ;  /* 0x00000001120d7824 */ /* 0x000fe200018e0617 */
[----:B------:R-:W-:Y:S02]  /*0f40*/  LOP3.LUT R24, R10, 0x3, RZ, 0xc0, !PT ;  /* 0x000000030a187812 */ /* 0x000fe400078ec0ff */
[----:B------:R-:W-:-:S02]  /*0f50*/  F2FP.F16.F32.PACK_AB R23, RZ, R11 ;  /* 0x0000000bff17723e */ /* 0x000fc400000000ff */
[----:B------:R-:W-:Y:S02]  /*0f60*/  ISETP.NE.U32.AND P1, PT, R24, RZ, PT ;  /* 0x000000ff1800720c */ /* 0x000fe40003f25070 */
[----:B------:R-:W-:Y:S02]  /*0f70*/  LEA.HI.X R11, R12, R17, R13, 0x1, P2 ;  /* 0x000000110c0b7211 */ /* 0x000fe400010f0c0d */
[----:B------:R-:W-:-:S04]  /*0f80*/  ISETP.NE.AND.EX P1, PT, RZ, RZ, PT, P1 ;  /* 0x000000ffff00720c */ /* 0x000fc80003f25310 */
[----:B------:R-:W-:-:S13]  /*0f90*/  ISETP.GE.U32.OR.EX P0, PT, R13, UR12, P1, P0 ;  /* 0x0000000c0d007c0c */ /* 0x000fda0008f06500 */
[----:B------:R-:W-:Y:S05]  /*0fa0*/  @P0 BRA `(.L_x_1798) ;  /* 0x00000000004c0947 */ /* 0x000fea0003800000 */
[----:B------:R-:W-:-:S05]  /*0fb0*/  PRMT R13, R23, 0x5410, RZ ;  /* 0x00005410170d7816 */ /* 0x000fca00000000ff */
[----:B------:R0:W-:Y:S01]  /*0fc0*/  ATOM.E.ADD.F16x2.RN.STRONG.GPU P0, RZ, desc[UR16][R10.64], R13 ;  /* 0x8000000d0aff79a2 */ /* 0x0001e2000c10e110 */
[----:B------:R-:W-:Y:S04]  /*0fd0*/  BSSY.RECONVERGENT B2, `(.L_x_1799) ;  /* 0x000000f000027945 */ /* 0x000fe80003800200 */
[----:B0-----:R-:W-:Y:S05]  /*0fe0*/  @P0 BRA `(.L_x_1800) ;  /* 0x0000000000340947 */ /* 0x001fea0003800000 */
[----:B------:R-:W0:Y:S02]  /*0ff0*/  QSPC.E.S P0, RZ, [R10] ;  /* 0x000000000aff73aa */ /* 0x000e240000000500 */
[----:B0-----:R-:W-:Y:S05]  /*1000*/  @!P0 BRA `(.L_x_1801) ;  /* 0x0000000000208947 */ /* 0x001fea0003800000 */
[----:B------:R-:W-:-:S07]  /*1010*/  MOV R13, R10 ;  /* 0x0000000a000d7202 */ /* 0x000fce0000000f00 */
.L_x_1802:
[----:B------:R-:W0:Y:S02]  /*1020*/  LDS R10, [R13] ;  /* 0x000000000d0a7984 */ /* 0x000e240000000800 */
[C---:B0-----:R-:W-:Y:S02]  /*1030*/  HADD2 R12, R10.reuse.H1_H1, RZ.H0_H0 ;  /* 0x200000ff0a0c7230 */ /* 0x041fe40000000c00 */
[----:B------:R-:W-:-:S05]  /*1040*/  HADD2 R11, R10.H0_H0, R23.H0_H0 ;  /* 0x200000170a0b7230 */ /* 0x000fca0000000800 */
[----:B------:R-:W-:-:S05]  /*1050*/  PRMT R11, R11, 0x5410, R12 ;  /* 0x000054100b0b7816 */ /* 0x000fca000000000c */
[----:B------:R-:W0:Y:S02]  /*1060*/  ATOMS.CAST.SPIN P0, [R13], R10, R11 ;  /* 0x0000000a0d00758d */ /* 0x000e24000180000b */
[----:B0-----:R-:W-:Y:S05]  /*1070*/  @!P0 BRA `(.L_x_1802) ;  /* 0xfffffffc00e88947 */ /* 0x001fea000383ffff */
[----:B------:R-:W-:Y:S05]  /*1080*/  BRA `(.L_x_1800) ;  /* 0x00000000000c7947 */ /* 0x000fea0003800000 */
.L_x_1801:
[----:B------:R-:W2:Y:S02]  /*1090*/  LD.E R12, desc[UR16][R10.64] ;  /* 0x000000100a0c7980 */ /* 0x000ea4000c101900 */
[----:B--2---:R-:W-:-:S05]  /*10a0*/  IMAD.IADD R13, R13, 0x1, R12 ;  /* 0x000000010d0d7824 */ /* 0x004fca00078e020c */
[----:B------:R0:W-:Y:S02]  /*10b0*/  ST.E desc[UR16][R10.64], R13 ;  /* 0x0000000d0a007985 */ /* 0x0001e4000c101910 */
.L_x_1800:
[----:B------:R-:W-:Y:S05]  /*10c0*/  BSYNC.RECONVERGENT B2 ;  /* 0x0000000000027941 */ /* 0x000fea0003800200 */
.L_x_1799:
[----:B------:R-:W-:Y:S05]  /*10d0*/  BRA `(.L_x_1803) ;  /* 0x00000000008c7947 */ /* 0x000fea0003800000 */
.L_x_1798:
        /* <DEDUP_REMOVED lines=11> */
.L_x_1806:
[----:B------:R-:W0:Y:S02]  /*1190*/  LDS R10, [R13+-0x2] ;  /* 0xfffffe000d0a7984 */ /* 0x000e240000000800 */
[C---:B0-----:R-:W-:Y:S02]  /*11a0*/  HADD2 R12, R10.reuse.H1_H1, R23.H0_H0 ;  /* 0x200000170a0c7230 */ /* 0x041fe40000000c00 */
[----:B------:R-:W-:-:S05]  /*11b0*/  HADD2 R11, R10.H0_H0, RZ.H0_H0 ;  /* 0x200000ff0a0b7230 */ /* 0x000fca0000000800 */
[----:B------:R-:W-:-:S05]  /*11c0*/  PRMT R11, R11, 0x5410, R12 ;  /* 0x000054100b0b7816 */ /* 0x000fca000000000c */
[----:B------:R-:W0:Y:S02]  /*11d0*/  ATOMS.CAST.SPIN P0, [R13+-0x2], R10, R11 ;  /* 0xfffffe0a0d00758d */ /* 0x000e24000180000b */
[----:B0-----:R-:W-:Y:S05]  /*11e0*/  @!P0 BRA `(.L_x_1806) ;  /* 0xfffffffc00e88947 */ /* 0x001fea000383ffff */
[----:B------:R-:W-:Y:S05]  /*11f0*/  BRA `(.L_x_1803) ;  /* 0x0000000000447947 */ /* 0x000fea0003800000 */
.L_x_1805:
[----:B------:R-:W2:Y:S02]  /*1200*/  LD.E R12, desc[UR16][R10.64+-0x2] ;  /* 0xfffffe100a0c7980 */ /* 0x000ea4000c101900 */
[----:B--2---:R-:W-:-:S05]  /*1210*/  IADD3 R13, PT, PT, R13, R12, RZ ;  /* 0x0000000c0d0d7210 */ /* 0x004fca0007ffe0ff */
[----:B------:R0:W-:Y:S01]  /*1220*/  ST.E desc[UR16][R10.64+-0x2], R13 ;  /* 0xfffffe0d0a007985 */ /* 0x0001e2000c101910 */
[----:B------:R-:W-:Y:S05]  /*1230*/  BRA `(.L_x_1803) ;  /* 0x0000000000347947 */ /* 0x000fea0003800000 */
.L_x_1804:
[C---:B------:R-:W-:Y:S01]  /*1240*/  LOP3.LUT R12, R10.reuse, 0xfffffffd, RZ, 0xc0, !PT ;  /* 0xfffffffd0a0c7812 */ /* 0x040fe200078ec0ff */
[----:B------:R-:W-:Y:S01]  /*1250*/  IMAD.MOV.U32 R13, RZ, RZ, R11 ;  /* 0x000000ffff0d7224 */ /* 0x000fe200078e000b */
[----:B------:R-:W-:Y:S01]  /*1260*/  LOP3.LUT R20, R10, 0x2, RZ, 0xc0, !PT ;  /* 0x000000020a147812 */ /* 0x000fe200078ec0ff */
[----:B------:R-:W-:-:S03]  /*1270*/  IMAD.MOV.U32 R24, RZ, RZ, 0x3254 ;  /* 0x00003254ff187424 */ /* 0x000fc600078e00ff */
[----:B------:R0:W5:Y:S01]  /*1280*/  LD.E R25, desc[UR16][R12.64] ;  /* 0x000000100c197980 */ /* 0x000162000c101900 */
[----:B------:R-:W-:-:S04]  /*1290*/  ISETP.EQ.U32.AND P0, PT, R20, RZ, PT ;  /* 0x000000ff1400720c */ /* 0x000fc80003f02070 */
[----:B------:R-:W-:-:S09]  /*12a0*/  SEL R24, R24, 0x7610, P0 ;  /* 0x0000761018187807 */ /* 0x000fd20000000000 */
.L_x_1807:
[----:B-----5:R-:W-:-:S05]  /*12b0*/  HADD2 R20, R25, R23.H0_H0 ;  /* 0x2000001719147230 */ /* 0x020fca0000000000 */
[----:B------:R-:W-:-:S05]  /*12c0*/  PRMT R27, R25, R24, R20 ;  /* 0x00000018191b7216 */ /* 0x000fca0000000014 */
[----:B------:R-:W2:Y:S02]  /*12d0*/  ATOM.E.CAS.STRONG.GPU PT, R20, [R12], R25, R27 ;  /* 0x000000190c14738b */ /* 0x000ea400001ee11b */
[----:B--2---:R-:W-:Y:S01]  /*12e0*/  ISETP.NE.U32.AND P0, PT, R20, R25, PT ;  /* 0x000000191400720c */ /* 0x004fe20003f05070 */
[----:B------:R-:W-:-:S12]  /*12f0*/  IMAD.MOV.U32 R25, RZ, RZ, R20 ;  /* 0x000000ffff197224 */ /* 0x000fd800078e0014 */
[----:B------:R-:W-:Y:S05]  /*1300*/  @P0 BRA `(.L_x_1807) ;  /* 0xfffffffc00e80947 */ /* 0x000fea000383ffff */
.L_x_1803:
[----:B------:R-:W-:Y:S05]  /*1310*/  BSYNC.RECONVERGENT B1 ;  /* 0x0000000000017941 */ /* 0x000fea0003800200 */
.L_x_1797:
[C---:B------:R-:W-:Y:S01]  /*1320*/  ISETP.GE.AND P0, PT, R2.reuse, UR6, PT ;  /* 0x0000000602007c0c */ /* 0x040fe2000bf06270 */
[----:B0-----:R-:W-:Y:S02]  /*1330*/  VIADD R12, R2, 0x1 ;  /* 0x00000001020c7836 */ /* 0x001fe40000000000 */
[----:B------:R-:W-:Y:S01]  /*1340*/  FMUL.FTZ R21, R6, R21 ;  /* 0x0000001506157220 */ /* 0x000fe20000410000 */
[----:B------:R-:W-:Y:S03]  /*1350*/  BSSY.RECONVERGENT B1, `(.L_x_1808) ;  /* 0x000004a000017945 */ /* 0x000fe60003800200 */
[----:B------:R-:W-:-:S05]  /*1360*/  FMUL.FTZ R21, R8, R21 ;  /* 0x0000001508157220 */ /* 0x000fca0000410000 */
[----:B------:R-:W-:Y:S01]  /*1370*/  F2FP.F16.F32.PACK_AB R13, RZ, R21 ;  /* 0x00000015ff0d723e */ /* 0x000fe200000000ff */
[----:B------:R-:W-:-:S05]  /*1380*/  @P0 IMAD.MOV R12, RZ, RZ, R2 ;  /* 0x000000ffff0c0224 */ /* 0x000fca00078e0202 */
[----:B------:R-:W-:-:S04]  /*1390*/  IADD3 R14, P0, PT, R14, R12, RZ ;  /* 0x0000000c0e0e7210 */ /* 0x000fc80007f1e0ff */
[----:B------:R-:W-:Y:S01]  /*13a0*/  LEA.HI.X.SX32 R12, R12, R5, 0x1, P0 ;  /* 0x000000050c0c7211 */ /* 0x000fe200000f0eff */
[----:B------:R-:W-:-:S04]  /*13b0*/  IMAD.WIDE.U32 R10, R14, R9, RZ ;  /* 0x000000090e0a7225 */ /* 0x000fc800078e00ff */
[----:B------:R-:W-:Y:S01]  /*13c0*/  IMAD R9, R12, R9, RZ ;  /* 0x000000090c097224 */ /* 0x000fe200078e02ff */
[----:B------:R-:W-:-:S03]  /*13d0*/  IADD3 R2, P3, PT, R4, R10, RZ ;  /* 0x0000000a04027210 */ /* 0x000fc60007f7e0ff */
        /* <DEDUP_REMOVED lines=18> */
.L_x_1813:
[----:B------:R-:W0:Y:S02]  /*1500*/  LDS R4, [R12] ;  /* 0x000000000c047984 */ /* 0x000e240000000800 */
[C---:B0-----:R-:W-:Y:S02]  /*1510*/  HADD2 R2, R4.reuse.H1_H1, RZ.H0_H0 ;  /* 0x200000ff04027230 */ /* 0x041fe40000000c00 */
[----:B------:R-:W-:-:S05]  /*1520*/  HADD2 R5, R4.H0_H0, R13.H0_H0 ;  /* 0x2000000d04057230 */ /* 0x000fca0000000800 */
[----:B------:R-:W-:-:S05]  /*1530*/  PRMT R5, R5, 0x5410, R2 ;  /* 0x0000541005057816 */ /* 0x000fca0000000002 */
[----:B------:R-:W0:Y:S02]  /*1540*/  ATOMS.CAST.SPIN P0, [R12], R4, R5 ;  /* 0x000000040c00758d */ /* 0x000e240001800005 */
[----:B0-----:R-:W-:Y:S05]  /*1550*/  @!P0 BRA `(.L_x_1813) ;  /* 0xfffffffc00e88947 */ /* 0x001fea000383ffff */
[----:B------:R-:W-:Y:S05]  /*1560*/  BRA `(.L_x_1811) ;  /* 0x00000000000c7947 */ /* 0x000fea0003800000 */
.L_x_1812:
[----:B------:R-:W2:Y:S02]  /*1570*/  LD.E R2, desc[UR16][R4.64] ;  /* 0x0000001004027980 */ /* 0x000ea4000c101900 */
[----:B--2---:R-:W-:-:S05]  /*1580*/  IMAD.IADD R13, R15, 0x1, R2 ;  /* 0x000000010f0d7824 */ /* 0x004fca00078e0202 */
[----:B------:R0:W-:Y:S02]  /*1590*/  ST.E desc[UR16][R4.64], R13 ;  /* 0x0000000d04007985 */ /* 0x0001e4000c101910 */
.L_x_1811:
[----:B------:R-:W-:Y:S05]  /*15a0*/  BSYNC.RECONVERGENT B2 ;  /* 0x0000000000027941 */ /* 0x000fea0003800200 */
.L_x_1810:
[----:B------:R-:W-:Y:S05]  /*15b0*/  BRA `(.L_x_1814) ;  /* 0x00000000008c7947 */ /* 0x000fea0003800000 */
.L_x_1809:
        /* <DEDUP_REMOVED lines=11> */
.L_x_1817:
[----:B------:R-:W0:Y:S02]  /*1670*/  LDS R4, [R12+-0x2] ;  /* 0xfffffe000c047984 */ /* 0x000e240000000800 */
[C---:B0-----:R-:W-:Y:S02]  /*1680*/  HADD2 R2, R4.reuse.H1_H1, R13.H0_H0 ;  /* 0x2000000d04027230 */ /* 0x041fe40000000c00 */
[----:B------:R-:W-:-:S05]  /*1690*/  HADD2 R5, R4.H0_H0, RZ.H0_H0 ;  /* 0x200000ff04057230 */ /* 0x000fca0000000800 */
[----:B------:R-:W-:-:S05]  /*16a0*/  PRMT R5, R5, 0x5410, R2 ;  /* 0x0000541005057816 */ /* 0x000fca0000000002 */
[----:B------:R-:W0:Y:S02]  /*16b0*/  ATOMS.CAST.SPIN P0, [R12+-0x2], R4, R5 ;  /* 0xfffffe040c00758d */ /* 0x000e240001800005 */
[----:B0-----:R-:W-:Y:S05]  /*16c0*/  @!P0 BRA `(.L_x_1817) ;  /* 0xfffffffc00e88947 */ /* 0x001fea000383ffff */
[----:B------:R-:W-:Y:S05]  /*16d0*/  BRA `(.L_x_1814) ;  /* 0x0000000000447947 */ /* 0x000fea0003800000 */
.L_x_1816:
[----:B------:R-:W2:Y:S02]  /*16e0*/  LD.E R2, desc[UR16][R4.64+-0x2] ;  /* 0xfffffe1004027980 */ /* 0x000ea4000c101900 */
[----:B--2---:R-:W-:-:S05]  /*16f0*/  IMAD.IADD R13, R15, 0x1, R2 ;  /* 0x000000010f0d7824 */ /* 0x004fca00078e0202 */
[----:B------:R0:W-:Y:S01]  /*1700*/  ST.E desc[UR16][R4.64+-0x2], R13 ;  /* 0xfffffe0d04007985 */ /* 0x0001e2000c101910 */
[----:B------:R-:W-:Y:S05]  /*1710*/  BRA `(.L_x_1814) ;  /* 0x0000000000347947 */ /* 0x000fea0003800000 */
.L_x_1815:
[C---:B------:R-:W-:Y:S01]  /*1720*/  LOP3.LUT R14, R4.reuse, 0xfffffffd, RZ, 0xc0, !PT ;  /* 0xfffffffd040e7812 */ /* 0x040fe200078ec0ff */
[----:B------:R-:W-:Y:S01]  /*1730*/  IMAD.MOV.U32 R15, RZ, RZ, R5 ;  /* 0x000000ffff0f7224 */ /* 0x000fe200078e0005 */
[----:B------:R-:W-:Y:S01]  /*1740*/  LOP3.LUT R2, R4, 0x2, RZ, 0xc0, !PT ;  /* 0x0000000204027812 */ /* 0x000fe200078ec0ff */
[----:B------:R-:W-:-:S03]  /*1750*/  IMAD.MOV.U32 R12, RZ, RZ, 0x3254 ;  /* 0x00003254ff0c7424 */ /* 0x000fc600078e00ff */
[----:B------:R0:W5:Y:S01]  /*1760*/  LD.E R21, desc[UR16][R14.64] ;  /* 0x000000100e157980 */ /* 0x000162000c101900 */
[----:B------:R-:W-:-:S04]  /*1770*/  ISETP.EQ.U32.AND P0, PT, R2, RZ, PT ;  /* 0x000000ff0200720c */ /* 0x000fc80003f02070 */
[----:B------:R-:W-:-:S09]  /*1780*/  SEL R12, R12, 0x7610, P0 ;  /* 0x000076100c0c7807 */ /* 0x000fd20000000000 */
.L_x_1818:
[----:B-----5:R-:W-:-:S05]  /*1790*/  HADD2 R2, R21, R13.H0_H0 ;  /* 0x2000000d15027230 */ /* 0x020fca0000000000 */
[----:B------:R-:W-:-:S05]  /*17a0*/  PRMT R23, R21, R12, R2 ;  /* 0x0000000c15177216 */ /* 0x000fca0000000002 */
[----:B------:R-:W2:Y:S02]  /*17b0*/  ATOM.E.CAS.STRONG.GPU PT, R2, [R14], R21, R23 ;  /* 0x000000150e02738b */ /* 0x000ea400001ee117 */
[----:B--2---:R-:W-:Y:S01]  /*17c0*/  ISETP.NE.U32.AND P0, PT, R2, R21, PT ;  /* 0x000000150200720c */ /* 0x004fe20003f05070 */
[----:B------:R-:W-:-:S12]  /*17d0*/  IMAD.MOV.U32 R21, RZ, RZ, R2 ;  /* 0x000000ffff157224 */ /* 0x000fd800078e0002 */
[----:B------:R-:W-:Y:S05]  /*17e0*/  @P0 BRA `(.L_x_1818) ;  /* 0xfffffffc00e80947 */ /* 0x000fea000383ffff */
.L_x_1814:
[----:B------:R-:W-:Y:S05]  /*17f0*/  BSYNC.RECONVERGENT B1 ;  /* 0x0000000000017941 */ /* 0x000fea0003800200 */
.L_x_1808:
        /* <DEDUP_REMOVED lines=10> */
[----:B0-----:R-:W-:Y:S02]  /*18a0*/  F2FP.F16.F32.PACK_AB R5, RZ, R7 ;  /* 0x00000007ff05723e */ /* 0x001fe400000000ff */
        /* <DEDUP_REMOVED lines=10> */
.L_x_1824:
[----:B------:R-:W0:Y:S02]  /*1950*/  LDS R6, [R16] ;  /* 0x0000000010067984 */ /* 0x000e240000000800 */
[C---:B0-----:R-:W-:Y:S02]  /*1960*/  HADD2 R2, R6.reuse.H1_H1, RZ.H0_H0 ;  /* 0x200000ff06027230 */ /* 0x041fe40000000c00 */
[----:B------:R-:W-:-:S05]  /*1970*/  HADD2 R7, R6.H0_H0, R5.H0_H0 ;  /* 0x2000000506077230 */ /* 0x000fca0000000800 */
[----:B------:R-:W-:-:S05]  /*1980*/  PRMT R7, R7, 0x5410, R2 ;  /* 0x0000541007077816 */ /* 0x000fca0000000002 */
[----:B------:R-:W0:Y:S02]  /*1990*/  ATOMS.CAST.SPIN P0, [R16], R6, R7 ;  /* 0x000000061000758d */ /* 0x000e240001800007 */
[----:B0-----:R-:W-:Y:S05]  /*19a0*/  @!P0 BRA `(.L_x_1824) ;  /* 0xfffffffc00e88947 */ /* 0x001fea000383ffff */
[----:B------:R-:W-:Y:S05]  /*19b0*/  BRA `(.L_x_1822) ;  /* 0x00000000000c7947 */ /* 0x000fea0003800000 */
.L_x_1823:
[----:B------:R-:W2:Y:S02]  /*19c0*/  LD.E R2, desc[UR16][R16.64] ;  /* 0x0000001010027980 */ /* 0x000ea4000c101900 */
[----:B--2---:R-:W-:-:S05]  /*19d0*/  IMAD.IADD R5, R7, 0x1, R2 ;  /* 0x0000000107057824 */ /* 0x004fca00078e0202 */
[----:B------:R0:W-:Y:S02]  /*19e0*/  ST.E desc[UR16][R16.64], R5 ;  /* 0x0000000510007985 */ /* 0x0001e4000c101910 */
.L_x_1822:
[----:B------:R-:W-:Y:S05]  /*19f0*/  BSYNC.RECONVERGENT B2 ;  /* 0x0000000000027941 */ /* 0x000fea0003800200 */
.L_x_1821:
[----:B------:R-:W-:Y:S05]  /*1a00*/  BRA `(.L_x_1825) ;  /* 0x00000000008c7947 */ /* 0x000fea0003800000 */
.L_x_1820:
        /* <DEDUP_REMOVED lines=11> */
.L_x_1828:
[----:B------:R-:W0:Y:S02]  /*1ac0*/  LDS R6, [R16+-0x2] ;  /* 0xfffffe0010067984 */ /* 0x000e240000000800 */
[C---:B0-----:R-:W-:Y:S02]  /*1ad0*/  HADD2 R2, R6.reuse.H1_H1, R5.H0_H0 ;  /* 0x2000000506027230 */ /* 0x041fe40000000c00 */
[----:B------:R-:W-:-:S05]  /*1ae0*/  HADD2 R7, R6.H0_H0, RZ.H0_H0 ;  /* 0x200000ff06077230 */ /* 0x000fca0000000800 */
[----:B------:R-:W-:-:S05]  /*1af0*/  PRMT R7, R7, 0x5410, R2 ;  /* 0x0000541007077816 */ /* 0x000fca0000000002 */
[----:B------:R-:W0:Y:S02]  /*1b00*/  ATOMS.CAST.SPIN P0, [R16+-0x2], R6, R7 ;  /* 0xfffffe061000758d */ /* 0x000e240001800007 */
[----:B0-----:R-:W-:Y:S05]  /*1b10*/  @!P0 BRA `(.L_x_1828) ;  /* 0xfffffffc00e88947 */ /* 0x001fea000383ffff */
[----:B------:R-:W-:Y:S05]  /*1b20*/  BRA `(.L_x_1825) ;  /* 0x0000000000447947 */ /* 0x000fea0003800000 */
.L_x_1827:
[----:B------:R-:W2:Y:S02]  /*1b30*/  LD.E R2, desc[UR16][R16.64+-0x2] ;  /* 0xfffffe1010027980 */ /* 0x000ea4000c101900 */
[----:B--2---:R-:W-:-:S05]  /*1b40*/  IMAD.IADD R5, R7, 0x1, R2 ;  /* 0x0000000107057824 */ /* 0x004fca00078e0202 */
[----:B------:R0:W-:Y:S01]  /*1b50*/  ST.E desc[UR16][R16.64+-0x2], R5 ;  /* 0xfffffe0510007985 */ /* 0x0001e2000c101910 */
[----:B------:R-:W-:Y:S05]  /*1b60*/  BRA `(.L_x_1825) ;  /* 0x0000000000347947 */ /* 0x000fea0003800000 */
.L_x_1826:
[C---:B------:R-:W-:Y:S01]  /*1b70*/  LOP3.LUT R6, R16.reuse, 0xfffffffd, RZ, 0xc0, !PT ;  /* 0xfffffffd10067812 */ /* 0x040fe200078ec0ff */
[----:B------:R-:W-:Y:S01]  /*1b80*/  IMAD.MOV.U32 R7, RZ, RZ, R17 ;  /* 0x000000ffff077224 */ /* 0x000fe200078e0011 */
[----:B------:R-:W-:Y:S01]  /*1b90*/  LOP3.LUT R2, R16, 0x2, RZ, 0xc0, !PT ;  /* 0x0000000210027812 */ /* 0x000fe200078ec0ff */
[----:B------:R-:W-:-:S03]  /*1ba0*/  IMAD.MOV.U32 R4, RZ, RZ, 0x3254 ;  /* 0x00003254ff047424 */ /* 0x000fc600078e00ff */
[----:B------:R0:W5:Y:S01]  /*1bb0*/  LD.E R9, desc[UR16][R6.64] ;  /* 0x0000001006097980 */ /* 0x000162000c101900 */
[----:B------:R-:W-:-:S04]  /*1bc0*/  ISETP.EQ.U32.AND P0, PT, R2, RZ, PT ;  /* 0x000000ff0200720c */ /* 0x000fc80003f02070 */
[----:B------:R-:W-:-:S09]  /*1bd0*/  SEL R4, R4, 0x7610, P0 ;  /* 0x0000761004047807 */ /* 0x000fd20000000000 */
.L_x_1829:
[----:B-----5:R-:W-:-:S05]  /*1be0*/  HADD2 R2, R9, R5.H0_H0 ;  /* 0x2000000509027230 */ /* 0x020fca0000000000 */
[----:B------:R-:W-:-:S05]  /*1bf0*/  PRMT R11, R9, R4, R2 ;  /* 0x00000004090b7216 */ /* 0x000fca0000000002 */
[----:B------:R-:W2:Y:S02]  /*1c00*/  ATOM.E.CAS.STRONG.GPU PT, R2, [R6], R9, R11 ;  /* 0x000000090602738b */ /* 0x000ea400001ee10b */
[----:B--2---:R-:W-:Y:S01]  /*1c10*/  ISETP.NE.U32.AND P0, PT, R2, R9, PT ;  /* 0x000000090200720c */ /* 0x004fe20003f05070 */
[----:B------:R-:W-:-:S12]  /*1c20*/  IMAD.MOV.U32 R9, RZ, RZ, R2 ;  /* 0x000000ffff097224 */ /* 0x000fd800078e0002 */
[----:B------:R-:W-:Y:S05]  /*1c30*/  @P0 BRA `(.L_x_1829) ;  /* 0xfffffffc00e80947 */ /* 0x000fea000383ffff */
.L_x_1825:
[----:B------:R-:W-:Y:S05]  /*1c40*/  BSYNC.RECONVERGENT B1 ;  /* 0x0000000000017941 */ /* 0x000fea0003800200 */
.L_x_1819:
[----:B------:R-:W-:-:S04]  /*1c50*/  IADD3 R0, P0, PT, R0, UR4, RZ ;  /* 0x0000000400007c10 */ /* 0x000fc8000ff1e0ff */
[----:B------:R-:W-:Y:S02]  /*1c60*/  IADD3.X R3, PT, PT, RZ, R3, RZ, P0, !PT ;  /* 0x00000003ff037210 */ /* 0x000fe400007fe4ff */
[----:B------:R-:W-:-:S04]  /*1c70*/  ISETP.GE.U32.AND P0, PT, R0, UR10, PT ;  /* 0x0000000a00007c0c */ /* 0x000fc8000bf06070 */
[----:B------:R-:W-:-:S13]  /*1c80*/  ISETP.GE.U32.AND.EX P0, PT, R3, UR14, PT, P0 ;  /* 0x0000000e03007c0c */ /* 0x000fda000bf06100 */
[----:B------:R-:W-:Y:S05]  /*1c90*/  @!P0 BRA `(.L_x_1830) ;  /* 0xffffffe400788947 */ /* 0x000fea000383ffff */
[----:B------:R-:W-:Y:S05]  /*1ca0*/  BSYNC B0 ;  /* 0x0000000000007941 */ /* 0x000fea0003800000 */
.L_x_1779:
[----:B------:R-:W-:Y:S05]  /*1cb0*/  EXIT ;  /* 0x000000000000794d */ /* 0x000fea0003800000 */
        .weak           $__internal_21_$__cuda_sm20_div_u64
        .type           $__internal_21_$__cuda_sm20_div_u64,@function
        .size           $__internal_21_$__cuda_sm20_div_u64,(.L_x_1984 - $__internal_21_$__cuda_sm20_div_u64)
$__internal_21_$__cuda_sm20_div_u64:
        /* <DEDUP_REMOVED lines=61> */
[----:B------:R-:W-:Y:S02]  /*2090*/  ISETP.GE.U32.AND P0, PT, R9, R8, PT ;  /* 0x000000080900720c */ /* 0x000fe40003f06070 */
        /* <DEDUP_REMOVED lines=9> */
[----:B------:R-:W-:Y:S06]  /*2130*/  RET.REL.NODEC R6 `(_ZN2at6native54_GLOBAL__N__aa9a477a_21_UpSampleBilinear2d_cu_607db5e338upsample_bilinear2d_backward_out_frameIN3c104HalfEfEEvmiiiiT0_S5_bPT_PKS6_) ;  /* 0xffffffdc06b07950 */ /* 0x000fec0003c3ffff */
.L_x_1831:
        /* <DEDUP_REMOVED lines=12> */
.L_x_1984:


//--------------------- .text._ZN2at6native54_GLOBAL__N__aa9a477a_21_UpSampleBilinear2d_cu_607db5e343upsample_bilinear2d_backward_nhwc_out_frameIN3c104HalfEfEEviiiiT0_S5_bPT_PKS6_imm --------------------------
	.section	.text._ZN2at6native54_GLOBAL__N__aa9a477a_21_UpSampleBilinear2d_cu_607db5e343upsample_bilinear2d_backward_nhwc_out_frameIN3c104HalfEfEEviiiiT0_S5_bPT_PKS6_imm,"ax",@progbits
	.align	128
.text._ZN2at6native54_GLOBAL__N__aa9a477a_21_UpSampleBilinear2d_cu_607db5e343upsample_bilinear2d_backward_nhwc_out_frameIN3c104HalfEfEEviiiiT0_S5_bPT_PKS6_imm:
        .type           _ZN2at6native54_GLOBAL__N__aa9a477a_21_UpSampleBilinear2d_cu_607db5e343upsample_bilinear2d_backward_nhwc_out_frameIN3c104HalfEfEEviiiiT0_S5_bPT_PKS6_imm,@function
        .size           _ZN2at6native54_GLOBAL__N__aa9a477a_21_UpSampleBilinear2d_cu_607db5e343upsample_bilinear2d_backward_nhwc_out_frameIN3c104HalfEfEEviiiiT0_S5_bPT_PKS6_imm,(.L_x_1986 - _ZN2at6native54_GLOBAL__N__aa9a477a_21_UpSampleBilinear2d_cu_607db5e343upsample_bilinear2d_backward_nhwc_out_frameIN3c104HalfEfEEviiiiT0_S5_bPT_PKS6_imm)
        .other          _ZN2at6native54_GLOBAL__N__aa9a477a_21_UpSampleBilinear2d_cu_607db5e343upsample_bilinear2d_backward_nhwc_out_frameIN3c104HalfEfEEviiiiT0_S5_bPT_PKS6_imm,@"STO_CUDA_ENTRY STV_DEFAULT"
_ZN2at6native54_GLOBAL__N__aa9a477a_21_UpSampleBilinear2d_cu_607db5e343upsample_bilinear2d_backward_nhwc_out_frameIN3c104HalfEfEEviiiiT0_S5_bPT_PKS6_imm:
        /* <DEDUP_REMOVED lines=98> */
[----:B------:R-:W-:Y:S02]  /*0620*/  ISETP.NE.AND P1, PT, RZ, UR4, PT ;  /* 0x00000004ff007c0c */ /* 0x000fe4000bf25270 */
[----:B------:R-:W-:Y:S01]  /*0630*/  ISETP.GE.AND P4, PT, R6, RZ, PT ;  /* 0x000000ff0600720c */ /* 0x000fe20003f86270 */
[----:B------:R-:W-:Y:S01]  /*0640*/  IMAD.MOV R9, RZ, RZ, -R19 ;  /* 0x000000ffff097224 */ /* 0x000fe200078e0a13 */
[----:B------:R-:W-:Y:S01]  /*0650*/  ISETP.GT.U32.AND P3, PT, R2, R5, PT ;  /* 0x000000050200720c */ /* 0x000fe20003f64070 */
[----:B------:R-:W-:Y:S02]  /*0660*/  USHF.R.S32.HI UR7, URZ, 0x1f, UR10 ;  /* 0x0000001fff077899 */ /* 0x000fe4000801140a */
[--C-:B------:R-:W-:Y:S01]  /*0670*/  IMAD R4, R4, R9, R13.reuse ;  /* 0x0000000904047224 */ /* 0x100fe200078e020d */
[----:B------:R-:W2:Y:S04]  /*0680*/  LDCU.64 UR4, c[0x0][0x3c0] ;  /* 0x00007800ff0477ac */ /* 0x000ea80008000a00 */
        /* <DEDUP_REMOVED lines=28> */
[----:B---3--:R-:W-:Y:S02]  /*0850*/  I2FP.F32.S32 R8, R17 ;  /* 0x0000001100087245 */ /* 0x008fe40000201400 */
[----:B------:R-:W-:Y:S01]  /*0860*/  IADD3 R13, P0, PT, R17, R6, RZ ;  /* 0x00000006110d7210 */ /* 0x000fe20007f1e0ff */
[----:B------:R-:W-:Y:S01]  /*0870*/  IMAD.IADD R23, R7, 0x1, R9 ;  /* 0x0000000107177824 */ /* 0x000fe200078e0209 */
[----:B------:R-:W-:Y:S01]  /*0880*/  SHF.R.S32.HI R16, RZ, 0x1f, R17 ;  /* 0x0000001fff107819 */ /* 0x000fe20000011411 */
[----:B------:R-:W-:Y:S02]  /*0890*/  FADD.FTZ R15, -R8, R15 ;  /* 0x0000000f080f7221 */ /* 0x000fe40000010100 */
[----:B------:R-:W-:-:S04]  /*08a0*/  IMAD.WIDE.U32 R10, R13, R21, R2 ;  /* 0x000000150d0a7225 */ /* 0x000fc800078e0002 */
[----:B------:R-:W-:Y:S01]  /*08b0*/  FADD.FTZ R9, -R18, 1 ;  /* 0x3f80000012097421 */ /* 0x000fe20000010100 */
[----:B------:R-:W-:Y:S01]  /*08c0*/  FADD.FTZ R20, -R15, 1 ;  /* 0x3f8000000f147421 */ /* 0x000fe20000010100 */
[----:B------:R-:W-:Y:S01]  /*08d0*/  IMAD.X R12, R16, 0x1, R23, P0 ;  /* 0x00000001100c7824 */ /* 0x000fe200000e0617 */
[----:B0-----:R-:W-:Y:S02]  /*08e0*/  LEA R8, P2, R10, UR12, 0x1 ;  /* 0x0000000c0a087c11 */ /* 0x001fe4000f8408ff */
[----:B------:R-:W-:Y:S01]  /*08f0*/  FMUL.FTZ R9, R9, R20 ;  /* 0x0000001409097220 */ /* 0x000fe20000410000 */
        /* <DEDUP_REMOVED lines=9> */
[----:B------:R-:W-:-:S04]  /*0990*/  ISETP.NE.AND.EX P0, PT, RZ, RZ, PT, P0 ;  /* 0x000000ffff00720c */ /* 0x000fc80003f05300 */
[----:B------:R-:W-:Y:S01]  /*09a0*/  ISETP.GE.U32.OR.EX P0, PT, R13, UR5, P0, P3 ;  /* 0x000000050d007c0c */ /* 0x000fe20008706530 */
[----:B------:R-:W-:Y:S01]  /*09b0*/  HADD2.F32 R0, -RZ, R0.H0_H0 ;  /* 0x20000000ff007230 */ /* 0x000fe20000004100 */
[----:B------:R-:W-:Y:S01]  /*09c0*/  UIADD3 UR6, UPT, UPT, UR10, -0x1, URZ ;  /* 0xffffffff0a067890 */ /* 0x000fe2000fffe0ff */
[----:B------:R-:W-:Y:S03]  /*09d0*/  BSSY.RECONVERGENT B0, `(.L_x_1832) ;  /* 0x0000045000007945 */ /* 0x000fe60003800200 */
[----:B------:R-:W-:Y:S02]  /*09e0*/  FMUL.FTZ R9, R9, R0 ;  /* 0x0000000009097220 */ /* 0x000fe40000410000 */
[----:B------:R-:W-:-:S03]  /*09f0*/  ISETP.GE.AND P1, PT, R17, UR6, PT ;  /* 0x0000000611007c0c */ /* 0x000fc6000bf26270 */
[----:B------:R-:W-:Y:S02]  /*0a00*/  F2FP.F16.F32.PACK_AB R25, RZ, R9 ;  /* 0x00000009ff19723e */ /* 0x000fe400000000ff */
[----:B------:R-:W-:Y:S01]  /*0a10*/  LEA.HI.X R9, R10, UR13, R13, 0x1, P2 ;  /* 0x0000000d0a097c11 */ /* 0x000fe200090f0c0d */
[----:B------:R-:W-:Y:S07]  /*0a20*/  @P0 BRA `(.L_x_1833) ;  /* 0x00000000004c0947 */ /* 0x000fee0003800000 */
[----:B------:R-:W-:-:S05]  /*0a30*/  PRMT R11, R25, 0x5410, RZ ;  /* 0x00005410190b7816 */ /* 0x000fca00000000ff */
[----:B------:R0:W-:Y:S01]  /*0a40*/  ATOM.E.ADD.F16x2.RN.STRONG.GPU P0, RZ, desc[UR8][R8.64], R11 ;  /* 0x8000000b08ff79a2 */ /* 0x0001e2000c10e108 */
[----:B------:R-:W-:Y:S04]  /*0a50*/  BSSY.RECONVERGENT B1, `(.L_x_1834) ;  /* 0x000000f000017945 */ /* 0x000fe80003800200 */
[----:B0-----:R-:W-:Y:S05]  /*0a60*/  @P0 BRA `(.L_x_1835) ;  /* 0x0000000000340947 */ /* 0x001fea0003800000 */
[----:B------:R-:W0:Y:S02]  /*0a70*/  QSPC.E.S P0, RZ, [R8] ;  /* 0x0000000008ff73aa */ /* 0x000e240000000500 */
[----:B0-----:R-:W-:Y:S05]  /*0a80*/  @!P0 BRA `(.L_x_1836) ;  /* 0x0000000000208947 */ /* 0x001fea0003800000 */
[----:B------:R-:W-:-:S07]  /*0a90*/  MOV R11, R8 ;  /* 0x00000008000b7202 */ /* 0x000fce0000000f00 */
.L_x_1837:
[----:B------:R-:W0:Y:S02]  /*0aa0*/  LDS R8, [R11] ;  /* 0x000000000b087984 */ /* 0x000e240000000800 */
[C---:B0-----:R-:W-:Y:S02]  /*0ab0*/  HADD2 R10, R8.reuse.H1_H1, RZ.H0_H0 ;  /* 0x200000ff080a7230 */ /* 0x041fe40000000c00 */
[----:B------:R-:W-:-:S05]  /*0ac0*/  HADD2 R9, R8.H0_H0, R25.H0_H0 ;  /* 0x2000001908097230 */ /* 0x000fca0000000800 */
[----:B------:R-:W-:-:S05]  /*0ad0*/  PRMT R9, R9, 0x5410, R10 ;  /* 0x0000541009097816 */ /* 0x000fca000000000a */
[----:B------:R-:W0:Y:S02]  /*0ae0*/  ATOMS.CAST.SPIN P0, [R11], R8, R9 ;  /* 0x000000080b00758d */ /* 0x000e240001800009 */
[----:B0-----:R-:W-:Y:S05]  /*0af0*/  @!P0 BRA `(.L_x_1837) ;  /* 0xfffffffc00e88947 */ /* 0x001fea000383ffff */
[----:B------:R-:W-:Y:S05]  /*0b00*/  BRA `(.L_x_1835) ;  /* 0x00000000000c7947 */ /* 0x000fea0003800000 */
.L_x_1836:
[----:B------:R-:W2:Y:S02]  /*0b10*/  LD.E R10, desc[UR8][R8.64] ;  /* 0x00000008080a7980 */ /* 0x000ea4000c101900 */
[----:B--2---:R-:W-:-:S05]  /*0b20*/  IMAD.IADD R11, R11, 0x1, R10 ;  /* 0x000000010b0b7824 */ /* 0x004fca00078e020a */
[----:B------:R0:W-:Y:S02]  /*0b30*/  ST.E desc[UR8][R8.64], R11 ;  /* 0x0000000b08007985 */ /* 0x0001e4000c101908 */
.L_x_1835:
[----:B------:R-:W-:Y:S05]  /*0b40*/  BSYNC.RECONVERGENT B1 ;  /* 0x0000000000017941 */ /* 0x000fea0003800200 */
.L_x_1834:
[----:B------:R-:W-:Y:S05]  /*0b50*/  BRA `(.L_x_1838) ;  /* 0x0000000000b07947 */ /* 0x000fea0003800000 */
.L_x_1833:
        /* <DEDUP_REMOVED lines=11> */
.L_x_1841:
[----:B------:R-:W0:Y:S02]  /*0c10*/  LDS R8, [R11+-0x2] ;  /* 0xfffffe000b087984 */ /* 0x000e240000000800 */
[C---:B0-----:R-:W-:Y:S02]  /*0c20*/  HADD2 R10, R8.reuse.H1_H1, R25.H0_H0 ;  /* 0x20000019080a7230 */ /* 0x041fe40000000c00 */
[----:B------:R-:W-:-:S05]  /*0c30*/  HADD2 R9, R8.H0_H0, RZ.H0_H0 ;  /* 0x200000ff08097230 */ /* 0x000fca0000000800 */
[----:B------:R-:W-:-:S05]  /*0c40*/  PRMT R9, R9, 0x5410, R10 ;  /* 0x0000541009097816 */ /* 0x000fca000000000a */
[----:B------:R-:W0:Y:S02]  /*0c50*/  ATOMS.CAST.SPIN P0, [R11+-0x2], R8, R9 ;  /* 0xfffffe080b00758d */ /* 0x000e240001800009 */
[----:B0-----:R-:W-:Y:S05]  /*0c60*/  @!P0 BRA `(.L_x_1841) ;  /* 0xfffffffc00e88947 */ /* 0x001fea000383ffff */
[----:B------:R-:W-:Y:S05]  /*0c70*/  BRA `(.L_x_1838) ;  /* 0x0000000000687947 */ /* 0x000fea0003800000 */
.L_x_1840:
[----:B------:R-:W2:Y:S02]  /*0c80*/  LD.E R10, desc[UR8][R8.64+-0x2] ;  /* 0xfffffe08080a7980 */ /* 0x000ea4000c101900 */
[----:B--2---:R-:W-:-:S05]  /*0c90*/  IMAD.IADD R11, R11, 0x1, R10 ;  /* 0x000000010b0b7824 */ /* 0x004fca00078e020a */
[----:B------:R0:W-:Y:S01]  /*0ca0*/  ST.E desc[UR8][R8.64+-0x2], R11 ;  /* 0xfffffe0b08007985 */ /* 0x0001e2000c101908 */
[----:B------:R-:W-:Y:S05]  /*0cb0*/  BRA `(.L_x_1838) ;  /* 0x0000000000587947 */ /* 0x000fea0003800000 */
.L_x_1839:
        /* <DEDUP_REMOVED lines=16> */
.L_x_1842:
[----:B-----5:R-:W-:-:S05]  /*0dc0*/  HADD2 R12, R13, R25.H0_H0 ;  /* 0x200000190d0c7230 */ /* 0x020fca0000000000 */
[----:B------:R-:W-:-:S05]  /*0dd0*/  PRMT R27, R13, R20, R12 ;  /* 0x000000140d1b7216 */ /* 0x000fca000000000c */
[----:B------:R-:W2:Y:S02]  /*0de0*/  ATOM.E.CAS.STRONG.GPU PT, R12, [R10], R13, R27 ;  /* 0x0000000d0a0c738b */ /* 0x000ea400001ee11b */
[----:B--2---:R-:W-:Y:S01]  /*0df0*/  ISETP.NE.U32.AND P0, PT, R12, R13, PT ;  /* 0x0000000d0c00720c */ /* 0x004fe20003f05070 */
[----:B------:R-:W-:-:S12]  /*0e00*/  IMAD.MOV.U32 R13, RZ, RZ, R12 ;  /* 0x000000ffff0d7224 */ /* 0x000fd800078e000c */
[----:B------:R-:W-:Y:S05]  /*0e10*/  @P0 BRA `(.L_x_1842) ;  /* 0xfffffffc00e80947 */ /* 0x000fea000383ffff */
.L_x_1838:
[----:B------:R-:W-:Y:S05]  /*0e20*/  BSYNC.RECONVERGENT B0 ;  /* 0x0000000000007941 */ /* 0x000fea0003800200 */
.L_x_1832:
        /* <DEDUP_REMOVED lines=21> */
[----:B------:R-:W-:Y:S02]  /*0f80*/  F2FP.F16.F32.PACK_AB R13, RZ, R9 ;  /* 0x00000009ff0d723e */ /* 0x000fe400000000ff */
[----:B------:R-:W-:-:S09]  /*0f90*/  LEA.HI.X R9, R6, UR13, R23, 0x1, P2 ;  /* 0x0000000d06097c11 */ /* 0x000fd200090f0c17 */
[----:B------:R-:W-:Y:S05]  /*0fa0*/  @P0 BRA `(.L_x_1844) ;  /* 0x00000000004c0947 */ /* 0x000fea0003800000 */
[----:B------:R-:W-:-:S05]  /*0fb0*/  PRMT R7, R13, 0x5410, RZ ;  /* 0x000054100d077816 */ /* 0x000fca00000000ff */
[----:B------:R0:W-:Y:S02]  /*0fc0*/  ATOM.E.ADD.F16x2.RN.STRONG.GPU P0, RZ, desc[UR8][R8.64], R7 ;  /* 0x8000000708ff79a2 */ /* 0x0001e4000c10e108 */
[----:B0-----:R-:W-:Y:S05]  /*0fd0*/  @P0 BRA `(.L_x_1845) ;  /* 0x0000000000d40947 */ /* 0x001fea0003800000 */
[----:B------:R-:W0:Y:S02]  /*0fe0*/  QSPC.E.S P0, RZ, [R8] ;  /* 0x0000000008ff73aa */ /* 0x000e240000000500 */
[----:B0-----:R-:W-:Y:S05]  /*0ff0*/  @!P0 BRA `(.L_x_1846) ;  /* 0x0000000000288947 */ /* 0x001fea0003800000 */
[----:B------:R-:W-:Y:S01]  /*1000*/  BSSY.RECONVERGENT B1, `(.L_x_1847) ;  /* 0x0000008000017945 */ /* 0x000fe20003800200 */
[----:B------:R-:W-:-:S07]  /*1010*/  MOV R9, R8 ;  /* 0x0000000800097202 */ /* 0x000fce0000000f00 */
.L_x_1848:
[----:B------:R-:W0:Y:S02]  /*1020*/  LDS R6, [R9] ;  /* 0x0000000009067984 */ /* 0x000e240000000800 */
[C---:B0-----:R-:W-:Y:S02]  /*1030*/  HADD2 R8, R6.reuse.H1_H1, RZ.H0_H0 ;  /* 0x200000ff06087230 */ /* 0x041fe40000000c00 */
[----:B------:R-:W-:-:S05]  /*1040*/  HADD2 R7, R6.H0_H0, R13.H0_H0 ;  /* 0x2000000d06077230 */ /* 0x000fca0000000800 */
[----:B------:R-:W-:-:S05]  /*1050*/  PRMT R7, R7, 0x5410, R8 ;  /* 0x0000541007077816 */ /* 0x000fca0000000008 */
[----:B------:R-:W0:Y:S02]  /*1060*/  ATOMS.CAST.SPIN P0, [R9], R6, R7 ;  /* 0x000000060900758d */ /* 0x000e240001800007 */
[----:B0-----:R-:W-:Y:S05]  /*1070*/  @!P0 BRA `(.L_x_1848) ;  /* 0xfffffffc00e88947 */ /* 0x001fea000383ffff */
[----:B------:R-:W-:Y:S05]  /*1080*/  BSYNC.RECONVERGENT B1 ;  /* 0x0000000000017941 */ /* 0x000fea0003800200 */
.L_x_1847:
[----:B------:R-:W-:Y:S05]  /*1090*/  BRA `(.L_x_1845) ;  /* 0x0000000000a47947 */ /* 0x000fea0003800000 */
.L_x_1846:
[----:B------:R-:W2:Y:S02]  /*10a0*/  LD.E R6, desc[UR8][R8.64] ;  /* 0x0000000808067980 */ /* 0x000ea4000c101900 */
[----:B--2---:R-:W-:-:S05]  /*10b0*/  IMAD.IADD R7, R7, 0x1, R6 ;  /* 0x0000000107077824 */ /* 0x004fca00078e0206 */
[----:B------:R2:W-:Y:S01]  /*10c0*/  ST.E desc[UR8][R8.64], R7 ;  /* 0x0000000708007985 */ /* 0x0005e2000c101908 */
[----:B------:R-:W-:Y:S05]  /*10d0*/  BRA `(.L_x_1845) ;  /* 0x0000000000947947 */ /* 0x000fea0003800000 */
.L_x_1844:
        /* <DEDUP_REMOVED lines=10> */
[----:B------:R-:W-:Y:S01]  /*1180*/  BSSY.RECONVERGENT B1, `(.L_x_1851) ;  /* 0x0000008000017945 */ /* 0x000fe20003800200 */
[----:B------:R-:W-:-:S07]  /*1190*/  MOV R9, R8 ;  /* 0x0000000800097202 */ /* 0x000fce0000000f00 */
.L_x_1852:
[----:B------:R-:W0:Y:S02]  /*11a0*/  LDS R6, [R9+-0x2] ;  /* 0xfffffe0009067984 */ /* 0x000e240000000800 */
[C---:B0-----:R-:W-:Y:S02]  /*11b0*/  HADD2 R8, R6.reuse.H1_H1, R13.H0_H0 ;  /* 0x2000000d06087230 */ /* 0x041fe40000000c00 */
[----:B------:R-:W-:-:S05]  /*11c0*/  HADD2 R7, R6.H0_H0, RZ.H0_H0 ;  /* 0x200000ff06077230 */ /* 0x000fca0000000800 */
[----:B------:R-:W-:-:S05]  /*11d0*/  PRMT R7, R7, 0x5410, R8 ;  /* 0x0000541007077816 */ /* 0x000fca0000000008 */
[----:B------:R-:W0:Y:S02]  /*11e0*/  ATOMS.CAST.SPIN P0, [R9+-0x2], R6, R7 ;  /* 0xfffffe060900758d */ /* 0x000e240001800007 */
[----:B0-----:R-:W-:Y:S05]  /*11f0*/  @!P0 BRA `(.L_x_1852) ;  /* 0xfffffffc00e88947 */ /* 0x001fea000383ffff */
[----:B------:R-:W-:Y:S05]  /*1200*/  BSYNC.RECONVERGENT B1 ;  /* 0x0000000000017941 */ /* 0x000fea0003800200 */
.L_x_1851:
[----:B------:R-:W-:Y:S05]  /*1210*/  BRA `(.L_x_1845) ;  /* 0x0000000000447947 */ /* 0x000fea0003800000 */
.L_x_1850:
[----:B------:R-:W2:Y:S02]  /*1220*/  LD.E R6, desc[UR8][R8.64+-0x2] ;  /* 0xfffffe0808067980 */ /* 0x000ea4000c101900 */
[----:B--2---:R-:W-:-:S05]  /*1230*/  IMAD.IADD R7, R7, 0x1, R6 ;  /* 0x0000000107077824 */ /* 0x004fca00078e0206 */
[----:B------:R1:W-:Y:S01]  /*1240*/  ST.E desc[UR8][R8.64+-0x2], R7 ;  /* 0xfffffe0708007985 */ /* 0x0003e2000c101908 */
[----:B------:R-:W-:Y:S05]  /*1250*/  BRA `(.L_x_1845) ;  /* 0x0000000000347947 */ /* 0x000fea0003800000 */
.L_x_1849:
[C---:B------:R-:W-:Y:S01]  /*1260*/  LOP3.LUT R6, R8.reuse, 0xfffffffd, RZ, 0xc0, !PT ;  /* 0xfffffffd08067812 */ /* 0x040fe200078ec0ff */
[----:B------:R-:W-:Y:S01]  /*1270*/  IMAD.MOV.U32 R7, RZ, RZ, R9 ;  /* 0x000000ffff077224 */ /* 0x000fe200078e0009 */
[----:B------:R-:W-:Y:S01]  /*1280*/  LOP3.LUT R12, R8, 0x2, RZ, 0xc0, !PT ;  /* 0x00000002080c7812 */ /* 0x000fe200078ec0ff */
[----:B------:R-:W-:-:S03]  /*1290*/  IMAD.MOV.U32 R20, RZ, RZ, 0x3254 ;  /* 0x00003254ff147424 */ /* 0x000fc600078e00ff */
[----:B------:R0:W5:Y:S01]  /*12a0*/  LD.E R23, desc[UR8][R6.64] ;  /* 0x0000000806177980 */ /* 0x000162000c101900 */
[----:B------:R-:W-:-:S04]  /*12b0*/  ISETP.EQ.U32.AND P0, PT, R12, RZ, PT ;  /* 0x000000ff0c00720c */ /* 0x000fc80003f02070 */
[----:B------:R-:W-:-:S09]  /*12c0*/  SEL R20, R20, 0x7610, P0 ;  /* 0x0000761014147807 */ /* 0x000fd20000000000 */
.L_x_1853:
[----:B-----5:R-:W-:-:S05]  /*12d0*/  HADD2 R12, R23, R13.H0_H0 ;  /* 0x2000000d170c7230 */ /* 0x020fca0000000000 */
[----:B------:R-:W-:-:S05]  /*12e0*/  PRMT R25, R23, R20, R12 ;  /* 0x0000001417197216 */ /* 0x000fca000000000c */
[----:B------:R-:W2:Y:S02]  /*12f0*/  ATOM.E.CAS.STRONG.GPU PT, R12, [R6], R23, R25 ;  /* 0x00000017060c738b */ /* 0x000ea400001ee119 */
[----:B--2---:R-:W-:Y:S01]  /*1300*/  ISETP.NE.U32.AND P0, PT, R12, R23, PT ;  /* 0x000000170c00720c */ /* 0x004fe20003f05070 */
[----:B------:R-:W-:-:S12]  /*1310*/  IMAD.MOV.U32 R23, RZ, RZ, R12 ;  /* 0x000000ffff177224 */ /* 0x000fd800078e000c */
[----:B------:R-:W-:Y:S05]  /*1320*/  @P0 BRA `(.L_x_1853) ;  /* 0xfffffffc00e80947 */ /* 0x000fea000383ffff */
.L_x_1845:
[----:B------:R-:W-:Y:S05]  /*1330*/  BSYNC.RECONVERGENT B0 ;  /* 0x0000000000007941 */ /* 0x000fea0003800200 */
.L_x_1843:
        /* <DEDUP_REMOVED lines=16> */
[----:B------:R-:W-:-:S03]  /*1440*/  IADD3 R17, P0, PT, R17, R4, RZ ;  /* 0x0000000411117210 */ /* 0x000fc60007f1e0ff */
        /* <DEDUP_REMOVED lines=10> */
[----:B------:R-:W-:Y:S02]  /*14f0*/  ISETP.NE.AND.EX P0, PT, RZ, RZ, PT, P0 ;  /* 0x000000ffff00720c */ /* 0x000fe40003f05300 */
[----:B------:R-:W-:Y:S02]  /*1500*/  F2FP.F16.F32.PACK_AB R17, RZ, R13 ;  /* 0x0000000dff11723e */ /* 0x000fe400000000ff */
[----:B------:R-:W-:Y:S02]  /*1510*/  ISETP.GE.U32.OR.EX P0, PT, R19, UR5, P0, P1 ;  /* 0x0000000513007c0c */ /* 0x000fe40008706510 */
[----:B------:R-:W-:-:S11]  /*1520*/  LEA.HI.X R13, R8, UR13, R19, 0x1, P2 ;  /* 0x0000000d080d7c11 */ /* 0x000fd600090f0c13 */
        /* <DEDUP_REMOVED lines=8> */
.L_x_1859:
[----:B------:R-:W0:Y:S02]  /*15b0*/  LDS R8, [R12] ;  /* 0x000000000c087984 */ /* 0x000e240000000800 */
[C---:B0-----:R-:W-:Y:S02]  /*15c0*/  HADD2 R6, R8.reuse.H1_H1, RZ.H0_H0 ;  /* 0x200000ff08067230 */ /* 0x041fe40000000c00 */
[----:B------:R-:W-:-:S05]  /*15d0*/  HADD2 R9, R8.H0_H0, R17.H0_H0 ;  /* 0x2000001108097230 */ /* 0x000fca0000000800 */
[----:B------:R-:W-:-:S05]  /*15e0*/  PRMT R9, R9, 0x5410, R6 ;  /* 0x0000541009097816 */ /* 0x000fca0000000006 */
[----:B------:R-:W0:Y:S02]  /*15f0*/  ATOMS.CAST.SPIN P0, [R12], R8, R9 ;  /* 0x000000080c00758d */ /* 0x000e240001800009 */
[----:B0-----:R-:W-:Y:S05]  /*1600*/  @!P0 BRA `(.L_x_1859) ;  /* 0xfffffffc00e88947 */ /* 0x001fea000383ffff */
[----:B------:R-:W-:Y:S05]  /*1610*/  BSYNC.RECONVERGENT B1 ;  /* 0x0000000000017941 */ /* 0x000fea0003800200 */
.L_x_1858:
[----:B------:R-:W-:Y:S05]  /*1620*/  BRA `(.L_x_1856) ;  /* 0x0000000000a47947 */ /* 0x000fea0003800000 */
.L_x_1857:
[----:B------:R-:W2:Y:S02]  /*1630*/  LD.E R6, desc[UR8][R12.64] ;  /* 0x000000080c067980 */ /* 0x000ea4000c101900 */
[----:B--2---:R-:W-:-:S05]  /*1640*/  IMAD.IADD R9, R9, 0x1, R6 ;  /* 0x0000000109097824 */ /* 0x004fca00078e0206 */
[----:B------:R0:W-:Y:S01]  /*1650*/  ST.E desc[UR8][R12.64], R9 ;  /* 0x000000090c007985 */ /* 0x0001e2000c101908 */
[----:B------:R-:W-:Y:S05]  /*1660*/  BRA `(.L_x_1856) ;  /* 0x0000000000947947 */ /* 0x000fea0003800000 */
.L_x_1855:
        /* <DEDUP_REMOVED lines=12> */
.L_x_1863:
[----:B------:R-:W0:Y:S02]  /*1730*/  LDS R8, [R12+-0x2] ;  /* 0xfffffe000c087984 */ /* 0x000e240000000800 */
[C---:B0-----:R-:W-:Y:S02]  /*1740*/  HADD2 R6, R8.reuse.H1_H1, R17.H0_H0 ;  /* 0x2000001108067230 */ /* 0x041fe40000000c00 */
[----:B------:R-:W-:-:S05]  /*1750*/  HADD2 R9, R8.H0_H0, RZ.H0_H0 ;  /* 0x200000ff08097230 */ /* 0x000fca0000000800 */
[----:B------:R-:W-:-:S05]  /*1760*/  PRMT R9, R9, 0x5410, R6 ;  /* 0x0000541009097816 */ /* 0x000fca0000000006 */
[----:B------:R-:W0:Y:S02]  /*1770*/  ATOMS.CAST.SPIN P0, [R12+-0x2], R8, R9 ;  /* 0xfffffe080c00758d */ /* 0x000e240001800009 */
[----:B0-----:R-:W-:Y:S05]  /*1780*/  @!P0 BRA `(.L_x_1863) ;  /* 0xfffffffc00e88947 */ /* 0x001fea000383ffff */
[----:B------:R-:W-:Y:S05]  /*1790*/  BSYNC.RECONVERGENT B1 ;  /* 0x0000000000017941 */ /* 0x000fea0003800200 */
.L_x_1862:
[----:B------:R-:W-:Y:S05]  /*17a0*/  BRA `(.L_x_1856) ;  /* 0x0000000000447947 */ /* 0x000fea0003800000 */
.L_x_1861:
[----:B------:R-:W2:Y:S02]  /*17b0*/  LD.E R6, desc[UR8][R12.64+-0x2] ;  /* 0xfffffe080c067980 */ /* 0x000ea4000c101900 */
[----:B--2---:R-:W-:-:S05]  /*17c0*/  IMAD.IADD R9, R9, 0x1, R6 ;  /* 0x0000000109097824 */ /* 0x004fca00078e0206 */
[----:B------:R1:W-:Y:S01]  /*17d0*/  ST.E desc[UR8][R12.64+-0x2], R9 ;  /* 0xfffffe090c007985 */ /* 0x0003e2000c101908 */
[----:B------:R-:W-:Y:S05]  /*17e0*/  BRA `(.L_x_1856) ;  /* 0x0000000000347947 */ /* 0x000fea0003800000 */
.L_x_1860:
[C---:B------:R-:W-:Y:S01]  /*17f0*/  LOP3.LUT R8, R12.reuse, 0xfffffffd, RZ, 0xc0, !PT ;  /* 0xfffffffd0c087812 */ /* 0x040fe200078ec0ff */
[----:B------:R-:W-:Y:S01]  /*1800*/  IMAD.MOV.U32 R9, RZ, RZ, R13 ;  /* 0x000000ffff097224 */ /* 0x000fe200078e000d */
[----:B------:R-:W-:Y:S01]  /*1810*/  LOP3.LUT R6, R12, 0x2, RZ, 0xc0, !PT ;  /* 0x000000020c067812 */ /* 0x000fe200078ec0ff */
[----:B------:R-:W-:-:S03]  /*1820*/  IMAD.MOV.U32 R16, RZ, RZ, 0x3254 ;  /* 0x00003254ff107424 */ /* 0x000fc600078e00ff */
[----:B------:R0:W5:Y:S01]  /*1830*/  LD.E R19, desc[UR8][R8.64] ;  /* 0x0000000808137980 */ /* 0x000162000c101900 */
[----:B------:R-:W-:-:S04]  /*1840*/  ISETP.EQ.U32.AND P0, PT, R6, RZ, PT ;  /* 0x000000ff0600720c */ /* 0x000fc80003f02070 */
[----:B------:R-:W-:-:S09]  /*1850*/  SEL R16, R16, 0x7610, P0 ;  /* 0x0000761010107807 */ /* 0x000fd20000000000 */
.L_x_1864:
[----:B-----5:R-:W-:-:S05]  /*1860*/  HADD2 R6, R19, R17.H0_H0 ;  /* 0x2000001113067230 */ /* 0x020fca0000000000 */
[----:B------:R-:W-:-:S05]  /*1870*/  PRMT R23, R19, R16, R6 ;  /* 0x0000001013177216 */ /* 0x000fca0000000006 */
[----:B------:R-:W2:Y:S02]  /*1880*/  ATOM.E.CAS.STRONG.GPU PT, R6, [R8], R19, R23 ;  /* 0x000000130806738b */ /* 0x000ea400001ee117 */
[----:B--2---:R-:W-:Y:S01]  /*1890*/  ISETP.NE.U32.AND P0, PT, R6, R19, PT ;  /* 0x000000130600720c */ /* 0x004fe20003f05070 */
[----:B------:R-:W-:-:S12]  /*18a0*/  IMAD.MOV.U32 R19, RZ, RZ, R6 ;  /* 0x000000ffff137224 */ /* 0x000fd800078e0006 */
[----:B------:R-:W-:Y:S05]  /*18b0*/  @P0 BRA `(.L_x_1864) ;  /* 0xfffffffc00e80947 */ /* 0x000fea000383ffff */
.L_x_1856:
[----:B------:R-:W-:Y:S05]  /*18c0*/  BSYNC.RECONVERGENT B0 ;  /* 0x0000000000007941 */ /* 0x000fea0003800200 */
.L_x_1854:
        /* <DEDUP_REMOVED lines=12> */
[----:B------:R-:W-:Y:S01]  /*1990*/  F2FP.F16.F32.PACK_AB R7, RZ, R15 ;  /* 0x0000000fff07723e */ /* 0x000fe200000000ff */
[----:B------:R-:W-:Y:S01]  /*19a0*/  IMAD.IADD R11, R5, 0x1, R11 ;  /* 0x00000001050b7824 */ /* 0x000fe200078e020b */
[----:B------:R-:W-:-:S04]  /*19b0*/  ISETP.NE.U32.AND P0, PT, R6, RZ, PT ;  /* 0x000000ff0600720c */ /* 0x000fc80003f05070 */
[----:B------:R-:W-:Y:S02]  /*19c0*/  ISETP.NE.AND.EX P0, PT, RZ, RZ, PT, P0 ;  /* 0x000000ffff00720c */ /* 0x000fe40003f05300 */
[----:B------:R-:W-:Y:S02]  /*19d0*/  LEA.HI.X R3, R4, UR13, R11, 0x1, P2 ;  /* 0x0000000d04037c11 */ /* 0x000fe400090f0c0b */
[----:B------:R-:W-:-:S13]  /*19e0*/  ISETP.GE.U32.OR.EX P0, PT, R11, UR5, P0, P1 ;  /* 0x000000050b007c0c */ /* 0x000fda0008706510 */
[----:B------:R-:W-:Y:S05]  /*19f0*/  @P0 BRA `(.L_x_1865) ;  /* 0x0000000000440947 */ /* 0x000fea0003800000 */
[----:B------:R-:W-:-:S05]  /*1a00*/  PRMT R5, R7, 0x5410, RZ ;  /* 0x0000541007057816 */ /* 0x000fca00000000ff */
[----:B------:R2:W-:Y:S02]  /*1a10*/  ATOM.E.ADD.F16x2.RN.STRONG.GPU P0, RZ, desc[UR8][R2.64], R5 ;  /* 0x8000000502ff79a2 */ /* 0x0005e4000c10e108 */
[----:B--2---:R-:W-:Y:S05]  /*1a20*/  @P0 EXIT ;  /* 0x000000000000094d */ /* 0x004fea0003800000 */
[----:B------:R-:W2:Y:S02]  /*1a30*/  QSPC.E.S P0, RZ, [R2] ;  /* 0x0000000002ff73aa */ /* 0x000ea40000000500 */
[----:B--2---:R-:W-:Y:S05]  /*1a40*/  @!P0 BRA `(.L_x_1866) ;  /* 0x0000000000208947 */ /* 0x004fea0003800000 */
[----:B------:R-:W-:-:S07]  /*1a50*/  MOV R4, R2 ;  /* 0x0000000200047202 */ /* 0x000fce0000000f00 */
.L_x_1867:
[----:B------:R-:W2:Y:S02]  /*1a60*/  LDS R2, [R4] ;  /* 0x0000000004027984 */ /* 0x000ea40000000800 */
[C---:B--2---:R-:W-:Y:S02]  /*1a70*/  HADD2 R0, R2.reuse.H1_H1, RZ.H0_H0 ;  /* 0x200000ff02007230 */ /* 0x044fe40000000c00 */
[----:B------:R-:W-:-:S05]  /*1a80*/  HADD2 R3, R2.H0_H0, R7.H0_H0 ;  /* 0x2000000702037230 */ /* 0x000fca0000000800 */
[----:B------:R-:W-:-:S05]  /*1a90*/  PRMT R3, R3, 0x5410, R0 ;  /* 0x0000541003037816 */ /* 0x000fca0000000000 */
[----:B------:R-:W2:Y:S02]  /*1aa0*/  ATOMS.CAST.SPIN P0, [R4], R2, R3 ;  /* 0x000000020400758d */ /* 0x000ea40001800003 */
[----:B--2---:R-:W-:Y:S05]  /*1ab0*/  @!P0 BRA `(.L_x_1867) ;  /* 0xfffffffc00e88947 */ /* 0x004fea000383ffff */
[----:B------:R-:W-:Y:S05]  /*1ac0*/  EXIT ;  /* 0x000000000000794d */ /* 0x000fea0003800000 */
.L_x_1866:
[----:B------:R-:W2:Y:S02]  /*1ad0*/  LD.E R0, desc[UR8][R2.64] ;  /* 0x0000000802007980 */ /* 0x000ea4000c101900 */
[----:B--2---:R-:W-:-:S05]  /*1ae0*/  IMAD.IADD R5, R5, 0x1, R0 ;  /* 0x0000000105057824 */ /* 0x004fca00078e0200 */
[----:B------:R-:W-:Y:S01]  /*1af0*/  ST.E desc[UR8][R2.64], R5 ;  /* 0x0000000502007985 */ /* 0x000fe2000c101908 */
[----:B------:R-:W-:Y:S05]  /*1b00*/  EXIT ;  /* 0x000000000000794d */ /* 0x000fea0003800000 */
.L_x_1865:
[----:B------:R-:W-:Y:S02]  /*1b10*/  ISETP.NE.U32.AND P0, PT, R6, RZ, PT ;  /* 0x000000ff0600720c */ /* 0x000fe40003f05070 */
[----:B------:R-:W-:Y:S02]  /*1b20*/  ISETP.EQ.U32.AND P1, PT, R4, RZ, PT ;  /* 0x000000ff0400720c */ /* 0x000fe40003f22070 */
[----:B------:R-:W-:-:S04]  /*1b30*/  ISETP.NE.AND.EX P0, PT, RZ, RZ, PT, P0 ;  /* 0x000000ffff00720c */ /* 0x000fc80003f05300 */
[----:B------:R-:W-:-:S13]  /*1b40*/  ISETP.EQ.OR.EX P0, PT, R11, RZ, !P0, P1 ;  /* 0x000000ff0b00720c */ /* 0x000fda0004702710 */
[----:B------:R-:W-:Y:S05]  /*1b50*/  @P0 BRA `(.L_x_1868) ;  /* 0x0000000000440947 */ /* 0x000fea0003800000 */
[----:B------:R-:W-:-:S05]  /*1b60*/  PRMT R5, RZ, 0x5410, R7 ;  /* 0x00005410ff057816 */ /* 0x000fca0000000007 */
[----:B------:R2:W-:Y:S02]  /*1b70*/  ATOM.E.ADD.F16x2.RN.STRONG.GPU P0, RZ, desc[UR8][R2.64+-0x2], R5 ;  /* 0xfffffe0502ff79a2 */ /* 0x0005e4000c10e108 */
[----:B--2---:R-:W-:Y:S05]  /*1b80*/  @P0 EXIT ;  /* 0x000000000000094d */ /* 0x004fea0003800000 */
[----:B------:R-:W2:Y:S02]  /*1b90*/  QSPC.E.S P0, RZ, [R2+-0x2] ;  /* 0xfffffe0002ff73aa */ /* 0x000ea40000000500 */
[----:B--2---:R-:W-:Y:S05]  /*1ba0*/  @!P0 BRA `(.L_x_1869) ;  /* 0x0000000000208947 */ /* 0x004fea0003800000 */
[----:B------:R-:W-:-:S07]  /*1bb0*/  MOV R4, R2 ;  /* 0x0000000200047202 */ /* 0x000fce0000000f00 */
.L_x_1870:
[----:B------:R-:W2:Y:S02]  /*1bc0*/  LDS R2, [R4+-0x2] ;  /* 0xfffffe0004027984 */ /* 0x000ea40000000800 */
[C---:B--2---:R-:W-:Y:S02]  /*1bd0*/  HADD2 R0, R2.reuse.H1_H1, R7.H0_H0 ;  /* 0x2000000702007230 */ /* 0x044fe40000000c00 */
[----:B------:R-:W-:-:S05]  /*1be0*/  HADD2 R3, R2.H0_H0, RZ.H0_H0 ;  /* 0x200000ff02037230 */ /* 0x000fca0000000800 */
[----:B------:R-:W-:-:S05]  /*1bf0*/  PRMT R3, R3, 0x5410, R0 ;  /* 0x0000541003037816 */ /* 0x000fca0000000000 */
[----:B------:R-:W2:Y:S02]  /*1c00*/  ATOMS.CAST.SPIN P0, [R4+-0x2], R2, R3 ;  /* 0xfffffe020400758d */ /* 0x000ea40001800003 */
[----:B--2---:R-:W-:Y:S05]  /*1c10*/  @!P0 BRA `(.L_x_1870) ;  /* 0xfffffffc00e88947 */ /* 0x004fea000383ffff */
[----:B------:R-:W-:Y:S05]  /*1c20*/  EXIT ;  /* 0x000000000000794d */ /* 0x000fea0003800000 */
.L_x_1869:
[----:B------:R-:W2:Y:S02]  /*1c30*/  LD.E R0, desc[UR8][R2.64+-0x2] ;  /* 0xfffffe0802007980 */ /* 0x000ea4000c101900 */
[----:B--2---:R-:W-:-:S05]  /*1c40*/  IMAD.IADD R5, R5, 0x1, R0 ;  /* 0x0000000105057824 */ /* 0x004fca00078e0200 */
[----:B------:R-:W-:Y:S01]  /*1c50*/  ST.E desc[UR8][R2.64+-0x2], R5 ;  /* 0xfffffe0502007985 */ /* 0x000fe2000c101908 */
[----:B------:R-:W-:Y:S05]  /*1c60*/  EXIT ;  /* 0x000000000000794d */ /* 0x000fea0003800000 */
.L_x_1868:
[C---:B------:R-:W-:Y:S01]  /*1c70*/  LOP3.LUT R4, R2.reuse, 0xfffffffd, RZ, 0xc0, !PT ;  /* 0xfffffffd02047812 */ /* 0x040fe200078ec0ff */
[----:B------:R-:W-:Y:S01]  /*1c80*/  IMAD.MOV.U32 R5, RZ, RZ, R3 ;  /* 0x000000ffff057224 */ /* 0x000fe200078e0003 */
[----:B------:R-:W-:Y:S01]  /*1c90*/  LOP3.LUT R0, R2, 0x2, RZ, 0xc0, !PT ;  /* 0x0000000202007812 */ /* 0x000fe200078ec0ff */
[----:B------:R-:W-:-:S03]  /*1ca0*/  IMAD.MOV.U32 R6, RZ, RZ, 0x3254 ;  /* 0x00003254ff067424 */ /* 0x000fc600078e00ff */
[----:B01----:R0:W5:Y:S01]  /*1cb0*/  LD.E R9, desc[UR8][R4.64] ;  /* 0x0000000804097980 */ /* 0x003162000c101900 */
[----:B------:R-:W-:-:S04]  /*1cc0*/  ISETP.EQ.U32.AND P0, PT, R0, RZ, PT ;  /* 0x000000ff0000720c */ /* 0x000fc80003f02070 */
[----:B------:R-:W-:-:S09]  /*1cd0*/  SEL R6, R6, 0x7610, P0 ;  /* 0x0000761006067807 */ /* 0x000fd20000000000 */
.L_x_1871:
[----:B-----5:R-:W-:-:S05]  /*1ce0*/  HADD2 R0, R9, R7.H0_H0 ;  /* 0x2000000709007230 */ /* 0x020fca0000000000 */
[----:B------:R-:W-:-:S05]  /*1cf0*/  PRMT R11, R9, R6, R0 ;  /* 0x00000006090b7216 */ /* 0x000fca0000000000 */
[----:B------:R-:W2:Y:S02]  /*1d00*/  ATOM.E.CAS.STRONG.GPU PT, R0, [R4], R9, R11 ;  /* 0x000000090400738b */ /* 0x000ea400001ee10b */
[----:B--2---:R-:W-:Y:S01]  /*1d10*/  ISETP.NE.U32.AND P0, PT, R0, R9, PT ;  /* 0x000000090000720c */ /* 0x004fe20003f05070 */
[----:B------:R-:W-:-:S12]  /*1d20*/  IMAD.MOV.U32 R9, RZ, RZ, R0 ;  /* 0x000000ffff097224 */ /* 0x000fd800078e0000 */
[----:B------:R-:W-:Y:S05]  /*1d30*/  @P0 BRA `(.L_x_1871) ;  /* 0xfffffffc00e80947 */ /* 0x000fea000383ffff */
[----:B------:R-:W-:Y:S05]  /*1d40*/  EXIT ;  /* 0x000000000000794d */ /* 0x000fea0003800000 */
.L_x_1872:
        /* <DEDUP_REMOVED lines=11> */
.L_x_1986:


//--------------------- .text._ZN2at6native54_GLOBAL__N__aa9a477a_21_UpSampleBilinear2d_cu_607db5e338upsample_bilinear2d_backward_out_frameIffEEvmiiiiT0_S3_bPT_PKS4_ --------------------------
	.section	.text._ZN2at6native54_GLOBAL__N__aa9a477a_21_UpSampleBilinear2d_cu_607db5e338upsample_bilinear2d_backward_out_frameIffEEvmiiiiT0_S3_bPT_PKS4_,"ax",@progbits
	.align	128
.text._ZN2at6native54_GLOBAL__N__aa9a477a_21_UpSampleBilinear2d_cu_607db5e338upsample_bilinear2d_backward_out_frameIffEEvmiiiiT0_S3_bPT_PKS4_:
        .type           _ZN2at6native54_GLOBAL__N__aa9a477a_21_UpSampleBilinear2d_cu_607db5e338upsample_bilinear2d_backward_out_frameIffEEvmiiiiT0_S3_bPT_PKS4_,@function
        .size           _ZN2at6native54_GLOBAL__N__aa9a477a_21_UpSampleBilinear2d_cu_607db5e338upsample_bilinear2d_backward_out_frameIffEEvmiiiiT0_S3_bPT_PKS4_,(.L_x_1987 - _ZN2at6native54_GLOBAL__N__aa9a477a_21_UpSampleBilinear2d_cu_607db5e338upsample_bilinear2d_backward_out_frameIffEEvmiiiiT0_S3_bPT_PKS4_)
        .other          _ZN2at6native54_GLOBAL__N__aa9a477a_21_UpSampleBilinear2d_cu_607db5e338upsample_bilinear2d_backward_out_frameIffEEvmiiiiT0_S3_bPT_PKS4_,@"STO_CUDA_ENTRY STV_DEFAULT"
_ZN2at6native54_GLOBAL__N__aa9a477a_21_UpSampleBilinear2d_cu_607db5e338upsample_bilinear2d_backward_out_frameIffEEvmiiiiT0_S3_bPT_PKS4_:
[----:B------:R-:W-:Y:S01]  /*0000*/  LDC R1, c[0x0][0x37c] ;  /* 0x0000df00ff017b82 */ /* 0x000fe20000000800 */
[----:B------:R-:W0:Y:S01]  /*0010*/  LDCU.64 UR10, c[0x0][0x390] ;  /* 0x00007200ff0a77ac */ /* 0x000e220008000a00 */
[----:B------:R-:W1:Y:S01]  /*0020*/  S2R R3, SR_CTAID.X ;  /* 0x0000000000037919 */ /* 0x000e620000002500 */
[----:B------:R-:W2:Y:S01]  /*0030*/  LDCU.64 UR12, c[0x0][0x380] ;  /* 0x00007000ff0c77ac */ /* 0x000ea20008000a00 */
[----:B------:R-:W1:Y:S01]  /*0040*/  S2R R0, SR_TID.X ;  /* 0x0000000000007919 */ /* 0x000e620000002100 */
[----:B------:R-:W1:Y:S01]  /*0050*/  LDCU UR8, c[0x0][0x360] ;  /* 0x00006c00ff0877ac */ /* 0x000e620008000800 */
[----:B0-----:R-:W-:Y:S02]  /*0060*/  USHF.R.S32.HI UR18, URZ, 0x1f, UR10 ;  /* 0x0000001fff127899 */ /* 0x001fe4000801140a */
[----:B------:R-:W-:Y:S02]  /*0070*/  USHF.R.S32.HI UR19, URZ, 0x1f, UR11 ;  /* 0x0000001fff137899 */ /* 0x000fe4000801140b */
[----:B--2---:R-:W-:-:S02]  /*0080*/  UIMAD UR6, UR18, UR12, URZ ;  /* 0x0000000c120672a4 */ /* 0x004fc4000f8e02ff */
[----:B------:R-:W-:Y:S02]  /*0090*/  UIMAD.WIDE.U32 UR4, UR10, UR12, URZ ;  /* 0x0000000c0a0472a5 */ /* 0x000fe4000f8e00ff */
[----:B------:R-:W-:-:S04]  /*00a0*/  UIMAD UR6, UR10, UR13, UR6 ;  /* 0x0000000d0a0672a4 */ /* 0x000fc8000f8e0206 */
[----:B------:R-:W-:Y:S02]  /*00b0*/  UIADD3 UR5, UPT, UPT, UR5, UR6, URZ ;  /* 0x0000000605057290 */ /* 0x000fe4000fffe0ff */
[----:B------:R-:W-:Y:S02]  /*00c0*/  UIMAD.WIDE.U32 UR6, UR4, UR11, URZ ;  /* 0x0000000b040672a5 */ /* 0x000fe4000f8e00ff */
[----:B------:R-:W-:Y:S01]  /*00d0*/  UIMAD UR5, UR5, UR11, URZ ;  /* 0x0000000b050572a4 */ /* 0x000fe2000f8e02ff */
[----:B-1----:R-:W-:-:S03]  /*00e0*/  IMAD R3, R3, UR8, R0 ;  /* 0x0000000803037c24 */ /* 0x002fc6000f8e0200 */
[----:B------:R-:W-:-:S04]  /*00f0*/  UIMAD UR5, UR19, UR4, UR5 ;  /* 0x00000004130572a4 */ /* 0x000fc8000f8e0205 */
[----:B------:R-:W-:Y:S01]  /*0100*/  UIADD3 UR11, UPT, UPT, UR7, UR5, URZ ;  /* 0x00000005070b7290 */ /* 0x000fe2000fffe0ff */
[----:B------:R-:W-:-:S05]  /*0110*/  ISETP.LT.U32.AND P0, PT, R3, UR6, PT ;  /* 0x0000000603007c0c */ /* 0x000fca000bf01070 */
[----:B------:R-:W-:-:S05]  /*0120*/  IMAD.U32 R0, RZ, RZ, UR11 ;  /* 0x0000000bff007e24 */ /* 0x000fca000f8e00ff */
[----:B------:R-:W-:-:S13]  /*0130*/  ISETP.GT.U32.AND.EX P0, PT, R0, RZ, PT, P0 ;  /* 0x000000ff0000720c */ /* 0x000fda0003f04100 */
[----:B------:R-:W-:Y:S05]  /*0140*/  @!P0 EXIT ;  /* 0x000000000000894d */ /* 0x000fea0003800000 */
[----:B------:R-:W0:Y:S01]  /*0150*/  LDCU.U8 UR5, c[0x0][0x3a0] ;  /* 0x00007400ff0577ac */ /* 0x000e220008000000 */
[----:B------:R-:W-:Y:S01]  /*0160*/  HFMA2 R0, -RZ, RZ, 0, 0 ;  /* 0x00000000ff007431 */ /* 0x000fe200000001ff */
[----:B------:R-:W1:Y:S01]  /*0170*/  LDCU UR4, c[0x0][0x370] ;  /* 0x00006e00ff0477ac */ /* 0x000e620008000800 */
[----:B------:R-:W2:Y:S01]  /*0180*/  LDCU.64 UR12, c[0x0][0x388] ;  /* 0x00007100ff0c77ac */ /* 0x000ea20008000a00 */
[----:B------:R-:W3:Y:S01]  /*0190*/  LDCU.64 UR16, c[0x0][0x358] ;  /* 0x00006b00ff1077ac */ /* 0x000ee20008000a00 */
[----:B------:R-:W4:Y:S01]  /*01a0*/  LDCU UR24, c[0x0][0x394] ;  /* 0x00007280ff1877ac */ /* 0x000f220008000800 */
[----:B0-----:R-:W-:Y:S01]  /*01b0*/  UPRMT UR5, UR5, 0x8880, URZ ;  /* 0x0000888005057896 */ /* 0x001fe200080000ff */
[----:B------:R-:W0:Y:S03]  /*01c0*/  LDCU UR28, c[0x0][0x394] ;  /* 0x00007280ff1c77ac */ /* 0x000e260008000800 */
[----:B------:R-:W-:Y:S01]  /*01d0*/  UISETP.NE.AND UP0, UPT, UR5, URZ, UPT ;  /* 0x000000ff0500728c */ /* 0x000fe2000bf05270 */
[----:B------:R-:W0:Y:S01]  /*01e0*/  LDCU UR25, c[0x0][0x390] ;  /* 0x00007200ff1977ac */ /* 0x000e220008000800 */
[----:B------:R-:W0:Y:S01]  /*01f0*/  LDCU UR29, c[0x0][0x390] ;  /* 0x00007200ff1d77ac */ /* 0x000e220008000800 */
[----:B------:R-:W0:Y:S01]  /*0200*/  LDCU.64 UR34, c[0x0][0x388] ;  /* 0x00007100ff2277ac */ /* 0x000e220008000a00 */
[----:B------:R-:W0:Y:S01]  /*0210*/  LDCU.64 UR26, c[0x0][0x388] ;  /* 0x00007100ff1a77ac */ /* 0x000e220008000a00 */
[----:B------:R-:W0:Y:S01]  /*0220*/  LDCU.64 UR30, c[0x0][0x398] ;  /* 0x00007300ff1e77ac */ /* 0x000e220008000a00 */
[----:B------:R-:W0:Y:S01]  /*0230*/  LDCU.64 UR20, c[0x0][0x3b0] ;  /* 0x00007600ff1477ac */ /* 0x000e220008000a00 */
[----:B------:R-:W0:Y:S01]  /*0240*/  LDCU.64 UR32, c[0x0][0x3b0] ;  /* 0x00007600ff2077ac */ /* 0x000e220008000a00 */
[----:B------:R-:W0:Y:S01]  /*0250*/  LDCU.64 UR22, c[0x0][0x3a8] ;  /* 0x00007500ff1677ac */ /* 0x000e220008000a00 */
[----:B------:R-:W0:Y:S01]  /*0260*/  LDCU.64 UR36, c[0x0][0x3a8] ;  /* 0x00007500ff2477ac */ /* 0x000e220008000a00 */
[----:B--2---:R-:W-:-:S02]  /*0270*/  UIADD3 UR14, UPT, UPT, UR12, -0x1, URZ ;  /* 0xffffffff0c0e7890 */ /* 0x004fc4000fffe0ff */
[----:B------:R-:W-:Y:S02]  /*0280*/  UIADD3 UR15, UPT, UPT, UR13, -0x1, URZ ;  /* 0xffffffff0d0f7890 */ /* 0x000fe4000fffe0ff */
[----:B------:R-:W-:Y:S02]  /*0290*/  USHF.R.S32.HI UR9, URZ, 0x1f, UR12 ;  /* 0x0000001fff097899 */ /* 0x000fe4000801140c */
[----:B------:R-:W-:Y:S02]  /*02a0*/  USHF.R.S32.HI UR10, URZ, 0x1f, UR13 ;  /* 0x0000001fff0a7899 */ /* 0x000fe4000801140d */
[----:B-1----:R-:W-:Y:S01]  /*02b0*/  UIMAD UR4, UR8, UR4, URZ ;  /* 0x00000004080472a4 */ /* 0x002fe2000f8e02ff */
[----:B---34-:R-:W-:Y:S11]  /*02c0*/  BRA.U UP0, `(.L_x_1873) ;  /* 0x0000000900647547 */ /* 0x018ff6000b800000 */
[----:B------:R-:W-:Y:S01]  /*02d0*/  BSSY B0, `(.L_x_1874) ;  /* 0x0000097000007945 */ /* 0x000fe20003800000 */
.L_x_1881:
[----:B------:R-:W-:Y:S01]  /*02e0*/  LOP3.LUT R2, R0, UR19, RZ, 0xfc, !PT ;  /* 0x0000001300027c12 */ /* 0x000fe2000f8efcff */
[----:B------:R-:W-:Y:S05]  /*02f0*/  YIELD ;  /* 0x0000000000007946 */ /* 0x000fea0003800000 */
[----:B------:R-:W-:Y:S01]  /*0300*/  ISETP.NE.U32.AND P0, PT, R2, RZ, PT ;  /* 0x000000ff0200720c */ /* 0x000fe20003f05070 */
[----:B------:R-:W-:-:S12]  /*0310*/  BSSY.RECONVERGENT B1, `(.L_x_1875) ;  /* 0x0000023000017945 */ /* 0x000fd80003800200 */
[----:B-1----:R-:W-:Y:S05]  /*0320*/  @P0 BRA `(.L_x_1876) ;  /* 0x0000000000580947 */ /* 0x002fea0003800000 */
[----:B------:R-:W1:Y:S01]  /*0330*/  I2F.U32.RP R2, UR24 ;  /* 0x0000001800027d06 */ /* 0x000e620008209000 */
[----:B------:R-:W-:-:S07]  /*0340*/  ISETP.NE.U32.AND P2, PT, RZ, UR24, PT ;  /* 0x00000018ff007c0c */ /* 0x000fce000bf45070 */
[----:B-1----:R-:W1:Y:S02]  /*0350*/  MUFU.RCP R2, R2 ;  /* 0x0000000200027308 */ /* 0x002e640000001000 */
[----:B-1----:R-:W-:-:S06]  /*0360*/  VIADD R4, R2, 0xffffffe ;  /* 0x0ffffffe02047836 */ /* 0x002fcc0000000000 */
[----:B------:R1:W2:Y:S02]  /*0370*/  F2I.FTZ.U32.TRUNC.NTZ R5, R4 ;  /* 0x0000000400057305 */ /* 0x0002a4000021f000 */
[----:B-1----:R-:W-:Y:S01]  /*0380*/  IMAD.MOV.U32 R4, RZ, RZ, RZ ;  /* 0x000000ffff047224 */ /* 0x002fe200078e00ff */
[----:B--2---:R-:W-:-:S05]  /*0390*/  IADD3 R7, PT, PT, RZ, -R5, RZ ;  /* 0x80000005ff077210 */ /* 0x004fca0007ffe0ff */
[----:B------:R-:W-:-:S04]  /*03a0*/  IMAD R7, R7, UR24, RZ ;  /* 0x0000001807077c24 */ /* 0x000fc8000f8e02ff */
[----:B------:R-:W-:-:S06]  /*03b0*/  IMAD.HI.U32 R6, R5, R7, R4 ;  /* 0x0000000705067227 */ /* 0x000fcc00078e0004 */
[----:B------:R-:W-:-:S05]  /*03c0*/  IMAD.HI.U32 R4, R6, R3, RZ ;  /* 0x0000000306047227 */ /* 0x000fca00078e00ff */
[----:B------:R-:W-:-:S05]  /*03d0*/  IADD3 R6, PT, PT, -R4, RZ, RZ ;  /* 0x000000ff04067210 */ /* 0x000fca0007ffe1ff */
[----:B------:R-:W-:-:S05]  /*03e0*/  IMAD R5, R6, UR24, R3 ;  /* 0x0000001806057c24 */ /* 0x000fca000f8e0203 */
[----:B------:R-:W-:-:S13]  /*03f0*/  ISETP.GE.U32.AND P0, PT, R5, UR24, PT ;  /* 0x0000001805007c0c */ /* 0x000fda000bf06070 */
[----:B------:R-:W-:Y:S01]  /*0400*/  @P0 VIADD R5, R5, -UR24 ;  /* 0x8000001805050c36 */ /* 0x000fe20008000000 */
[----:B------:R-:W-:-:S04]  /*0410*/  @P0 IADD3 R4, PT, PT, R4, 0x1, RZ ;  /* 0x0000000104040810 */ /* 0x000fc80007ffe0ff */
[----:B------:R-:W-:Y:S01]  /*0420*/  ISETP.GE.U32.AND P1, PT, R5, UR24, PT ;  /* 0x0000001805007c0c */ /* 0x000fe2000bf26070 */
[----:B------:R-:W-:-:S12]  /*0430*/  IMAD.MOV.U32 R5, RZ, RZ, RZ ;  /* 0x000000ffff057224 */ /* 0x000fd800078e00ff */
[----:B------:R-:W-:Y:S01]  /*0440*/  @P1 VIADD R4, R4, 0x1 ;  /* 0x0000000104041836 */ /* 0x000fe20000000000 */
[----:B------:R-:W-:-:S04]  /*0450*/  @!P2 LOP3.LUT R4, RZ, UR24, RZ, 0x33, !PT ;  /* 0x00000018ff04ac12 */ /* 0x000fc8000f8e33ff */
[----:B------:R-:W-:-:S05]  /*0460*/  IADD3 R8, PT, PT, -R4, RZ, RZ ;  /* 0x000000ff04087210 */ /* 0x000fca0007ffe1ff */
[----:B------:R-:W-:Y:S01]  /*0470*/  IMAD R8, R8, UR24, R3 ;  /* 0x0000001808087c24 */ /* 0x000fe2000f8e0203 */
[----:B------:R-:W-:Y:S06]  /*0480*/  BRA `(.L_x_1877) ;  /* 0x00000000002c7947 */ /* 0x000fec0003800000 */
.L_x_1876:
[----:B------:R-:W1:Y:S01]  /*0490*/  LDCU UR5, c[0x0][0x394] ;  /* 0x00007280ff0577ac */ /* 0x000e620008000800 */
[----:B------:R-:W-:Y:S01]  /*04a0*/  MOV R11, R3 ;  /* 0x00000003000b7202 */ /* 0x000fe20000000f00 */
[----:B------:R-:W-:Y:S01]  /*04b0*/  IMAD.MOV.U32 R12, RZ, RZ, R0 ;  /* 0x000000ffff0c7224 */ /* 0x000fe200078e0000 */
[----:B------:R-:W-:Y:S02]  /*04c0*/  MOV R9, UR19 ;  /* 0x0000001300097c02 */ /* 0x000fe40008000f00 */
[----:B------:R-:W-:Y:S01]  /*04d0*/  MOV R2, 0x500 ;  /* 0x0000050000027802 */ /* 0x000fe20000000f00 */
[----:B-1----:R-:W-:-:S07]  /*04e0*/  IMAD.U32 R10, RZ, RZ, UR5 ;  /* 0x00000005ff0a7e24 */ /* 0x002fce000f8e00ff */
[----:B0-----:R-:W-:Y:S05]  /*04f0*/  CALL.REL.NOINC `($__internal_22_$__cuda_sm20_div_u64) ;  /* 0x0000001000207944 */ /* 0x001fea0003c00000 */
[----:B------:R-:W-:Y:S01]  /*0500*/  IADD3 R8, PT, PT, -R12, RZ, RZ ;  /* 0x000000ff0c087210 */ /* 0x000fe20007ffe1ff */
[----:B------:R-:W-:Y:S01]  /*0510*/  IMAD.MOV.U32 R4, RZ, RZ, R12 ;  /* 0x000000ffff047224 */ /* 0x000fe200078e000c */
[----:B------:R-:W-:-:S03]  /*0520*/  MOV R5, R13 ;  /* 0x0000000d00057202 */ /* 0x000fc60000000f00 */
[----:B------:R-:W-:-:S07]  /*0530*/  IMAD R8, R8, UR24, R3 ;  /* 0x0000001808087c24 */ /* 0x000fce000f8e0203 */
.L_x_1877:
[----:B0-----:R-:W-:Y:S05]  /*0540*/  BSYNC.RECONVERGENT B1 ;  /* 0x0000000000017941 */ /* 0x001fea0003800200 */
.L_x_1875:
[----:B------:R-:W-:Y:S01]  /*0550*/  LOP3.LUT R2, R5, UR18, RZ, 0xfc, !PT ;  /* 0x0000001205027c12 */ /* 0x000fe2000f8efcff */
[----:B------:R-:W-:Y:S03]  /*0560*/  BSSY.RECONVERGENT B1, `(.L_x_1878) ;  /* 0x0000022000017945 */ /* 0x000fe60003800200 */
[----:B------:R-:W-:-:S13]  /*0570*/  ISETP.NE.U32.AND P0, PT, R2, RZ, PT ;  /* 0x000000ff0200720c */ /* 0x000fda0003f05070 */
[----:B------:R-:W-:Y:S05]  /*0580*/  @P0 BRA `(.L_x_1879) ;  /* 0x0000000000580947 */ /* 0x000fea0003800000 */
[----:B------:R-:W0:Y:S01]  /*0590*/  I2F.U32.RP R2, UR25 ;  /* 0x0000001900027d06 */ /* 0x000e220008209000 */
[----:B------:R-:W-:Y:S01]  /*05a0*/  ISETP.NE.U32.AND P2, PT, RZ, UR25, PT ;  /* 0x00000019ff007c0c */ /* 0x000fe2000bf45070 */
[----:B------:R-:W-:-:S06]  /*05b0*/  IMAD.MOV.U32 R13, RZ, RZ, RZ ;  /* 0x000000ffff0d7224 */ /* 0x000fcc00078e00ff */
[----:B0-----:R-:W0:Y:S02]  /*05c0*/  MUFU.RCP R2, R2 ;  /* 0x0000000200027308 */ /* 0x001e240000001000 */
[----:B0-----:R-:W-:-:S06]  /*05d0*/  VIADD R6, R2, 0xffffffe ;  /* 0x0ffffffe02067836 */ /* 0x001fcc0000000000 */
[----:B------:R0:W1:Y:S02]  /*05e0*/  F2I.FTZ.U32.TRUNC.NTZ R7, R6 ;  /* 0x0000000600077305 */ /* 0x000064000021f000 */
[----:B0-----:R-:W-:Y:S01]  /*05f0*/  IMAD.MOV.U32 R6, RZ, RZ, RZ ;  /* 0x000000ffff067224 */ /* 0x001fe200078e00ff */
[----:B-1----:R-:W-:-:S05]  /*0600*/  IADD3 R5, PT, PT, RZ, -R7, RZ ;  /* 0x80000007ff057210 */ /* 0x002fca0007ffe0ff */
        /* <DEDUP_REMOVED lines=8> */
[----:B------:R-:W-:-:S13]  /*0690*/  ISETP.GE.U32.AND P1, PT, R5, UR25, PT ;  /* 0x0000001905007c0c */ /* 0x000fda000bf26070 */
[----:B------:R-:W-:Y:S01]  /*06a0*/  @P1 VIADD R12, R12, 0x1 ;  /* 0x000000010c0c1836 */ /* 0x000fe20000000000 */
[----:B------:R-:W-:-:S04]  /*06b0*/  @!P2 LOP3.LUT R12, RZ, UR25, RZ, 0x33, !PT ;  /* 0x00000019ff0cac12 */ /* 0x000fc8000f8e33ff */
[----:B------:R-:W-:-:S05]  /*06c0*/  IADD3 R5, PT, PT, -R12, RZ, RZ ;  /* 0x000000ff0c057210 */ /* 0x000fca0007ffe1ff */
[----:B------:R-:W-:Y:S01]  /*06d0*/  IMAD R6, R5, UR25, R4 ;  /* 0x0000001905067c24 */ /* 0x000fe2000f8e0204 */
[----:B------:R-:W-:Y:S06]  /*06e0*/  BRA `(.L_x_1880) ;  /* 0x0000000000247947 */ /* 0x000fec0003800000 */
.L_x_1879:
[----:B------:R-:W0:Y:S01]  /*06f0*/  LDCU UR5, c[0x0][0x390] ;  /* 0x00007200ff0577ac */ /* 0x000e220008000800 */
[----:B------:R-:W-:Y:S01]  /*0700*/  MOV R11, R4 ;  /* 0x00000004000b7202 */ /* 0x000fe20000000f00 */
[----:B------:R-:W-:Y:S01]  /*0710*/  IMAD.MOV.U32 R12, RZ, RZ, R5 ;  /* 0x000000ffff0c7224 */ /* 0x000fe200078e0005 */
[----:B------:R-:W-:Y:S02]  /*0720*/  MOV R9, UR18 ;  /* 0x0000001200097c02 */ /* 0x000fe40008000f00 */
[----:B------:R-:W-:Y:S01]  /*0730*/  MOV R2, 0x760 ;  /* 0x0000076000027802 */ /* 0x000fe20000000f00 */
[----:B0-----:R-:W-:-:S07]  /*0740*/  IMAD.U32 R10, RZ, RZ, UR5 ;  /* 0x00000005ff0a7e24 */ /* 0x001fce000f8e00ff */
[----:B------:R-:W-:Y:S05]  /*0750*/  CALL.REL.NOINC `($__internal_22_$__cuda_sm20_div_u64) ;  /* 0x0000000c00887944 */ /* 0x000fea0003c00000 */
[----:B------:R-:W-:-:S05]  /*0760*/  IADD3 R5, PT, PT, -R12, RZ, RZ ;  /* 0x000000ff0c057210 */ /* 0x000fca0007ffe1ff */
[----:B------:R-:W-:-:S07]  /*0770*/  IMAD R6, R5, UR25, R4 ;  /* 0x0000001905067c24 */ /* 0x000fce000f8e0204 */
.L_x_1880:
[----:B------:R-:W-:Y:S05]  /*0780*/  BSYNC.RECONVERGENT B1 ;  /* 0x0000000000017941 */ /* 0x000fea0003800200 */
.L_x_1878:
[C---:B------:R-:W-:Y:S01]  /*0790*/  LEA R4, P0, R3.reuse, UR20, 0x2 ;  /* 0x0000001403047c11 */ /* 0x040fe2000f8010ff */
[----:B------:R-:W0:Y:S03]  /*07a0*/  LDC.64 R10, c[0x0][0x398] ;  /* 0x0000e600ff0a7b82 */ /* 0x000e260000000a00 */
[----:B------:R-:W-:-:S05]  /*07b0*/  LEA.HI.X R5, R3, UR21, R0, 0x2, P0 ;  /* 0x0000001503057c11 */ /* 0x000fca00080f1400 */
[----:B------:R1:W2:Y:S01]  /*07c0*/  LDG.E.CONSTANT R2, desc[UR16][R4.64] ;  /* 0x0000001004027981 */ /* 0x0002a2000c1e9900 */
[----:B------:R-:W-:Y:S01]  /*07d0*/  I2FP.F32.S32 R6, R6 ;  /* 0x0000000600067245 */ /* 0x000fe20000201400 */
[----:B------:R-:W-:Y:S01]  /*07e0*/  IMAD R9, R13, UR26, RZ ;  /* 0x0000001a0d097c24 */ /* 0x000fe2000f8e02ff */
[----:B------:R-:W-:-:S03]  /*07f0*/  I2FP.F32.S32 R8, R8 ;  /* 0x0000000800087245 */ /* 0x000fc60000201400 */
[----:B------:R-:W-:Y:S02]  /*0800*/  FADD.FTZ R7, R6, 0.5 ;  /* 0x3f00000006077421 */ /* 0x000fe40000010000 */
[----:B------:R-:W-:Y:S02]  /*0810*/  FADD.FTZ R8, R8, 0.5 ;  /* 0x3f00000008087421 */ /* 0x000fe40000010000 */
[----:B0-----:R-:W-:Y:S02]  /*0820*/  FFMA.FTZ R7, R7, R10, -0.5 ;  /* 0xbf00000007077423 */ /* 0x001fe4000001000a */
[----:B------:R-:W-:-:S03]  /*0830*/  FFMA.FTZ R8, R8, R11, -0.5 ;  /* 0xbf00000008087423 */ /* 0x000fc6000001000b */
[----:B------:R-:W-:-:S04]  /*0840*/  FSETP.GEU.FTZ.AND P0, PT, R7, RZ, PT ;  /* 0x000000ff0700720b */ /* 0x000fc80003f1e000 */
[----:B------:R-:W-:Y:S02]  /*0850*/  FSEL R7, R7, RZ, P0 ;  /* 0x000000ff07077208 */ /* 0x000fe40000000000 */
[C---:B------:R-:W-:Y:S02]  /*0860*/  FSETP.GEU.FTZ.AND P0, PT, R8.reuse, RZ, PT ;  /* 0x000000ff0800720b */ /* 0x040fe40003f1e000 */
[----:B------:R-:W0:Y:S02]  /*0870*/  F2I.FTZ.TRUNC.NTZ R6, R7 ;  /* 0x0000000700067305 */ /* 0x000e24000021f100 */
[----:B-1----:R-:W-:-:S06]  /*0880*/  FSEL R5, R8, RZ, P0 ;  /* 0x000000ff08057208 */ /* 0x002fcc0000000000 */
[----:B------:R-:W1:Y:S01]  /*0890*/  F2I.FTZ.TRUNC.NTZ R8, R5 ;  /* 0x0000000500087305 */ /* 0x000e62000021f100 */
[C---:B0-----:R-:W-:Y:S01]  /*08a0*/  ISETP.GE.AND P0, PT, R6.reuse, UR14, PT ;  /* 0x0000000e06007c0c */ /* 0x041fe2000bf06270 */
[----:B------:R-:W-:Y:S01]  /*08b0*/  VIADD R14, R6, 0x1 ;  /* 0x00000001060e7836 */ /* 0x000fe20000000000 */
[----:B------:R-:W-:-:S05]  /*08c0*/  I2FP.F32.S32 R4, R6 ;  /* 0x0000000600047245 */ /* 0x000fca0000201400 */
[----:B------:R-:W-:Y:S01]  /*08d0*/  FADD.FTZ R27, R7, -R4 ;  /* 0x80000004071b7221 */ /* 0x000fe20000010000 */
[----:B-1----:R-:W-:Y:S01]  /*08e0*/  I2FP.F32.S32 R4, R8 ;  /* 0x0000000800047245 */ /* 0x002fe20000201400 */
[C---:B------:R-:W-:Y:S01]  /*08f0*/  VIADD R10, R8.reuse, 0x1 ;  /* 0x00000001080a7836 */ /* 0x040fe20000000000 */
[----:B------:R-:W-:Y:S01]  /*0900*/  ISETP.GE.AND P1, PT, R8, UR15, PT ;  /* 0x0000000f08007c0c */ /* 0x000fe2000bf26270 */
[----:B------:R-:W-:Y:S01]  /*0910*/  FADD.FTZ R25, -R27, 1 ;  /* 0x3f8000001b197421 */ /* 0x000fe20000010100 */
[----:B------:R-:W-:Y:S01]  /*0920*/  SHF.R.S32.HI R7, RZ, 0x1f, R6 ;  /* 0x0000001fff077819 */ /* 0x000fe20000011406 */
[----:B------:R-:W-:Y:S01]  /*0930*/  FADD.FTZ R4, R5, -R4 ;  /* 0x8000000405047221 */ /* 0x000fe20000010000 */
[----:B------:R-:W-:Y:S01]  /*0940*/  @P0 IADD3 R14, PT, PT, R6, RZ, RZ ;  /* 0x000000ff060e0210 */ /* 0x000fe20007ffe0ff */
[C---:B------:R-:W-:Y:S01]  /*0950*/  IMAD R5, R12.reuse, UR9, R9 ;  /* 0x000000090c057c24 */ /* 0x040fe2000f8e0209 */
[----:B------:R-:W-:Y:S01]  /*0960*/  SHF.R.S32.HI R9, RZ, 0x1f, R8 ;  /* 0x0000001fff097819 */ /* 0x000fe20000011408 */
[----:B------:R-:W-:Y:S01]  /*0970*/  IMAD.WIDE.U32 R6, R12, UR26, R6 ;  /* 0x0000001a0c067c25 */ /* 0x000fe2000f8e0006 */
[----:B------:R-:W-:-:S03]  /*0980*/  SHF.R.S32.HI R15, RZ, 0x1f, R14 ;  /* 0x0000001fff0f7819 */ /* 0x000fc6000001140e */
[-C--:B------:R-:W-:Y:S01]  /*0990*/  FMUL.FTZ R21, R27, R4.reuse ;  /* 0x000000041b157220 */ /* 0x080fe20000410000 */
[----:B------:R-:W-:Y:S01]  /*09a0*/  FMUL.FTZ R23, R25, R4 ;  /* 0x0000000419177220 */ /* 0x000fe20000410000 */
[----:B------:R-:W-:Y:S02]  /*09b0*/  IMAD.IADD R7, R7, 0x1, R5 ;  /* 0x0000000107077824 */ /* 0x000fe400078e0205 */
[----:B------:R-:W-:Y:S01]  /*09c0*/  IMAD.WIDE.U32 R12, R12, UR26, R14 ;  /* 0x0000001a0c0c7c25 */ /* 0x000fe2000f8e000e */
[----:B------:R-:W-:-:S03]  /*09d0*/  @P1 IADD3 R10, PT, PT, R8, RZ, RZ ;  /* 0x000000ff080a1210 */ /* 0x000fc60007ffe0ff */
[----:B------:R-:W-:Y:S01]  /*09e0*/  FADD.FTZ R14, -R4, 1 ;  /* 0x3f800000040e7421 */ /* 0x000fe20000010100 */
[----:B------:R-:W-:Y:S01]  /*09f0*/  IMAD R15, R7, UR27, RZ ;  /* 0x0000001b070f7c24 */ /* 0x000fe2000f8e02ff */
[----:B------:R-:W-:Y:S01]  /*0a00*/  IADD3 R7, PT, PT, R5, R13, RZ ;  /* 0x0000000d05077210 */ /* 0x000fe20007ffe0ff */
[----:B------:R-:W-:Y:S01]  /*0a10*/  IMAD.WIDE.U32 R4, R6, UR27, R8 ;  /* 0x0000001b06047c25 */ /* 0x000fe2000f8e0008 */
[----:B------:R-:W-:-:S03]  /*0a20*/  SHF.R.S32.HI R11, RZ, 0x1f, R10 ;  /* 0x0000001fff0b7819 */ /* 0x000fc6000001140a */
[-C--:B------:R-:W-:Y:S01]  /*0a30*/  FMUL.FTZ R25, R25, R14.reuse ;  /* 0x0000000e19197220 */ /* 0x080fe20000410000 */
[----:B------:R-:W-:Y:S01]  /*0a40*/  FMUL.FTZ R27, R27, R14 ;  /* 0x0000000e1b1b7220 */ /* 0x000fe20000410000 */
[C---:B------:R-:W-:Y:S02]  /*0a50*/  IMAD R13, R6.reuse, UR10, R15 ;  /* 0x0000000a060d7c24 */ /* 0x040fe4000f8e020f */
[----:B------:R-:W-:Y:S02]  /*0a60*/  IMAD R15, R7, UR27, RZ ;  /* 0x0000001b070f7c24 */ /* 0x000fe4000f8e02ff */
[----:B------:R-:W-:-:S04]  /*0a70*/  IMAD.WIDE.U32 R6, R6, UR27, R10 ;  /* 0x0000001b06067c25 */ /* 0x000fc8000f8e000a */
[----:B------:R-:W-:Y:S01]  /*0a80*/  IMAD.WIDE.U32 R8, R12, UR27, R8 ;  /* 0x0000001b0c087c25 */ /* 0x000fe2000f8e0008 */
[----:B------:R-:W-:-:S03]  /*0a90*/  LEA R14, P1, R6, UR22, 0x2 ;  /* 0x00000016060e7c11 */ /* 0x000fc6000f8210ff */
[----:B------:R-:W-:Y:S01]  /*0aa0*/  IMAD.WIDE.U32 R10, R12, UR27, R10 ;  /* 0x0000001b0c0a7c25 */ /* 0x000fe2000f8e000a */
[----:B------:R-:W-:-:S03]  /*0ab0*/  LEA R16, P2, R8, UR22, 0x2 ;  /* 0x0000001608107c11 */ /* 0x000fc6000f8410ff */
[----:B------:R-:W-:Y:S01]  /*0ac0*/  IMAD R19, R12, UR10, R15 ;  /* 0x0000000a0c137c24 */ /* 0x000fe2000f8e020f */
[----:B------:R-:W-:Y:S01]  /*0ad0*/  LEA R12, P0, R4, UR22, 0x2 ;  /* 0x00000016040c7c11 */ /* 0x000fe2000f8010ff */
[----:B------:R-:W-:Y:S01]  /*0ae0*/  IMAD.IADD R17, R5, 0x1, R13 ;  /* 0x0000000105117824 */ /* 0x000fe200078e020d */
[----:B------:R-:W-:Y:S01]  /*0af0*/  IADD3 R15, PT, PT, R13, R7, RZ ;  /* 0x000000070d0f7210 */ /* 0x000fe20007ffe0ff */
[----:B------:R-:W-:Y:S01]  /*0b00*/  IMAD.IADD R7, R9, 0x1, R19 ;  /* 0x0000000109077824 */ /* 0x000fe200078e0213 */
[----:B------:R-:W-:Y:S02]  /*0b10*/  LEA R18, P3, R10, UR22, 0x2 ;  /* 0x000000160a127c11 */ /* 0x000fe4000f8610ff */
[----:B------:R-:W-:Y:S02]  /*0b20*/  LEA.HI.X R13, R4, UR23, R17, 0x2, P0 ;  /* 0x00000017040d7c11 */ /* 0x000fe400080f1411 */
[----:B------:R-:W-:Y:S02]  /*0b30*/  IADD3 R3, P0, PT, R3, UR4, RZ ;  /* 0x0000000403037c10 */ /* 0x000fe4000ff1e0ff */
[----:B------:R-:W-:-:S02]  /*0b40*/  IADD3 R5, PT, PT, R19, R11, RZ ;  /* 0x0000000b13057210 */ /* 0x000fc40007ffe0ff */
[----:B------:R-:W-:Y:S01]  /*0b50*/  LEA.HI.X R15, R6, UR23, R15, 0x2, P1 ;  /* 0x00000017060f7c11 */ /* 0x000fe200088f140f */
[----:B------:R-:W-:Y:S01]  /*0b60*/  IMAD.X R0, RZ, RZ, R0, P0 ;  /* 0x000000ffff007224 */ /* 0x000fe200000e0600 */
[----:B------:R-:W-:Y:S02]  /*0b70*/  ISETP.GE.U32.AND P0, PT, R3, UR6, PT ;  /* 0x0000000603007c0c */ /* 0x000fe4000bf06070 */
[----:B------:R-:W-:Y:S02]  /*0b80*/  LEA.HI.X R17, R8, UR23, R7, 0x2, P2 ;  /* 0x0000001708117c11 */ /* 0x000fe400090f1407 */
[----:B------:R-:W-:Y:S02]  /*0b90*/  ISETP.GE.U32.AND.EX P0, PT, R0, UR11, PT, P0 ;  /* 0x0000000b00007c0c */ /* 0x000fe4000bf06100 */
[----:B------:R-:W-:Y:S01]  /*0ba0*/  LEA.HI.X R19, R10, UR23, R5, 0x2, P3 ;  /* 0x000000170a137c11 */ /* 0x000fe200098f1405 */
[C---:B--2---:R-:W-:Y:S01]  /*0bb0*/  FMUL.FTZ R25, R2.reuse, R25 ;  /* 0x0000001902197220 */ /* 0x044fe20000410000 */
[C---:B------:R-:W-:Y:S01]  /*0bc0*/  FMUL.FTZ R23, R2.reuse, R23 ;  /* 0x0000001702177220 */ /* 0x040fe20000410000 */
[C---:B------:R-:W-:Y:S01]  /*0bd0*/  FMUL.FTZ R27, R2.reuse, R27 ;  /* 0x0000001b021b7220 */ /* 0x040fe20000410000 */
[----:B------:R-:W-:-:S02]  /*0be0*/  FMUL.FTZ R21, R2, R21 ;  /* 0x0000001502157220 */ /* 0x000fc40000410000 */
[----:B------:R1:W-:Y:S04]  /*0bf0*/  REDG.E.ADD.F32.FTZ.RN.STRONG.GPU desc[UR16][R12.64], R25 ;  /* 0x000000190c0079a6 */ /* 0x0003e8000c12f310 */
[----:B------:R1:W-:Y:S04]  /*0c00*/  REDG.E.ADD.F32.FTZ.RN.STRONG.GPU desc[UR16][R14.64], R23 ;  /* 0x000000170e0079a6 */ /* 0x0003e8000c12f310 */
[----:B------:R1:W-:Y:S04]  /*0c10*/  REDG.E.ADD.F32.FTZ.RN.STRONG.GPU desc[UR16][R16.64], R27 ;  /* 0x0000001b100079a6 */ /* 0x0003e8000c12f310 */
[----:B------:R1:W-:Y:S01]  /*0c20*/  REDG.E.ADD.F32.FTZ.RN.STRONG.GPU desc[UR16][R18.64], R21 ;  /* 0x00000015120079a6 */ /* 0x0003e2000c12f310 */
[----:B------:R-:W-:Y:S05]  /*0c30*/  @!P0 BRA `(.L_x_1881) ;  /* 0xfffffff400a88947 */ /* 0x000fea000383ffff */
[----:B------:R-:W-:Y:S05]  /*0c40*/  BSYNC B0 ;  /* 0x0000000000007941 */ /* 0x000fea0003800000 */
.L_x_1874:
[----:B------:R-:W-:Y:S05]  /*0c50*/  EXIT ;  /* 0x000000000000794d */ /* 0x000fea0003800000 */
.L_x_1873:
[----:B------:R-:W-:Y:S01]  /*0c60*/  BSSY B0, `(.L_x_1882) ;  /* 0x0000090000007945 */ /* 0x000fe20003800000 */
.L_x_1889:
[----:B------:R-:W-:Y:S01]  /*0c70*/  LOP3.LUT R2, R0, UR19, RZ, 0xfc, !PT ;  /* 0x0000001300027c12 */ /* 0x000fe2000f8efcff */
[----:B------:R-:W-:Y:S05]  /*0c80*/  YIELD ;  /* 0x0000000000007946 */ /* 0x000fea0003800000 */
[----:B------:R-:W-:Y:S01]  /*0c90*/  ISETP.NE.U32.AND P0, PT, R2, RZ, PT ;  /* 0x000000ff0200720c */ /* 0x000fe20003f05070 */
[----:B------:R-:W-:-:S12]  /*0ca0*/  BSSY.RECONVERGENT B1, `(.L_x_1883) ;  /* 0x0000023000017945 */ /* 0x000fd80003800200 */
[----:B-1----:R-:W-:Y:S05]  /*0cb0*/  @P0 BRA `(.L_x_1884) ;  /* 0x0000000000580947 */ /* 0x002fea0003800000 */
[----:B0-----:R-:W0:Y:S01]  /*0cc0*/  I2F.U32.RP R6, UR28 ;  /* 0x0000001c00067d06 */ /* 0x001e220008209000 */
[----:B------:R-:W-:Y:S01]  /*0cd0*/  HFMA2 R4, -RZ, RZ, 0, 0 ;  /* 0x00000000ff047431 */ /* 0x000fe200000001ff */
[----:B------:R-:W-:-:S06]  /*0ce0*/  ISETP.NE.U32.AND P2, PT, RZ, UR28, PT ;  /* 0x0000001cff007c0c */ /* 0x000fcc000bf45070 */
[----:B0-----:R-:W0:Y:S02]  /*0cf0*/  MUFU.RCP R6, R6 ;  /* 0x0000000600067308 */ /* 0x001e240000001000 */
[----:B0-----:R-:W-:-:S06]  /*0d00*/  IADD3 R5, PT, PT, R6, 0xffffffe, RZ ;  /* 0x0ffffffe06057810 */ /* 0x001fcc0007ffe0ff */
[----:B------:R-:W0:Y:S02]  /*0d10*/  F2I.FTZ.U32.TRUNC.NTZ R5, R5 ;  /* 0x0000000500057305 */ /* 0x000e24000021f000 */
[----:B0-----:R-:W-:-:S04]  /*0d20*/  IMAD.MOV R7, RZ, RZ, -R5 ;  /* 0x000000ffff077224 */ /* 0x001fc800078e0a05 */
[----:B------:R-:W-:-:S04]  /*0d30*/  IMAD R7, R7, UR28, RZ ;  /* 0x0000001c07077c24 */ /* 0x000fc8000f8e02ff */
[----:B------:R-:W-:Y:S01]  /*0d40*/  IMAD.HI.U32 R4, R5, R7, R4 ;  /* 0x0000000705047227 */ /* 0x000fe200078e0004 */
[----:B------:R-:W-:-:S05]  /*0d50*/  MOV R5, RZ ;  /* 0x000000ff00057202 */ /* 0x000fca0000000f00 */
[----:B------:R-:W-:-:S04]  /*0d60*/  IMAD.HI.U32 R4, R4, R3, RZ ;  /* 0x0000000304047227 */ /* 0x000fc800078e00ff */
[----:B------:R-:W-:-:S04]  /*0d70*/  IMAD.MOV R2, RZ, RZ, -R4 ;  /* 0x000000ffff027224 */ /* 0x000fc800078e0a04 */
[----:B------:R-:W-:-:S05]  /*0d80*/  IMAD R2, R2, UR28, R3 ;  /* 0x0000001c02027c24 */ /* 0x000fca000f8e0203 */
[----:B------:R-:W-:-:S13]  /*0d90*/  ISETP.GE.U32.AND P0, PT, R2, UR28, PT ;  /* 0x0000001c02007c0c */ /* 0x000fda000bf06070 */
[----:B------:R-:W-:Y:S01]  /*0da0*/  @P0 IADD3 R2, PT, PT, R2, -UR28, RZ ;  /* 0x8000001c02020c10 */ /* 0x000fe2000fffe0ff */
[----:B------:R-:W-:-:S03]  /*0db0*/  @P0 VIADD R4, R4, 0x1 ;  /* 0x0000000104040836 */ /* 0x000fc60000000000 */
[----:B------:R-:W-:-:S13]  /*0dc0*/  ISETP.GE.U32.AND P1, PT, R2, UR28, PT ;  /* 0x0000001c02007c0c */ /* 0x000fda000bf26070 */
[----:B------:R-:W-:Y:S02]  /*0dd0*/  @P1 IADD3 R4, PT, PT, R4, 0x1, RZ ;  /* 0x0000000104041810 */ /* 0x000fe40007ffe0ff */
[----:B------:R-:W-:-:S05]  /*0de0*/  @!P2 LOP3.LUT R4, RZ, UR28, RZ, 0x33, !PT ;  /* 0x0000001cff04ac12 */ /* 0x000fca000f8e33ff */
[----:B------:R-:W-:-:S04]  /*0df0*/  IMAD.MOV R8, RZ, RZ, -R4 ;  /* 0x000000ffff087224 */ /* 0x000fc800078e0a04 */
[----:B------:R-:W-:Y:S01]  /*0e00*/  IMAD R8, R8, UR28, R3 ;  /* 0x0000001c08087c24 */ /* 0x000fe2000f8e0203 */
[----:B------:R-:W-:Y:S06]  /*0e10*/  BRA `(.L_x_1885) ;  /* 0x00000000002c7947 */ /* 0x000fec0003800000 */
.L_x_1884:
[----:B------:R-:W1:Y:S01]  /*0e20*/  LDCU UR5, c[0x0][0x394] ;  /* 0x00007280ff0577ac */ /* 0x000e620008000800 */
[----:B------:R-:W-:Y:S01]  /*0e30*/  IMAD.MOV.U32 R11, RZ, RZ, R3 ;  /* 0x000000ffff0b7224 */ /* 0x000fe200078e0003 */
[----:B------:R-:W-:Y:S01]  /*0e40*/  MOV R12, R0 ;  /* 0x00000000000c7202 */ /* 0x000fe20000000f00 */
[----:B------:R-:W-:Y:S01]  /*0e50*/  IMAD.U32 R9, RZ, RZ, UR19 ;  /* 0x00000013ff097e24 */ /* 0x000fe2000f8e00ff */
[----:B------:R-:W-:Y:S02]  /*0e60*/  MOV R2, 0xe90 ;  /* 0x00000e9000027802 */ /* 0x000fe40000000f00 */
[----:B-1----:R-:W-:-:S07]  /*0e70*/  MOV R10, UR5 ;  /* 0x00000005000a7c02 */ /* 0x002fce0008000f00 */
[----:B0-----:R-:W-:Y:S05]  /*0e80*/  CALL.REL.NOINC `($__internal_22_$__cuda_sm20_div_u64) ;  /* 0x0000000400bc7944 */ /* 0x001fea0003c00000 */
[----:B------:R-:W-:Y:S01]  /*0e90*/  IMAD.MOV R8, RZ, RZ, -R12 ;  /* 0x000000ffff087224 */ /* 0x000fe200078e0a0c */
[----:B------:R-:W-:Y:S01]  /*0ea0*/  MOV R4, R12 ;  /* 0x0000000c00047202 */ /* 0x000fe20000000f00 */
[----:B------:R-:W-:Y:S02]  /*0eb0*/  IMAD.MOV.U32 R5, RZ, RZ, R13 ;  /* 0x000000ffff057224 */ /* 0x000fe400078e000d */
[----:B------:R-:W-:-:S07]  /*0ec0*/  IMAD R8, R8, UR28, R3 ;  /* 0x0000001c08087c24 */ /* 0x000fce000f8e0203 */
.L_x_1885:
[----:B------:R-:W-:Y:S05]  /*0ed0*/  BSYNC.RECONVERGENT B1 ;  /* 0x0000000000017941 */ /* 0x000fea0003800200 */
.L_x_1883:
[----:B------:R-:W-:Y:S01]  /*0ee0*/  LOP3.LUT R2, R5, UR18, RZ, 0xfc, !PT ;  /* 0x0000001205027c12 */ /* 0x000fe2000f8efcff */
[----:B------:R-:W-:Y:S03]  /*0ef0*/  BSSY.RECONVERGENT B1, `(.L_x_1886) ;  /* 0x0000022000017945 */ /* 0x000fe60003800200 */
[----:B------:R-:W-:-:S13]  /*0f00*/  ISETP.NE.U32.AND P0, PT, R2, RZ, PT ;  /* 0x000000ff0200720c */ /* 0x000fda0003f05070 */
[----:B------:R-:W-:Y:S05]  /*0f10*/  @P0 BRA `(.L_x_1887) ;  /* 0x0000000000580947 */ /* 0x000fea0003800000 */
[----:B------:R-:W0:Y:S01]  /*0f20*/  I2F.U32.RP R9, UR29 ;  /* 0x0000001d00097d06 */ /* 0x000e220008209000 */
[----:B------:R-:W-:Y:S02]  /*0f30*/  ISETP.NE.U32.AND P2, PT, RZ, UR29, PT ;  /* 0x0000001dff007c0c */ /* 0x000fe4000bf45070 */
[----:B------:R-:W-:-:S05]  /*0f40*/  MOV R13, RZ ;  /* 0x000000ff000d7202 */ /* 0x000fca0000000f00 */
[----:B0-----:R-:W0:Y:S02]  /*0f50*/  MUFU.RCP R9, R9 ;  /* 0x0000000900097308 */ /* 0x001e240000001000 */
[----:B0-----:R-:W-:-:S06]  /*0f60*/  IADD3 R6, PT, PT, R9, 0xffffffe, RZ ;  /* 0x0ffffffe09067810 */ /* 0x001fcc0007ffe0ff */
[----:B------:R0:W1:Y:S02]  /*0f70*/  F2I.FTZ.U32.TRUNC.NTZ R7, R6 ;  /* 0x0000000600077305 */ /* 0x000064000021f000 */
[----:B0-----:R-:W-:Y:S02]  /*0f80*/  HFMA2 R6, -RZ, RZ, 0, 0 ;  /* 0x00000000ff067431 */ /* 0x001fe400000001ff */
[----:B-1----:R-:W-:-:S04]  /*0f90*/  IMAD.MOV R5, RZ, RZ, -R7 ;  /* 0x000000ffff057224 */ /* 0x002fc800078e0a07 */
[----:B------:R-:W-:-:S04]  /*0fa0*/  IMAD R5, R5, UR29, RZ ;  /* 0x0000001d05057c24 */ /* 0x000fc8000f8e02ff */
[----:B------:R-:W-:-:S06]  /*0fb0*/  IMAD.HI.U32 R5, R7, R5, R6 ;  /* 0x0000000507057227 */ /* 0x000fcc00078e0006 */
        /* <DEDUP_REMOVED lines=12> */
.L_x_1887:
[----:B------:R-:W0:Y:S01]  /*1080*/  LDCU UR5, c[0x0][0x390] ;  /* 0x00007200ff0577ac */ /* 0x000e220008000800 */
[----:B------:R-:W-:Y:S01]  /*1090*/  IMAD.MOV.U32 R11, RZ, RZ, R4 ;  /* 0x000000ffff0b7224 */ /* 0x000fe200078e0004 */
[----:B------:R-:W-:Y:S01]  /*10a0*/  MOV R12, R5 ;  /* 0x00000005000c7202 */ /* 0x000fe20000000f00 */
[----:B------:R-:W-:Y:S01]  /*10b0*/  IMAD.U32 R9, RZ, RZ, UR18 ;  /* 0x00000012ff097e24 */ /* 0x000fe2000f8e00ff */
[----:B------:R-:W-:Y:S02]  /*10c0*/  MOV R2, 0x10f0 ;  /* 0x000010f000027802 */ /* 0x000fe40000000f00 */
[----:B0-----:R-:W-:-:S07]  /*10d0*/  MOV R10, UR5 ;  /* 0x00000005000a7c02 */ /* 0x001fce0008000f00 */
[----:B------:R-:W-:Y:S05]  /*10e0*/  CALL.REL.NOINC `($__internal_22_$__cuda_sm20_div_u64) ;  /* 0x0000000400247944 */ /* 0x000fea0003c00000 */
[----:B------:R-:W-:-:S04]  /*10f0*/  IMAD.MOV R5, RZ, RZ, -R12 ;  /* 0x000000ffff057224 */ /* 0x000fc800078e0a0c */
[----:B------:R-:W-:-:S07]  /*1100*/  IMAD R6, R5, UR29, R4 ;  /* 0x0000001d05067c24 */ /* 0x000fce000f8e0204 */
.L_x_1888:
[----:B------:R-:W-:Y:S05]  /*1110*/  BSYNC.RECONVERGENT B1 ;  /* 0x0000000000017941 */ /* 0x000fea0003800200 */
.L_x_1886:
[----:B------:R-:W-:-:S04]  /*1120*/  LEA R4, P0, R3, UR32, 0x2 ;  /* 0x0000002003047c11 */ /* 0x000fc8000f8010ff */
[----:B------:R-:W-:-:S05]  /*1130*/  LEA.HI.X R5, R3, UR33, R0, 0x2, P0 ;  /* 0x0000002103057c11 */ /* 0x000fca00080f1400 */
[----:B------:R0:W2:Y:S01]  /*1140*/  LDG.E.CONSTANT R2, desc[UR16][R4.64] ;  /* 0x0000001004027981 */ /* 0x0000a2000c1e9900 */
[----:B------:R-:W-:Y:S02]  /*1150*/  I2FP.F32.S32 R6, R6 ;  /* 0x0000000600067245 */ /* 0x000fe40000201400 */
[----:B------:R-:W-:-:S03]  /*1160*/  I2FP.F32.S32 R8, R8 ;  /* 0x0000000800087245 */ /* 0x000fc60000201400 */
[----:B------:R-:W-:Y:S02]  /*1170*/  FMUL.FTZ R7, R6, UR30 ;  /* 0x0000001e06077c20 */ /* 0x000fe40008410000 */
[----:B------:R-:W-:Y:S02]  /*1180*/  FMUL.FTZ R9, R8, UR31 ;  /* 0x0000001f08097c20 */ /* 0x000fe40008410000 */
[----:B------:R-:W1:Y:S01]  /*1190*/  F2I.FTZ.TRUNC.NTZ R6, R7 ;  /* 0x0000000700067305 */ /* 0x000e62000021f100 */
[----:B0-----:R-:W-:-:S04]  /*11a0*/  IMAD R5, R13, UR34, RZ ;  /* 0x000000220d057c24 */ /* 0x001fc8000f8e02ff */
[----:B------:R-:W-:-:S03]  /*11b0*/  IMAD R5, R12, UR9, R5 ;  /* 0x000000090c057c24 */ /* 0x000fc6000f8e0205 */
[----:B------:R-:W0:Y:S01]  /*11c0*/  F2I.FTZ.TRUNC.NTZ R8, R9 ;  /* 0x0000000900087305 */ /* 0x000e22000021f100 */
[C---:B-1----:R-:W-:Y:S02]  /*11d0*/  ISETP.GE.AND P0, PT, R6.reuse, UR14, PT ;  /* 0x0000000e06007c0c */ /* 0x042fe4000bf06270 */
[----:B------:R-:W-:Y:S02]  /*11e0*/  I2FP.F32.S32 R10, R6 ;  /* 0x00000006000a7245 */ /* 0x000fe40000201400 */
[----:B------:R-:W-:-:S03]  /*11f0*/  IADD3 R14, PT, PT, R6, 0x1, RZ ;  /* 0x00000001060e7810 */ /* 0x000fc60007ffe0ff */
[----:B------:R-:W-:Y:S01]  /*1200*/  FADD.FTZ R27, R7, -R10 ;  /* 0x8000000a071b7221 */ /* 0x000fe20000010000 */
[C---:B0-----:R-:W-:Y:S02]  /*1210*/  ISETP.GE.AND P1, PT, R8.reuse, UR15, PT ;  /* 0x0000000f08007c0c */ /* 0x041fe4000bf26270 */
[--C-:B------:R-:W-:Y:S01]  /*1220*/  SHF.R.S32.HI R7, RZ, 0x1f, R6.reuse ;  /* 0x0000001fff077819 */ /* 0x100fe20000011406 */
[----:B------:R-:W-:Y:S01]  /*1230*/  FADD.FTZ R25, -R27, 1 ;  /* 0x3f8000001b197421 */ /* 0x000fe20000010100 */
[----:B------:R-:W-:Y:S01]  /*1240*/  I2FP.F32.S32 R4, R8 ;  /* 0x0000000800047245 */ /* 0x000fe20000201400 */
[--C-:B------:R-:W-:Y:S01]  /*1250*/  @P0 IMAD.MOV R14, RZ, RZ, R6.reuse ;  /* 0x000000ffff0e0224 */ /* 0x100fe200078e0206 */
[----:B------:R-:W-:Y:S01]  /*1260*/  IADD3 R10, PT, PT, R8, 0x1, RZ ;  /* 0x00000001080a7810 */ /* 0x000fe20007ffe0ff */
[----:B------:R-:W-:-:S04]  /*1270*/  IMAD.WIDE.U32 R6, R12, UR34, R6 ;  /* 0x000000220c067c25 */ /* 0x000fc8000f8e0006 */
[----:B------:R-:W-:Y:S01]  /*1280*/  FADD.FTZ R4, R9, -R4 ;  /* 0x8000000409047221 */ /* 0x000fe20000010000 */
[----:B------:R-:W-:Y:S02]  /*1290*/  SHF.R.S32.HI R15, RZ, 0x1f, R14 ;  /* 0x0000001fff0f7819 */ /* 0x000fe4000001140e */
[----:B------:R-:W-:Y:S01]  /*12a0*/  IADD3 R7, PT, PT, R7, R5, RZ ;  /* 0x0000000507077210 */ /* 0x000fe20007ffe0ff */
[--C-:B------:R-:W-:Y:S01]  /*12b0*/  @P1 IMAD.MOV R10, RZ, RZ, R8.reuse ;  /* 0x000000ffff0a1224 */ /* 0x100fe200078e0208 */
[----:B------:R-:W-:Y:S01]  /*12c0*/  SHF.R.S32.HI R9, RZ, 0x1f, R8 ;  /* 0x0000001fff097819 */ /* 0x000fe20000011408 */
[----:B------:R-:W-:-:S04]  /*12d0*/  IMAD.WIDE.U32 R12, R12, UR34, R14 ;  /* 0x000000220c0c7c25 */ /* 0x000fc8000f8e000e */
[----:B------:R-:W-:Y:S01]  /*12e0*/  FADD.FTZ R14, -R4, 1 ;  /* 0x3f800000040e7421 */ /* 0x000fe20000010100 */
[-C--:B------:R-:W-:Y:S01]  /*12f0*/  FMUL.FTZ R21, R27, R4.reuse ;  /* 0x000000041b157220 */ /* 0x080fe20000410000 */
[----:B------:R-:W-:Y:S01]  /*1300*/  SHF.R.S32.HI R11, RZ, 0x1f, R10 ;  /* 0x0000001fff0b7819 */ /* 0x000fe2000001140a */
[----:B------:R-:W-:Y:S02]  /*1310*/  IMAD R15, R7, UR35, RZ ;  /* 0x00000023070f7c24 */ /* 0x000fe4000f8e02ff */
[----:B------:R-:W-:Y:S01]  /*1320*/  FMUL.FTZ R23, R25, R4 ;  /* 0x0000000419177220 */ /* 0x000fe20000410000 */
[----:B------:R-:W-:Y:S02]  /*1330*/  IMAD.IADD R7, R5, 0x1, R13 ;  /* 0x0000000105077824 */ /* 0x000fe400078e020d */
[-C--:B------:R-:W-:Y:S01]  /*1340*/  FMUL.FTZ R25, R25, R14.reuse ;  /* 0x0000000e19197220 */ /* 0x080fe20000410000 */
[C---:B------:R-:W-:Y:S02]  /*1350*/  IMAD R13, R6.reuse, UR10, R15 ;  /* 0x0000000a060d7c24 */ /* 0x040fe4000f8e020f */
[----:B------:R-:W-:Y:S01]  /*1360*/  FMUL.FTZ R27, R27, R14 ;  /* 0x0000000e1b1b7220 */ /* 0x000fe20000410000 */
[----:B------:R-:W-:-:S04]  /*1370*/  IMAD.WIDE.U32 R4, R6, UR35, R8 ;  /* 0x0000002306047c25 */ /* 0x000fc8000f8e0008 */
[----:B------:R-:W-:Y:S01]  /*1380*/  IMAD R15, R7, UR35, RZ ;  /* 0x00000023070f7c24 */ /* 0x000fe2000f8e02ff */
[----:B------:R-:W-:Y:S01]  /*1390*/  IADD3 R17, PT, PT, R5, R13, RZ ;  /* 0x0000000d05117210 */ /* 0x000fe20007ffe0ff */
        /* <DEDUP_REMOVED lines=8> */
[----:B------:R-:W-:Y:S01]  /*1420*/  LEA R18, P3, R10, UR36, 0x2 ;  /* 0x000000240a127c11 */ /* 0x000fe2000f8610ff */
[----:B------:R-:W-:Y:S01]  /*1430*/  IMAD.IADD R5, R19, 0x1, R11 ;  /* 0x0000000113057824 */ /* 0x000fe200078e020b */
[----:B------:R-:W-:Y:S02]  /*1440*/  LEA.HI.X R13, R4, UR37, R17, 0x2, P0 ;  /* 0x00000025040d7c11 */ /* 0x000fe400080f1411 */
[----:B------:R-:W-:Y:S02]  /*1450*/  IADD3 R3, P0, PT, R3, UR4, RZ ;  /* 0x0000000403037c10 */ /* 0x000fe4000ff1e0ff */
[----:B------:R-:W-:Y:S02]  /*1460*/  IADD3 R7, PT, PT, R9, R19, RZ ;  /* 0x0000001309077210 */ /* 0x000fe40007ffe0ff */
[----:B------:R-:W-:-:S02]  /*1470*/  IADD3.X R0, PT, PT, RZ, R0, RZ, P0, !PT ;  /* 0x00000000ff007210 */ /* 0x000fc400007fe4ff */
[----:B------:R-:W-:Y:S02]  /*1480*/  ISETP.GE.U32.AND P0, PT, R3, UR6, PT ;  /* 0x0000000603007c0c */ /* 0x000fe4000bf06070 */
[----:B------:R-:W-:Y:S02]  /*1490*/  LEA.HI.X R15, R6, UR37, R15, 0x2, P1 ;  /* 0x00000025060f7c11 */ /* 0x000fe400088f140f */
[----:B------:R-:W-:Y:S02]  /*14a0*/  ISETP.GE.U32.AND.EX P0, PT, R0, UR11, PT, P0 ;  /* 0x0000000b00007c0c */ /* 0x000fe4000bf06100 */
[----:B------:R-:W-:Y:S02]  /*14b0*/  LEA.HI.X R17, R8, UR37, R7, 0x2, P2 ;  /* 0x0000002508117c11 */ /* 0x000fe400090f1407 */
        /* <DEDUP_REMOVED lines=11> */
.L_x_1882:
[----:B------:R-:W-:Y:S05]  /*1570*/  EXIT ;  /* 0x000000000000794d */ /* 0x000fea0003800000 */
        .weak           $__internal_22_$__cuda_sm20_div_u64
        .type           $__internal_22_$__cuda_sm20_div_u64,@function
        .size           $__internal_22_$__cuda_sm20_div_u64,(.L_x_1987 - $__internal_22_$__cuda_sm20_div_u64)
$__internal_22_$__cuda_sm20_div_u64:
[----:B------:R-:W-:Y:S01]  /*1580*/  IMAD.MOV.U32 R16, RZ, RZ, R10 ;  /* 0x000000ffff107224 */ /* 0x000fe200078e000a */
[----:B------:R-:W-:-:S04]  /*1590*/  MOV R17, R9 ;  /* 0x0000000900117202 */ /* 0x000fc80000000f00 */
        /* <DEDUP_REMOVED lines=11> */
[----:B------:R-:W-:-:S03]  /*1650*/  IMAD.HI.U32 R14, R6, R19, RZ ;  /* 0x00000013060e7227 */ /* 0x000fc600078e00ff */
[----:B------:R-:W-:Y:S01]  /*1660*/  IADD3.X R21, PT, PT, RZ, ~R15, RZ, P0, !PT ;  /* 0x8000000fff157210 */ /* 0x000fe200007fe4ff */
[----:B------:R-:W-:-:S04]  /*1670*/  IMAD.MOV.U32 R15, RZ, RZ, R6 ;  /* 0x000000ffff0f7224 */ /* 0x000fc800078e0006 */
[----:B------:R-:W-:-:S04]  /*1680*/  IMAD.WIDE.U32 R14, P0, R6, R21, R14 ;  /* 0x00000015060e7225 */ /* 0x000fc8000780000e */
[C---:B------:R-:W-:Y:S02]  /*1690*/  IMAD R17, R7.reuse, R21, RZ ;  /* 0x0000001507117224 */ /* 0x040fe400078e02ff */
[----:B------:R-:W-:-:S04]  /*16a0*/  IMAD.HI.U32 R14, P1, R7, R19, R14 ;  /* 0x00000013070e7227 */ /* 0x000fc8000782000e */
[----:B------:R-:W-:Y:S01]  /*16b0*/  IMAD.HI.U32 R13, R7, R21, RZ ;  /* 0x00000015070d7227 */ /* 0x000fe200078e00ff */
[----:B------:R-:W-:-:S04]  /*16c0*/  IADD3 R15, P2, PT, R17, R14, RZ ;  /* 0x0000000e110f7210 */ /* 0x000fc80007f5e0ff */
[----:B------:R-:W-:Y:S01]  /*16d0*/  IADD3.X R13, PT, PT, R13, R7, RZ, P0, !PT ;  /* 0x000000070d0d7210 */ /* 0x000fe200007fe4ff */
[----:B------:R-:W-:-:S03]  /*16e0*/  IMAD.WIDE.U32 R6, R15, R10, RZ ;  /* 0x0000000a0f067225 */ /* 0x000fc600078e00ff */
[----:B------:R-:W-:Y:S01]  /*16f0*/  IADD3.X R13, PT, PT, RZ, RZ, R13, P2, P1 ;  /* 0x000000ffff0d7210 */ /* 0x000fe200017e240d */
        /* <DEDUP_REMOVED lines=10> */
[----:B------:R-:W-:-:S04]  /*17a0*/  IADD3 R15, P2, PT, R16, R15, RZ ;  /* 0x0000000f100f7210 */ /* 0x000fc80007f5e0ff */
[----:B------:R-:W-:Y:S01]  /*17b0*/  IADD3.X R13, PT, PT, R6, R13, RZ, P0, !PT ;  /* 0x0000000d060d7210 */ /* 0x000fe200007fe4ff */
[----:B------:R-:W-:-:S03]  /*17c0*/  IMAD.HI.U32 R6, R15, R11, RZ ;  /* 0x0000000b0f067227 */ /* 0x000fc600078e00ff */
[----:B------:R-:W-:Y:S01]  /*17d0*/  IADD3.X R13, PT, PT, RZ, RZ, R13, P2, P1 ;  /* 0x000000ffff0d7210 */ /* 0x000fe200017e240d */
[----:B------:R-:W-:-:S04]  /*17e0*/  IMAD.WIDE.U32 R6, R15, R12, R6 ;  /* 0x0000000c0f067225 */ /* 0x000fc800078e0006 */
[C---:B------:R-:W-:Y:S02]  /*17f0*/  IMAD R15, R13.reuse, R12, RZ ;  /* 0x0000000c0d0f7224 */ /* 0x040fe400078e02ff */
[----:B------:R-:W-:-:S04]  /*1800*/  IMAD.HI.U32 R6, P0, R13, R11, R6 ;  /* 0x0000000b0d067227 */ /* 0x000fc80007800006 */
[----:B------:R-:W-:Y:S01]  /*1810*/  IMAD.HI.U32 R13, R13, R12, RZ ;  /* 0x0000000c0d0d7227 */ /* 0x000fe200078e00ff */
[----:B------:R-:W-:-:S04]  /*1820*/  IADD3 R15, P1, PT, R15, R6, RZ ;  /* 0x000000060f0f7210 */ /* 0x000fc80007f3e0ff */
[----:B------:R-:W-:Y:S01]  /*1830*/  IADD3.X R13, PT, PT, R13, RZ, RZ, P0, !PT ;  /* 0x000000ff0d0d7210 */ /* 0x000fe200007fe4ff */
[----:B------:R-:W-:-:S04]  /*1840*/  IMAD.WIDE.U32 R6, R15, R10, RZ ;  /* 0x0000000a0f067225 */ /* 0x000fc800078e00ff */
[----:B------:R-:W-:Y:S01]  /*1850*/  IMAD.X R13, RZ, RZ, R13, P1 ;  /* 0x000000ffff0d7224 */ /* 0x000fe200008e060d */
[----:B------:R-:W-:Y:S01]  /*1860*/  IADD3 R11, P1, PT, -R6, R11, RZ ;  /* 0x0000000b060b7210 */ /* 0x000fe20007f3e1ff */
[C---:B------:R-:W-:Y:S01]  /*1870*/  IMAD R7, R15.reuse, R9, R7 ;  /* 0x000000090f077224 */ /* 0x040fe200078e0207 */
[----:B------:R-:W-:Y:S02]  /*1880*/  IADD3 R6, P2, PT, R15, 0x1, RZ ;  /* 0x000000010f067810 */ /* 0x000fe40007f5e0ff */
[-C--:B------:R-:W-:Y:S01]  /*1890*/  ISETP.GE.U32.AND P0, PT, R11, R10.reuse, PT ;  /* 0x0000000a0b00720c */ /* 0x080fe20003f06070 */
[----:B------:R-:W-:-:S05]  /*18a0*/  IMAD R7, R13, R10, R7 ;  /* 0x0000000a0d077224 */ /* 0x000fca00078e0207 */
[----:B------:R-:W-:Y:S02]  /*18b0*/  IADD3.X R16, PT, PT, ~R7, R12, RZ, P1, !PT ;  /* 0x0000000c07107210 */ /* 0x000fe40000ffe5ff */
[----:B------:R-:W-:Y:S02]  /*18c0*/  IADD3 R7, P1, PT, -R10, R11, RZ ;  /* 0x0000000b0a077210 */ /* 0x000fe40007f3e1ff */
[C---:B------:R-:W-:Y:S02]  /*18d0*/  ISETP.GE.U32.AND.EX P0, PT, R16.reuse, R9, PT, P0 ;  /* 0x000000091000720c */ /* 0x040fe40003f06100 */
[----:B------:R-:W-:Y:S01]  /*18e0*/  IADD3.X R12, PT, PT, RZ, R13, RZ, P2, !PT ;  /* 0x0000000dff0c7210 */ /* 0x000fe200017fe4ff */
[----:B------:R-:W-:Y:S01]  /*18f0*/  IMAD.X R14, R16, 0x1, ~R9, P1 ;  /* 0x00000001100e7824 */ /* 0x000fe200008e0e09 */
[----:B------:R-:W-:Y:S02]  /*1900*/  SEL R15, R6, R15, P0 ;  /* 0x0000000f060f7207 */ /* 0x000fe40000000000 */
[----:B------:R-:W-:-:S02]  /*1910*/  SEL R7, R7, R11, P0 ;  /* 0x0000000b07077207 */ /* 0x000fc40000000000 */
[----:B------:R-:W-:Y:S02]  /*1920*/  SEL R6, R12, R13, P0 ;  /* 0x0000000d0c067207 */ /* 0x000fe40000000000 */
[----:B------:R-:W-:Y:S02]  /*1930*/  IADD3 R12, P2, PT, R15, 0x1, RZ ;  /* 0x000000010f0c7810 */ /* 0x000fe40007f5e0ff */
[----:B------:R-:W-:Y:S02]  /*1940*/  SEL R14, R14, R16, P0 ;  /* 0x000000100e0e7207 */ /* 0x000fe40000000000 */
[----:B------:R-:W-:Y:S01]  /*1950*/  ISETP.GE.U32.AND P0, PT, R7, R10, PT ;  /* 0x0000000a0700720c */ /* 0x000fe20003f06070 */
[----:B------:R-:W-:Y:S01]  /*1960*/  IMAD.X R13, RZ, RZ, R6, P2 ;  /* 0x000000ffff0d7224 */ /* 0x000fe200010e0606 */
[----:B------:R-:W-:Y:S01]  /*1970*/  ISETP.NE.U32.AND P1, PT, R10, RZ, PT ;  /* 0x000000ff0a00720c */ /* 0x000fe20003f25070 */
[----:B------:R-:W-:Y:S01]  /*1980*/  IMAD.MOV.U32 R7, RZ, RZ, 0x0 ;  /* 0x00000000ff077424 */ /* 0x000fe200078e00ff */
[----:B------:R-:W-:-:S02]  /*1990*/  ISETP.GE.U32.AND.EX P0, PT, R14, R9, PT, P0 ;  /* 0x000000090e00720c */ /* 0x000fc40003f06100 */
[----:B------:R-:W-:Y:S02]  /*19a0*/  ISETP.NE.AND.EX P1, PT, R9, RZ, PT, P1 ;  /* 0x000000ff0900720c */ /* 0x000fe40003f25310 */
[----:B------:R-:W-:Y:S02]  /*19b0*/  SEL R13, R13, R6, P0 ;  /* 0x000000060d0d7207 */ /* 0x000fe40000000000 */
[----:B------:R-:W-:Y:S02]  /*19c0*/  MOV R6, R2 ;  /* 0x0000000200067202 */ /* 0x000fe40000000f00 */
[----:B------:R-:W-:Y:S02]  /*19d0*/  SEL R12, R12, R15, P0 ;  /* 0x0000000f0c0c7207 */ /* 0x000fe40000000000 */
[----:B------:R-:W-:Y:S02]  /*19e0*/  SEL R13, R13, 0xffffffff, P1 ;  /* 0xffffffff0d0d7807 */ /* 0x000fe40000800000 */
[----:B------:R-:W-:Y:S01]  /*19f0*/  SEL R12, R12, 0xffffffff, P1 ;  /* 0xffffffff0c0c7807 */ /* 0x000fe20000800000 */
[----:B------:R-:W-:Y:S06]  /*1a00*/  RET.REL.NODEC R6 `(_ZN2at6native54_GLOBAL__N__aa9a477a_21_UpSampleBilinear2d_cu_607db5e338upsample_bilinear2d_backward_out_frameIffEEvmiiiiT0_S3_bPT_PKS4_) ;  /* 0xffffffe4067c7950 */ /* 0x000fec0003c3ffff */
.L_x_1890:
        /* <DEDUP_REMOVED lines=15> */
.L_x_1987:


//--------------------- .text._ZN2at6native54_GLOBAL__N__aa9a477a_21_UpSampleBilinear2d_cu_607db5e343upsample_bilinear2d_backward_nhwc_out_frameIffEEviiiiT0_S3_bPT_PKS4_imm --------------------------
	.section	.text._ZN2at6native54_GLOBAL__N__aa9a477a_21_UpSampleBilinear2d_cu_607db5e343upsample_bilinear2d_backward_nhwc_out_frameIffEEviiiiT0_S3_bPT_PKS4_imm,"ax",@progbits
	.align	128
.text._ZN2at6native54_GLOBAL__N__aa9a477a_21_UpSampleBilinear2d_cu_607db5e343upsample_bilinear2d_backward_nhwc_out_frameIffEEviiiiT0_S3_bPT_PKS4_imm:
        .type           _ZN2at6native54_GLOBAL__N__aa9a477a_21_UpSampleBilinear2d_cu_607db5e343upsample_bilinear2d_backward_nhwc_out_frameIffEEviiiiT0_S3_bPT_PKS4_imm,@function
        .size           _ZN2at6native54_GLOBAL__N__aa9a477a_21_UpSampleBilinear2d_cu_607db5e343upsample_bilinear2d_backward_nhwc_out_frameIffEEviiiiT0_S3_bPT_PKS4_imm,(.L_x_1989 - _ZN2at6native54_GLOBAL__N__aa9a477a_21_UpSampleBilinear2d_cu_607db5e343upsample_bilinear2d_backward_nhwc_out_frameIffEEviiiiT0_S3_bPT_PKS4_imm)
        .other          _ZN2at6native54_GLOBAL__N__aa9a477a_21_UpSampleBilinear2d_cu_607db5e343upsample_bilinear2d_backward_nhwc_out_frameIffEEviiiiT0_S3_bPT_PKS4_imm,@"STO_CUDA_ENTRY STV_DEFAULT"
_ZN2at6native54_GLOBAL__N__aa9a477a_21_UpSampleBilinear2d_cu_607db5e343upsample_bilinear2d_backward_nhwc_out_frameIffEEviiiiT0_S3_bPT_PKS4_imm:
        /* <DEDUP_REMOVED lines=14> */
[----:B------:R-:W4:Y:S01]  /*00e0*/  LDCU UR8, c[0x0][0x380] ;  /* 0x00007000ff0877ac */ /* 0x000f220008000800 */
[----:B-1----:R-:W-:Y:S01]  /*00f0*/  LEA R10, P0, R2, UR4, 0x2 ;  /* 0x00000004020a7c11 */ /* 0x002fe2000f8010ff */
[----:B------:R-:W1:Y:S01]  /*0100*/  LDCU.U8 UR4, c[0x0][0x398] ;  /* 0x00007300ff0477ac */ /* 0x000e620008000000 */
[----:B0-----:R-:W-:-:S04]  /*0110*/  IABS R0, R23 ;  /* 0x0000001700007213 */ /* 0x001fc80000000000 */
[----:B------:R-:W0:Y:S01]  /*0120*/  I2F.RP R5, R0 ;  /* 0x0000000000057306 */ /* 0x000e220000209400 */
[----:B---3--:R-:W-:-:S07]  /*0130*/  IABS R4, R3 ;  /* 0x0000000300047213 */ /* 0x008fce0000000000 */
[----:B------:R-:W3:Y:S08]  /*0140*/  I2F.RP R12, R4 ;  /* 0x00000004000c7306 */ /* 0x000ef00000209400 */
[----:B0-----:R-:W0:Y:S08]  /*0150*/  MUFU.RCP R5, R5 ;  /* 0x0000000500057308 */ /* 0x001e300000001000 */
[----:B---3--:R-:W-:Y:S01]  /*0160*/  MUFU.RCP R12, R12 ;  /* 0x0000000c000c7308 */ /* 0x008fe20000001000 */
[----:B0-----:R-:W-:Y:S01]  /*0170*/  VIADD R6, R5, 0xffffffe ;  /* 0x0ffffffe05067836 */ /* 0x001fe20000000000 */
[----:B------:R-:W-:-:S06]  /*0180*/  IABS R5, R2 ;  /* 0x0000000200057213 */ /* 0x000fcc0000000000 */
[----:B------:R0:W3:Y:S02]  /*0190*/  F2I.FTZ.U32.TRUNC.NTZ R7, R6 ;  /* 0x0000000600077305 */ /* 0x0000e4000021f000 */
[----:B0-----:R-:W-:Y:S02]  /*01a0*/  HFMA2 R6, -RZ, RZ, 0, 0 ;  /* 0x00000000ff067431 */ /* 0x001fe400000001ff */
[----:B---3--:R-:W-:-:S04]  /*01b0*/  IMAD.MOV R11, RZ, RZ, -R7 ;  /* 0x000000ffff0b7224 */ /* 0x008fc800078e0a07 */
[----:B------:R-:W-:-:S04]  /*01c0*/  IMAD R11, R11, R0, RZ ;  /* 0x000000000b0b7224 */ /* 0x000fc800078e02ff */
[----:B------:R-:W-:Y:S01]  /*01d0*/  IMAD.HI.U32 R7, R7, R11, R6 ;  /* 0x0000000b07077227 */ /* 0x000fe200078e0006 */
[C---:B------:R-:W-:Y:S02]  /*01e0*/  LEA.HI.X R11, R2.reuse, UR5, R9, 0x2, P0 ;  /* 0x00000005020b7c11 */ /* 0x040fe400080f1409 */
[----:B------:R-:W-:Y:S01]  /*01f0*/  LOP3.LUT R8, R2, R23, RZ, 0x3c, !PT ;  /* 0x0000001702087212 */ /* 0x000fe200078e3cff */
[----:B-1----:R-:W-:Y:S02]  /*0200*/  UPRMT UR4, UR4, 0x8880, URZ ;  /* 0x0000888004047896 */ /* 0x002fe400080000ff */
[----:B--2---:R0:W2:Y:S01]  /*0210*/  LDG.E.CONSTANT R19, desc[UR6][R10.64] ;  /* 0x000000060a137981 */ /* 0x0040a2000c1e9900 */
[----:B------:R-:W-:Y:S01]  /*0220*/  IMAD.HI.U32 R7, R7, R5, RZ ;  /* 0x0000000507077227 */ /* 0x000fe200078e00ff */
[----:B------:R-:W1:Y:S03]  /*0230*/  LDCU UR5, c[0x0][0x384] ;  /* 0x00007080ff0577ac */ /* 0x000e660008000800 */
[----:B------:R-:W-:-:S04]  /*0240*/  IMAD.MOV R6, RZ, RZ, -R7 ;  /* 0x000000ffff067224 */ /* 0x000fc800078e0a07 */
[----:B------:R-:W-:Y:S01]  /*0250*/  IMAD R5, R0, R6, R5 ;  /* 0x0000000600057224 */ /* 0x000fe200078e0205 */
[----:B------:R-:W-:Y:S01]  /*0260*/  IADD3 R9, PT, PT, R12, 0xffffffe, RZ ;  /* 0x0ffffffe0c097810 */ /* 0x000fe20007ffe0ff */
[----:B------:R-:W3:Y:S03]  /*0270*/  LDC R6, c[0x0][0x388] ;  /* 0x0000e200ff067b82 */ /* 0x000ee60000000800 */
[----:B------:R-:W-:-:S13]  /*0280*/  ISETP.GT.U32.AND P1, PT, R0, R5, PT ;  /* 0x000000050000720c */ /* 0x000fda0003f24070 */
[----:B------:R-:W-:-:S05]  /*0290*/  @!P1 IMAD.IADD R5, R5, 0x1, -R0 ;  /* 0x0000000105059824 */ /* 0x000fca00078e0a00 */
[----:B------:R-:W-:Y:S01]  /*02a0*/  ISETP.GE.U32.AND P0, PT, R5, R0, PT ;  /* 0x000000000500720c */ /* 0x000fe20003f06070 */
[----:B------:R-:W-:Y:S01]  /*02b0*/  @!P1 VIADD R7, R7, 0x1 ;  /* 0x0000000107079836 */ /* 0x000fe20000000000 */
[----:B------:R-:W0:Y:S01]  /*02c0*/  F2I.FTZ.U32.TRUNC.NTZ R9, R9 ;  /* 0x0000000900097305 */ /* 0x000e22000021f000 */
[----:B------:R-:W-:-:S10]  /*02d0*/  ISETP.GE.AND P2, PT, R8, RZ, PT ;  /* 0x000000ff0800720c */ /* 0x000fd40003f46270 */
[----:B------:R-:W-:-:S05]  /*02e0*/  @P0 IADD3 R7, PT, PT, R7, 0x1, RZ ;  /* 0x0000000107070810 */ /* 0x000fca0007ffe0ff */
[----:B------:R-:W-:Y:S01]  /*02f0*/  IMAD.MOV.U32 R8, RZ, RZ, R7 ;  /* 0x000000ffff087224 */ /* 0x000fe200078e0007 */
[----:B------:R-:W-:Y:S02]  /*0300*/  ISETP.NE.AND P0, PT, R23, RZ, PT ;  /* 0x000000ff1700720c */ /* 0x000fe40003f05270 */
[----:B------:R-:W-:Y:S01]  /*0310*/  LOP3.LUT R7, RZ, R23, RZ, 0x33, !PT ;  /* 0x00000017ff077212 */ /* 0x000fe200078e33ff */
[----:B------:R-:W-:Y:S01]  /*0320*/  @!P2 IMAD.MOV R8, RZ, RZ, -R8 ;  /* 0x000000ffff08a224 */ /* 0x000fe200078e0a08 */
[----:B0-----:R-:W-:Y:S02]  /*0330*/  IADD3 R11, PT, PT, RZ, -R9, RZ ;  /* 0x80000009ff0b7210 */ /* 0x001fe40007ffe0ff */
[----:B---3--:R-:W-:Y:S02]  /*0340*/  IABS R13, R6 ;  /* 0x00000006000d7213 */ /* 0x008fe40000000000 */
[----:B------:R-:W-:Y:S01]  /*0350*/  SEL R10, R7, R8, !P0 ;  /* 0x00000008070a7207 */ /* 0x000fe20004000000 */
[----:B------:R-:W-:Y:S01]  /*0360*/  IMAD R11, R11, R4, RZ ;  /* 0x000000040b0b7224 */ /* 0x000fe200078e02ff */
[----:B------:R-:W-:-:S02]  /*0370*/  MOV R8, RZ ;  /* 0x000000ff00087202 */ /* 0x000fc40000000f00 */
[----:B------:R-:W-:-:S03]  /*0380*/  IABS R12, R10 ;  /* 0x0000000a000c7213 */ /* 0x000fc60000000000 */
[----:B------:R-:W-:Y:S01]  /*0390*/  IMAD.HI.U32 R8, R9, R11, R8 ;  /* 0x0000000b09087227 */ /* 0x000fe200078e0008 */
[----:B------:R-:W-:-:S03]  /*03a0*/  MOV R9, R12 ;  /* 0x0000000c00097202 */ /* 0x000fc60000000f00 */
[----:B------:R-:W-:-:S04]  /*03b0*/  IMAD.MOV.U32 R11, RZ, RZ, R13 ;  /* 0x000000ffff0b7224 */ /* 0x000fc800078e000d */
[----:B------:R-:W0:Y:S01]  /*03c0*/  I2F.RP R12, R11 ;  /* 0x0000000b000c7306 */ /* 0x000e220000209400 */
[----:B------:R-:W-:-:S04]  /*03d0*/  IMAD.HI.U32 R8, R8, R9, RZ ;  /* 0x0000000908087227 */ /* 0x000fc800078e00ff */
[----:B------:R-:W-:-:S04]  /*03e0*/  IMAD.MOV R13, RZ, RZ, -R8 ;  /* 0x000000ffff0d7224 */ /* 0x000fc800078e0a08 */
[C---:B------:R-:W-:Y:S01]  /*03f0*/  IMAD R9, R4.reuse, R13, R9 ;  /* 0x0000000d04097224 */ /* 0x040fe200078e0209 */
[----:B0-----:R-:W0:Y:S04]  /*0400*/  MUFU.RCP R12, R12 ;  /* 0x0000000c000c7308 */ /* 0x001e280000001000 */
[----:B------:R-:W-:-:S13]  /*0410*/  ISETP.GT.U32.AND P3, PT, R4, R9, PT ;  /* 0x000000090400720c */ /* 0x000fda0003f64070 */
[----:B------:R-:W-:Y:S01]  /*0420*/  @!P3 IADD3 R9, PT, PT, R9, -R4, RZ ;  /* 0x800000040909b210 */ /* 0x000fe20007ffe0ff */
[----:B0-----:R-:W-:-:S03]  /*0430*/  VIADD R13, R12, 0xffffffe ;  /* 0x0ffffffe0c0d7836 */ /* 0x001fc60000000000 */
[----:B------:R-:W-:Y:S02]  /*0440*/  ISETP.GE.U32.AND P1, PT, R9, R4, PT ;  /* 0x000000040900720c */ /* 0x000fe40003f26070 */
[----:B------:R-:W0:Y:S01]  /*0450*/  F2I.FTZ.U32.TRUNC.NTZ R9, R13 ;  /* 0x0000000d00097305 */ /* 0x000e22000021f000 */
[----:B------:R-:W-:Y:S02]  /*0460*/  LOP3.LUT R4, R10, R3, RZ, 0x3c, !PT ;  /* 0x000000030a047212 */ /* 0x000fe400078e3cff */
[----:B------:R-:W-:Y:S02]  /*0470*/  @!P3 IADD3 R8, PT, PT, R8, 0x1, RZ ;  /* 0x000000010808b810 */ /* 0x000fe40007ffe0ff */
[----:B------:R-:W-:Y:S02]  /*0480*/  ISETP.GE.AND P2, PT, R4, RZ, PT ;  /* 0x000000ff0400720c */ /* 0x000fe40003f46270 */
[----:B------:R-:W-:-:S04]  /*0490*/  ISETP.NE.AND P3, PT, R3, RZ, PT ;  /* 0x000000ff0300720c */ /* 0x000fc80003f65270 */
[----:B------:R-:W-:-:S05]  /*04a0*/  @P1 VIADD R8, R8, 0x1 ;  /* 0x0000000108081836 */ /* 0x000fca0000000000 */
[----:B------:R-:W-:Y:S01]  /*04b0*/  MOV R15, R8 ;  /* 0x00000008000f7202 */ /* 0x000fe20000000f00 */
[----:B0-----:R-:W-:Y:S02]  /*04c0*/  IMAD.MOV R4, RZ, RZ, -R9 ;  /* 0x000000ffff047224 */ /* 0x001fe400078e0a09 */
[----:B------:R-:W-:Y:S01]  /*04d0*/  IMAD.MOV.U32 R8, RZ, RZ, RZ ;  /* 0x000000ffff087224 */ /* 0x000fe200078e00ff */
[----:B------:R-:W-:Y:S01]  /*04e0*/  @!P2 IADD3 R15, PT, PT, -R15, RZ, RZ ;  /* 0x000000ff0f0fa210 */ /* 0x000fe20007ffe1ff */
[----:B------:R-:W-:Y:S01]  /*04f0*/  IMAD R13, R4, R11, RZ ;  /* 0x0000000b040d7224 */ /* 0x000fe200078e02ff */
[----:B------:R-:W-:-:S03]  /*0500*/  @!P3 LOP3.LUT R15, RZ, R3, RZ, 0x33, !PT ;  /* 0x00000003ff0fb212 */ /* 0x000fc600078e33ff */
[----:B------:R-:W-:Y:S01]  /*0510*/  IMAD.HI.U32 R8, R9, R13, R8 ;  /* 0x0000000d09087227 */ /* 0x000fe200078e0008 */
[----:B------:R-:W-:Y:S01]  /*0520*/  IABS R4, R15 ;  /* 0x0000000f00047213 */ /* 0x000fe20000000000 */
[----:B------:R-:W0:Y:S04]  /*0530*/  LDC R13, c[0x0][0x390] ;  /* 0x0000e400ff0d7b82 */ /* 0x000e280000000800 */
[----:B------:R-:W-:-:S05]  /*0540*/  IMAD.HI.U32 R9, R8, R4, RZ ;  /* 0x0000000408097227 */ /* 0x000fca00078e00ff */
[----:B------:R-:W-:-:S05]  /*0550*/  IADD3 R8, PT, PT, -R9, RZ, RZ ;  /* 0x000000ff09087210 */ /* 0x000fca0007ffe1ff */
[----:B------:R-:W-:-:S05]  /*0560*/  IMAD R4, R11, R8, R4 ;  /* 0x000000080b047224 */ /* 0x000fca00078e0204 */
[----:B------:R-:W-:-:S13]  /*0570*/  ISETP.GT.U32.AND P3, PT, R11, R4, PT ;  /* 0x000000040b00720c */ /* 0x000fda0003f64070 */
[----:B------:R-:W-:-:S05]  /*0580*/  @!P3 IMAD.IADD R4, R4, 0x1, -R11 ;  /* 0x000000010404b824 */ /* 0x000fca00078e0a0b */
[----:B------:R-:W-:Y:S02]  /*0590*/  ISETP.GE.U32.AND P1, PT, R4, R11, PT ;  /* 0x0000000b0400720c */ /* 0x000fe40003f26070 */
[----:B------:R-:W-:Y:S02]  /*05a0*/  LOP3.LUT R4, R15, R6, RZ, 0x3c, !PT ;  /* 0x000000060f047212 */ /* 0x000fe400078e3cff */
[----:B------:R-:W-:Y:S02]  /*05b0*/  @!P3 IADD3 R9, PT, PT, R9, 0x1, RZ ;  /* 0x000000010909b810 */ /* 0x000fe40007ffe0ff */
[----:B------:R-:W-:Y:S02]  /*05c0*/  ISETP.GE.AND P2, PT, R4, RZ, PT ;  /* 0x000000ff0400720c */ /* 0x000fe40003f46270 */
[----:B------:R-:W-:-:S05]  /*05d0*/  ISETP.NE.AND P3, PT, R6, RZ, PT ;  /* 0x000000ff0600720c */ /* 0x000fca0003f65270 */
[----:B------:R-:W-:-:S06]  /*05e0*/  @P1 VIADD R9, R9, 0x1 ;  /* 0x0000000109091836 */ /* 0x000fcc0000000000 */
[----:B------:R-:W-:Y:S02]  /*05f0*/  @!P2 IADD3 R9, PT, PT, -R9, RZ, RZ ;  /* 0x000000ff0909a210 */ /* 0x000fe40007ffe1ff */
[----:B------:R-:W-:Y:S02]  /*0600*/  @!P3 LOP3.LUT R9, RZ, R6, RZ, 0x33, !PT ;  /* 0x00000006ff09b212 */ /* 0x000fe400078e33ff */
[----:B------:R-:W-:-:S03]  /*0610*/  ISETP.NE.AND P1, PT, RZ, UR4, PT ;  /* 0x00000004ff007c0c */ /* 0x000fc6000bf25270 */
[----:B------:R-:W-:-:S04]  /*0620*/  IMAD.MOV R11, RZ, RZ, -R9 ;  /* 0x000000ffff0b7224 */ /* 0x000fc800078e0a09 */
[----:B------:R-:W-:Y:S02]  /*0630*/  IMAD R4, R6, R11, R15 ;  /* 0x0000000b06047224 */ /* 0x000fe400078e020f */
[----:B------:R-:W3:Y:S01]  /*0640*/  LDC R11, c[0x0][0x394] ;  /* 0x0000e500ff0b7b82 */ /* 0x000ee20000000800 */
[----:B------:R-:W-:Y:S02]  /*0650*/  IADD3 R8, PT, PT, -R15, RZ, RZ ;  /* 0x000000ff0f087210 */ /* 0x000fe40007ffe1ff */
[----:B------:R-:W-:-:S03]  /*0660*/  I2FP.F32.S32 R4, R4 ;  /* 0x0000000400047245 */ /* 0x000fc60000201400 */
[----:B------:R-:W-:Y:S02]  /*0670*/  IMAD R8, R3, R8, R10 ;  /* 0x0000000803087224 */ /* 0x000fe400078e020a */
[----:B------:R-:W-:-:S03]  /*0680*/  @!P1 FADD.FTZ R6, R4, 0.5 ;  /* 0x3f00000004069421 */ /* 0x000fc60000010000 */
[----:B------:R-:W-:Y:S01]  /*0690*/  I2FP.F32.S32 R8, R8 ;  /* 0x0000000800087245 */ /* 0x000fe20000201400 */
[-C--:B0-----:R-:W-:Y:S01]  /*06a0*/  @!P1 FFMA.FTZ R6, R6, R13.reuse, -0.5 ;  /* 0xbf00000006069423 */ /* 0x081fe2000001000d */
[----:B------:R-:W-:-:S03]  /*06b0*/  @P1 FMUL.FTZ R3, R4, R13 ;  /* 0x0000000d04031220 */ /* 0x000fc60000410000 */
[----:B------:R-:W-:Y:S01]  /*06c0*/  @!P1 FADD.FTZ R4, R8, 0.5 ;  /* 0x3f00000008049421 */ /* 0x000fe20000010000 */
[----:B------:R-:W-:-:S04]  /*06d0*/  @!P1 FSETP.GEU.FTZ.AND P2, PT, R6, RZ, PT ;  /* 0x000000ff0600920b */ /* 0x000fc80003f5e000 */
[----:B------:R-:W-:Y:S01]  /*06e0*/  @!P1 FSEL R3, R6, RZ, P2 ;  /* 0x000000ff06039208 */ /* 0x000fe20001000000 */
[----:B---3--:R-:W-:-:S03]  /*06f0*/  @!P1 FFMA.FTZ R6, R4, R11, -0.5 ;  /* 0xbf00000004069423 */ /* 0x008fc6000001000b */
[----:B------:R-:W0:Y:S02]  /*0700*/  F2I.FTZ.TRUNC.NTZ R4, R3 ;  /* 0x0000000300047305 */ /* 0x000e24000021f100 */
[----:B------:R-:W-:Y:S01]  /*0710*/  @!P1 FSETP.GEU.FTZ.AND P2, PT, R6, RZ, PT ;  /* 0x000000ff0600920b */ /* 0x000fe20003f5e000 */
[----:B------:R-:W-:-:S03]  /*0720*/  @P1 FMUL.FTZ R8, R8, R11 ;  /* 0x0000000b08081220 */ /* 0x000fc60000410000 */
[----:B------:R-:W-:Y:S02]  /*0730*/  @!P1 FSEL R8, R6, RZ, P2 ;  /* 0x000000ff06089208 */ /* 0x000fe40001000000 */
[----:B------:R-:W-:Y:S01]  /*0740*/  ISETP.GE.AND P2, PT, R2, RZ, PT ;  /* 0x000000ff0200720c */ /* 0x000fe20003f46270 */
[----:B----4-:R-:W-:Y:S01]  /*0750*/  UIADD3 UR4, UPT, UPT, UR8, -0x1, URZ ;  /* 0xffffffff08047890 */ /* 0x010fe2000fffe0ff */
[-C--:B------:R-:W-:Y:S01]  /*0760*/  ISETP.GT.U32.AND P1, PT, R0, R5.reuse, PT ;  /* 0x000000050000720c */ /* 0x080fe20003f24070 */
[----:B------:R-:W-:Y:S01]  /*0770*/  IMAD.IADD R0, R5, 0x1, -R0 ;  /* 0x0000000105007824 */ /* 0x000fe200078e0a00 */
[----:B------:R-:W3:Y:S03]  /*0780*/  F2I.FTZ.TRUNC.NTZ R6, R8 ;  /* 0x0000000800067305 */ /* 0x000ee6000021f100 */
[----:B0-----:R-:W-:Y:S02]  /*0790*/  ISETP.GE.AND P3, PT, R4, UR4, PT ;  /* 0x0000000404007c0c */ /* 0x001fe4000bf66270 */
[----:B------:R-:W-:Y:S01]  /*07a0*/  SEL R2, R0, R5, !P1 ;  /* 0x0000000500027207 */ /* 0x000fe20004800000 */
[----:B-1----:R-:W-:-:S04]  /*07b0*/  UIADD3 UR4, UPT, UPT, UR5, -0x1, URZ ;  /* 0xffffffff05047890 */ /* 0x002fc8000fffe0ff */
[----:B------:R-:W-:Y:S01]  /*07c0*/  @!P2 IMAD.MOV R2, RZ, RZ, -R2 ;  /* 0x000000ffff02a224 */ /* 0x000fe200078e0a02 */
[----:B------:R-:W-:-:S04]  /*07d0*/  IADD3 R10, PT, PT, R4, 0x1, RZ ;  /* 0x00000001040a7810 */ /* 0x000fc80007ffe0ff */
[----:B------:R-:W-:Y:S02]  /*07e0*/  SEL R2, R7, R2, !P0 ;  /* 0x0000000207027207 */ /* 0x000fe40004000000 */
[----:B---3--:R-:W-:Y:S02]  /*07f0*/  ISETP.GE.AND P0, PT, R6, UR4, PT ;  /* 0x0000000406007c0c */ /* 0x008fe4000bf06270 */
[----:B------:R-:W-:Y:S02]  /*0800*/  I2FP.F32.S32 R13, R6 ;  /* 0x00000006000d7245 */ /* 0x000fe40000201400 */
[----:B------:R-:W-:Y:S02]  /*0810*/  I2FP.F32.S32 R0, R4 ;  /* 0x0000000400007245 */ /* 0x000fe40000201400 */
[----:B------:R-:W-:Y:S02]  /*0820*/  @P3 IADD3 R10, PT, PT, R4, RZ, RZ ;  /* 0x000000ff040a3210 */ /* 0x000fe40007ffe0ff */
[----:B------:R-:W-:Y:S01]  /*0830*/  SHF.R.S32.HI R5, RZ, 0x1f, R4 ;  /* 0x0000001fff057819 */ /* 0x000fe20000011404 */
[----:B------:R-:W-:Y:S01]  /*0840*/  FADD.FTZ R13, -R13, R8 ;  /* 0x000000080d0d7221 */ /* 0x000fe20000010100 */
[----:B------:R-:W-:Y:S01]  /*0850*/  SHF.R.S32.HI R11, RZ, 0x1f, R10 ;  /* 0x0000001fff0b7819 */ /* 0x000fe2000001140a */
[----:B------:R-:W-:Y:S01]  /*0860*/  FADD.FTZ R0, -R0, R3 ;  /* 0x0000000300007221 */ /* 0x000fe20000010100 */
[----:B------:R-:W-:Y:S01]  /*0870*/  IMAD.WIDE R4, R9, UR8, R4 ;  /* 0x0000000809047c25 */ /* 0x000fe2000f8e0204 */
[----:B------:R-:W-:-:S03]  /*0880*/  USHF.R.S32.HI UR4, URZ, 0x1f, UR5 ;  /* 0x0000001fff047899 */ /* 0x000fc60008011405 */
[----:B------:R-:W-:Y:S01]  /*0890*/  FADD.FTZ R18, -R13, 1 ;  /* 0x3f8000000d127421 */ /* 0x000fe20000010100 */
[----:B------:R-:W-:Y:S01]  /*08a0*/  FADD.FTZ R3, -R0, 1 ;  /* 0x3f80000000037421 */ /* 0x000fe20000010100 */
[----:B------:R-:W-:Y:S01]  /*08b0*/  IMAD.WIDE R8, R9, UR8, R10 ;  /* 0x0000000809087c25 */ /* 0x000fe2000f8e020a */
[----:B------:R-:W-:-:S03]  /*08c0*/  SHF.R.S32.HI R7, RZ, 0x1f, R6 ;  /* 0x0000001fff077819 */ /* 0x000fc60000011406 */
[C---:B------:R-:W-:Y:S01]  /*08d0*/  FMUL.FTZ R17, R0.reuse, R18 ;  /* 0x0000001200117220 */ /* 0x040fe20000410000 */
[-C--:B------:R-:W-:Y:S01]  /*08e0*/  FMUL.FTZ R16, R0, R13.reuse ;  /* 0x0000000d00107220 */ /* 0x080fe20000410000 */
[C---:B------:R-:W-:Y:S01]  /*08f0*/  VIADD R10, R6.reuse, 0x1 ;  /* 0x00000001060a7836 */ /* 0x040fe20000000000 */
[----:B------:R-:W-:Y:S01]  /*0900*/  @P0 IADD3 R10, PT, PT, R6, RZ, RZ ;  /* 0x000000ff060a0210 */ /* 0x000fe20007ffe0ff */
[----:B------:R-:W-:Y:S02]  /*0910*/  IMAD R15, R5, UR5, RZ ;  /* 0x00000005050f7c24 */ /* 0x000fe4000f8e02ff */
[----:B------:R-:W-:Y:S01]  /*0920*/  FMUL.FTZ R0, R3, R13 ;  /* 0x0000000d03007220 */ /* 0x000fe20000410000 */
[C---:B------:R-:W-:Y:S01]  /*0930*/  IMAD.WIDE.U32 R12, R4.reuse, UR5, R6 ;  /* 0x00000005040c7c25 */ /* 0x040fe2000f8e0006 */
[----:B------:R-:W-:Y:S01]  /*0940*/  SHF.R.S32.HI R11, RZ, 0x1f, R10 ;  /* 0x0000001fff0b7819 */ /* 0x000fe2000001140a */
[----:B------:R-:W0:Y:S02]  /*0950*/  LDCU.64 UR8, c[0x0][0x3a0] ;  /* 0x00007400ff0877ac */ /* 0x000e240008000a00 */
[----:B------:R-:W-:-:S02]  /*0960*/  IMAD R15, R4, UR4, R15 ;  /* 0x00000004040f7c24 */ /* 0x000fc4000f8e020f */
[----:B------:R-:W-:Y:S02]  /*0970*/  IMAD R9, R9, UR5, RZ ;  /* 0x0000000509097c24 */ /* 0x000fe4000f8e02ff */
[----:B------:R-:W-:Y:S01]  /*0980*/  IMAD.IADD R14, R13, 0x1, R15 ;  /* 0x000000010d0e7824 */ /* 0x000fe200078e020f */
[----:B------:R-:W-:Y:S01]  /*0990*/  SHF.R.S32.HI R21, RZ, 0x1f, R23 ;  /* 0x0000001fff157819 */ /* 0x000fe20000011417 */
[----:B------:R-:W-:-:S04]  /*09a0*/  IMAD.WIDE.U32 R4, R4, UR5, R10 ;  /* 0x0000000504047c25 */ /* 0x000fc8000f8e000a */
[----:B------:R-:W-:-:S04]  /*09b0*/  IMAD.WIDE.U32 R6, R8, UR5, R6 ;  /* 0x0000000508067c25 */ /* 0x000fc8000f8e0006 */
[----:B------:R-:W-:Y:S02]  /*09c0*/  IMAD R13, R8, UR4, R9 ;  /* 0x00000004080d7c24 */ /* 0x000fe4000f8e0209 */
[----:B------:R-:W-:Y:S02]  /*09d0*/  IMAD R14, R14, R23, RZ ;  /* 0x000000170e0e7224 */ /* 0x000fe400078e02ff */
[----:B------:R-:W-:Y:S01]  /*09e0*/  IMAD.WIDE.U32 R8, R8, UR5, R10 ;  /* 0x0000000508087c25 */ /* 0x000fe2000f8e000a */
[----:B------:R-:W-:-:S03]  /*09f0*/  IADD3 R22, PT, PT, R15, R5, RZ ;  /* 0x000000050f167210 */ /* 0x000fc60007ffe0ff */
[----:B------:R-:W-:Y:S01]  /*0a00*/  IMAD R5, R21, R12, R14 ;  /* 0x0000000c15057224 */ /* 0x000fe200078e020e */
[----:B------:R-:W-:Y:S01]  /*0a10*/  IADD3 R14, PT, PT, R13, R9, RZ ;  /* 0x000000090d0e7210 */ /* 0x000fe20007ffe0ff */
[----:B------:R-:W-:Y:S02]  /*0a20*/  IMAD.IADD R20, R7, 0x1, R13 ;  /* 0x0000000107147824 */ /* 0x000fe400078e020d */
[----:B------:R-:W-:Y:S01]  /*0a30*/  FMUL.FTZ R18, R3, R18 ;  /* 0x0000001203127220 */ /* 0x000fe20000410000 */
[----:B------:R-:W-:Y:S01]  /*0a40*/  SHF.R.S32.HI R3, RZ, 0x1f, R2 ;  /* 0x0000001fff037819 */ /* 0x000fe20000011402 */
[-C--:B------:R-:W-:Y:S02]  /*0a50*/  IMAD R7, R22, R23.reuse, RZ ;  /* 0x0000001716077224 */ /* 0x080fe400078e02ff */
[-C--:B------:R-:W-:Y:S02]  /*0a60*/  IMAD R9, R20, R23.reuse, RZ ;  /* 0x0000001714097224 */ /* 0x080fe400078e02ff */
[----:B------:R-:W-:-:S02]  /*0a70*/  IMAD R20, R14, R23, RZ ;  /* 0x000000170e147224 */ /* 0x000fc400078e02ff */
[----:B------:R-:W-:-:S04]  /*0a80*/  IMAD.WIDE.U32 R12, R12, R23, R2 ;  /* 0x000000170c0c7225 */ /* 0x000fc800078e0002 */
[----:B------:R-:W-:-:S04]  /*0a90*/  IMAD.WIDE.U32 R10, R4, R23, R2 ;  /* 0x00000017040a7225 */ /* 0x000fc800078e0002 */
[----:B------:R-:W-:-:S04]  /*0aa0*/  IMAD.WIDE.U32 R14, R6, R23, R2 ;  /* 0x00000017060e7225 */ /* 0x000fc800078e0002 */
[C---:B------:R-:W-:Y:S02]  /*0ab0*/  IMAD R7, R21.reuse, R4, R7 ;  /* 0x0000000415077224 */ /* 0x040fe400078e0207 */
[----:B------:R-:W-:Y:S02]  /*0ac0*/  IMAD R9, R21, R6, R9 ;  /* 0x0000000615097224 */ /* 0x000fe400078e0209 */
[----:B------:R-:W-:-:S04]  /*0ad0*/  IMAD.WIDE.U32 R2, R8, R23, R2 ;  /* 0x0000001708027225 */ /* 0x000fc800078e0002 */
[----:B------:R-:W-:Y:S01]  /*0ae0*/  IMAD R21, R21, R8, R20 ;  /* 0x0000000815157224 */ /* 0x000fe200078e0214 */
[----:B0-----:R-:W-:Y:S01]  /*0af0*/  LEA R20, P3, R2, UR8, 0x2 ;  /* 0x0000000802147c11 */ /* 0x001fe2000f8610ff */
[----:B------:R-:W-:Y:S01]  /*0b00*/  IMAD.IADD R5, R13, 0x1, R5 ;  /* 0x000000010d057824 */ /* 0x000fe200078e0205 */
[----:B------:R-:W-:Y:S02]  /*0b10*/  LEA R4, P0, R12, UR8, 0x2 ;  /* 0x000000080c047c11 */ /* 0x000fe4000f8010ff */
[----:B------:R-:W-:Y:S01]  /*0b20*/  IADD3 R3, PT, PT, R3, R21, RZ ;  /* 0x0000001503037210 */ /* 0x000fe20007ffe0ff */
[----:B------:R-:W-:Y:S01]  /*0b30*/  IMAD.IADD R9, R15, 0x1, R9 ;  /* 0x000000010f097824 */ /* 0x000fe200078e0209 */
[----:B------:R-:W-:Y:S02]  /*0b40*/  LEA R6, P1, R10, UR8, 0x2 ;  /* 0x000000080a067c11 */ /* 0x000fe4000f8210ff */
[----:B------:R-:W-:Y:S02]  /*0b50*/  IADD3 R7, PT, PT, R11, R7, RZ ;  /* 0x000000070b077210 */ /* 0x000fe40007ffe0ff */
[----:B------:R-:W-:-:S02]  /*0b60*/  LEA R8, P2, R14, UR8, 0x2 ;  /* 0x000000080e087c11 */ /* 0x000fc4000f8410ff */
[----:B------:R-:W-:Y:S01]  /*0b70*/  LEA.HI.X R21, R2, UR9, R3, 0x2, P3 ;  /* 0x0000000902157c11 */ /* 0x000fe200098f1403 */
[C---:B--2---:R-:W-:Y:S01]  /*0b80*/  FMUL.FTZ R3, R19.reuse, R18 ;  /* 0x0000001213037220 */ /* 0x044fe20000410000 */
[----:B------:R-:W-:Y:S01]  /*0b90*/  LEA.HI.X R5, R12, UR9, R5, 0x2, P0 ;  /* 0x000000090c057c11 */ /* 0x000fe200080f1405 */
[C---:B------:R-:W-:Y:S01]  /*0ba0*/  FMUL.FTZ R11, R19.reuse, R0 ;  /* 0x00000000130b7220 */ /* 0x040fe20000410000 */
[----:B------:R-:W-:Y:S01]  /*0bb0*/  LEA.HI.X R7, R10, UR9, R7, 0x2, P1 ;  /* 0x000000090a077c11 */ /* 0x000fe200088f1407 */
[C---:B------:R-:W-:Y:S01]  /*0bc0*/  FMUL.FTZ R17, R19.reuse, R17 ;  /* 0x0000001113117220 */ /* 0x040fe20000410000 */
[----:B------:R-:W-:Y:S01]  /*0bd0*/  LEA.HI.X R9, R14, UR9, R9, 0x2, P2 ;  /* 0x000000090e097c11 */ /* 0x000fe200090f1409 */
[----:B------:R-:W-:Y:S01]  /*0be0*/  FMUL.FTZ R19, R19, R16 ;  /* 0x0000001013137220 */ /* 0x000fe20000410000 */
[----:B------:R-:W-:Y:S04]  /*0bf0*/  REDG.E.ADD.F32.FTZ.RN.STRONG.GPU desc[UR6][R4.64], R3 ;  /* 0x00000003040079a6 */ /* 0x000fe8000c12f306 */
[----:B------:R-:W-:Y:S04]  /*0c00*/  REDG.E.ADD.F32.FTZ.RN.STRONG.GPU desc[UR6][R6.64], R11 ;  /* 0x0000000b060079a6 */ /* 0x000fe8000c12f306 */
[----:B------:R-:W-:Y:S04]  /*0c10*/  REDG.E.ADD.F32.FTZ.RN.STRONG.GPU desc[UR6][R8.64], R17 ;  /* 0x00000011080079a6 */ /* 0x000fe8000c12f306 */
[----:B------:R-:W-:Y:S01]  /*0c20*/  REDG.E.ADD.F32.FTZ.RN.STRONG.GPU desc[UR6][R20.64], R19 ;  /* 0x00000013140079a6 */ /* 0x000fe2000c12f306 */
[----:B------:R-:W-:Y:S05]  /*0c30*/  EXIT ;  /* 0x000000000000794d */ /* 0x000fea0003800000 */
.L_x_1891:
        /* <DEDUP_REMOVED lines=12> */
.L_x_1989:


//--------------------- .text._ZN2at6native54_GLOBAL__N__aa9a477a_21_UpSampleBilinear2d_cu_607db5e338upsample_bilinear2d_backward_out_frameIddEEvmiiiiT0_S3_bPT_PKS4_ --------------------------
	.section	.text._ZN2at6native54_GLOBAL__N__aa9a477a_21_UpSampleBilinear2d_cu_607db5e338upsample_bilinear2d_backward_out_frameIddEEvmiiiiT0_S3_bPT_PKS4_,"ax",@progbits
	.align	128
.text._ZN2at6native54_GLOBAL__N__aa9a477a_21_UpSampleBilinear2d_cu_607db5e338upsample_bilinear2d_backward_out_frameIddEEvmiiiiT0_S3_bPT_PKS4_:
        .type           _ZN2at6native54_GLOBAL__N__aa9a477a_21_UpSampleBilinear2d_cu_607db5e338upsample_bilinear2d_backward_out_frameIddEEvmiiiiT0_S3_bPT_PKS4_,@function
        .size           _ZN2at6native54_GLOBAL__N__aa9a477a_21_UpSampleBilinear2d_cu_607db5e338upsample_bilinear2d_backward_out_frameIddEEvmiiiiT0_S3_bPT_PKS4_,(.L_x_1990 - _ZN2at6native54_GLOBAL__N__aa9a477a_21_UpSampleBilinear2d_cu_607db5e338upsample_bilinear2d_backward_out_frameIddEEvmiiiiT0_S3_bPT_PKS4_)
        .other          _ZN2at6native54_GLOBAL__N__aa9a477a_21_UpSampleBilinear2d_cu_607db5e338upsample_bilinear2d_backward_out_frameIddEEvmiiiiT0_S3_bPT_PKS4_,@"STO_CUDA_ENTRY STV_DEFAULT"
_ZN2at6native54_GLOBAL__N__aa9a477a_21_UpSampleBilinear2d_cu_607db5e338upsample_bilinear2d_backward_out_frameIddEEvmiiiiT0_S3_bPT_PKS4_:
        /* <DEDUP_REMOVED lines=22> */
[----:B------:R-:W-:Y:S01]  /*0160*/  IMAD.MOV.U32 R0, RZ, RZ, RZ ;  /* 0x000000ffff007224 */ /* 0x000fe200078e00ff */
[----:B------:R-:W1:Y:S01]  /*0170*/  LDCU.64 UR12, c[0x0][0x388] ;  /* 0x00007100ff0c77ac */ /* 0x000e620008000a00 */
[----:B------:R-:W2:Y:S01]  /*0180*/  LDCU UR4, c[0x0][0x370] ;  /* 0x00006e00ff0477ac */ /* 0x000ea20008000800 */
        /* <DEDUP_REMOVED lines=11> */
[----:B------:R-:W0:Y:S01]  /*0240*/  LDCU.128 UR16, c[0x0][0x3b0] ;  /* 0x00007600ff1077ac */ /* 0x000e220008000c00 */
[----:B------:R-:W0:Y:S01]  /*0250*/  LDCU.128 UR20, c[0x0][0x3b0] ;  /* 0x00007600ff1477ac */ /* 0x000e220008000c00 */
[----:B-1----:R-:W-:-:S02]  /*0260*/  UIADD3 UR14, UPT, UPT, UR12, -0x1, URZ ;  /* 0xffffffff0c0e7890 */ /* 0x002fc4000fffe0ff */
[----:B------:R-:W-:Y:S02]  /*0270*/  UIADD3 UR15, UPT, UPT, UR13, -0x1, URZ ;  /* 0xffffffff0d0f7890 */ /* 0x000fe4000fffe0ff */
[----:B------:R-:W-:Y:S02]  /*0280*/  USHF.R.S32.HI UR9, URZ, 0x1f, UR12 ;  /* 0x0000001fff097899 */ /* 0x000fe4000801140c */
[----:B------:R-:W-:Y:S02]  /*0290*/  USHF.R.S32.HI UR10, URZ, 0x1f, UR13 ;  /* 0x0000001fff0a7899 */ /* 0x000fe4000801140d */
[----:B--2---:R-:W-:Y:S01]  /*02a0*/  UIMAD UR4, UR8, UR4, URZ ;  /* 0x00000004080472a4 */ /* 0x004fe2000f8e02ff */
[----:B---34-:R-:W-:Y:S11]  /*02b0*/  BRA.U UP0, `(.L_x_1892) ;  /* 0x0000000d00c87547 */ /* 0x018ff6000b800000 */
[----:B------:R-:W-:Y:S01]  /*02c0*/  BSSY B0, `(.L_x_1893) ;  /* 0x00000f0000007945 */ /* 0x000fe20003800000 */
.L_x_1900:
        /* <DEDUP_REMOVED lines=8> */
[----:B-1----:R-:W-:-:S06]  /*0350*/  IADD3 R4, PT, PT, R2, 0xffffffe, RZ ;  /* 0x0ffffffe02047810 */ /* 0x002fcc0007ffe0ff */
[----:B------:R1:W2:Y:S02]  /*0360*/  F2I.FTZ.U32.TRUNC.NTZ R5, R4 ;  /* 0x0000000400057305 */ /* 0x0002a4000021f000 */
[----:B-1----:R-:W-:Y:S02]  /*0370*/  IMAD.MOV.U32 R4, RZ, RZ, RZ ;  /* 0x000000ffff047224 */ /* 0x002fe400078e00ff */
[----:B--2---:R-:W-:-:S04]  /*0380*/  IMAD.MOV R7, RZ, RZ, -R5 ;  /* 0x000000ffff077224 */ /* 0x004fc800078e0a05 */
[----:B------:R-:W-:-:S04]  /*0390*/  IMAD R7, R7, UR28, RZ ;  /* 0x0000001c07077c24 */ /* 0x000fc8000f8e02ff */
[----:B------:R-:W-:-:S06]  /*03a0*/  IMAD.HI.U32 R6, R5, R7, R4 ;  /* 0x0000000705067227 */ /* 0x000fcc00078e0004 */
[----:B------:R-:W-:-:S05]  /*03b0*/  IMAD.HI.U32 R4, R6, R3, RZ ;  /* 0x0000000306047227 */ /* 0x000fca00078e00ff */
[----:B------:R-:W-:-:S05]  /*03c0*/  IADD3 R6, PT, PT, -R4, RZ, RZ ;  /* 0x000000ff04067210 */ /* 0x000fca0007ffe1ff */
[----:B------:R-:W-:-:S05]  /*03d0*/  IMAD R5, R6, UR28, R3 ;  /* 0x0000001c06057c24 */ /* 0x000fca000f8e0203 */
[----:B------:R-:W-:-:S13]  /*03e0*/  ISETP.GE.U32.AND P0, PT, R5, UR28, PT ;  /* 0x0000001c05007c0c */ /* 0x000fda000bf06070 */
[----:B------:R-:W-:Y:S02]  /*03f0*/  @P0 VIADD R5, R5, -UR28 ;  /* 0x8000001c05050c36 */ /* 0x000fe40008000000 */
[----:B------:R-:W-:-:S03]  /*0400*/  @P0 VIADD R4, R4, 0x1 ;  /* 0x0000000104040836 */ /* 0x000fc60000000000 */
[----:B------:R-:W-:Y:S01]  /*0410*/  ISETP.GE.U32.AND P1, PT, R5, UR28, PT ;  /* 0x0000001c05007c0c */ /* 0x000fe2000bf26070 */
[----:B------:R-:W-:-:S12]  /*0420*/  IMAD.MOV.U32 R5, RZ, RZ, RZ ;  /* 0x000000ffff057224 */ /* 0x000fd800078e00ff */
[----:B------:R-:W-:Y:S02]  /*0430*/  @P1 IADD3 R4, PT, PT, R4, 0x1, RZ ;  /* 0x0000000104041810 */ /* 0x000fe40007ffe0ff */
[----:B------:R-:W-:-:S05]  /*0440*/  @!P2 LOP3.LUT R4, RZ, UR28, RZ, 0x33, !PT ;  /* 0x0000001cff04ac12 */ /* 0x000fca000f8e33ff */
[----:B------:R-:W-:-:S04]  /*0450*/  IMAD.MOV R2, RZ, RZ, -R4 ;  /* 0x000000ffff027224 */ /* 0x000fc800078e0a04 */
[----:B------:R-:W-:Y:S01]  /*0460*/  IMAD R2, R2, UR28, R3 ;  /* 0x0000001c02027c24 */ /* 0x000fe2000f8e0203 */
[----:B------:R-:W-:Y:S06]  /*0470*/  BRA `(.L_x_1896) ;  /* 0x00000000002c7947 */ /* 0x000fec0003800000 */
.L_x_1895:
[----:B------:R-:W1:Y:S01]  /*0480*/  LDCU UR5, c[0x0][0x394] ;  /* 0x00007280ff0577ac */ /* 0x000e620008000800 */
[----:B------:R-:W-:Y:S01]  /*0490*/  MOV R11, R3 ;  /* 0x00000003000b7202 */ /* 0x000fe20000000f00 */
[----:B------:R-:W-:Y:S01]  /*04a0*/  IMAD.MOV.U32 R12, RZ, RZ, R0 ;  /* 0x000000ffff0c7224 */ /* 0x000fe200078e0000 */
[----:B------:R-:W-:Y:S01]  /*04b0*/  MOV R8, 0x4f0 ;  /* 0x000004f000087802 */ /* 0x000fe20000000f00 */
[----:B------:R-:W-:Y:S01]  /*04c0*/  IMAD.U32 R9, RZ, RZ, UR27 ;  /* 0x0000001bff097e24 */ /* 0x000fe2000f8e00ff */
[----:B-1----:R-:W-:-:S07]  /*04d0*/  MOV R10, UR5 ;  /* 0x00000005000a7c02 */ /* 0x002fce0008000f00 */
[----:B0-----:R-:W-:Y:S05]  /*04e0*/  CALL.REL.NOINC `($__internal_23_$__cuda_sm20_div_u64) ;  /* 0x0000001800947944 */ /* 0x001fea0003c00000 */
[--C-:B------:R-:W-:Y:S01]  /*04f0*/  IMAD.MOV R2, RZ, RZ, -R14.reuse ;  /* 0x000000ffff027224 */ /* 0x100fe200078e0a0e */
[----:B------:R-:W-:Y:S01]  /*0500*/  MOV R5, R15 ;  /* 0x0000000f00057202 */ /* 0x000fe20000000f00 */
[----:B------:R-:W-:Y:S02]  /*0510*/  IMAD.MOV.U32 R4, RZ, RZ, R14 ;  /* 0x000000ffff047224 */ /* 0x000fe400078e000e */
[----:B------:R-:W-:-:S07]  /*0520*/  IMAD R2, R2, UR28, R3 ;  /* 0x0000001c02027c24 */ /* 0x000fce000f8e0203 */
.L_x_1896:
[----:B0-----:R-:W-:Y:S05]  /*0530*/  BSYNC.RECONVERGENT B1 ;  /* 0x0000000000017941 */ /* 0x001fea0003800200 */
.L_x_1894:
        /* <DEDUP_REMOVED lines=8> */
[----:B0-----:R-:W-:-:S06]  /*05c0*/  VIADD R6, R5, 0xffffffe ;  /* 0x0ffffffe05067836 */ /* 0x001fcc0000000000 */
        /* <DEDUP_REMOVED lines=9> */
[----:B------:R-:W-:Y:S01]  /*0660*/  @P0 VIADD R7, R7, -UR29 ;  /* 0x8000001d07070c36 */ /* 0x000fe20008000000 */
[----:B------:R-:W-:-:S04]  /*0670*/  @P0 IADD3 R20, PT, PT, R20, 0x1, RZ ;  /* 0x0000000114140810 */ /* 0x000fc80007ffe0ff */
[----:B------:R-:W-:-:S13]  /*0680*/  ISETP.GE.U32.AND P1, PT, R7, UR29, PT ;  /* 0x0000001d07007c0c */ /* 0x000fda000bf26070 */
[----:B------:R-:W-:Y:S01]  /*0690*/  @P1 VIADD R20, R20, 0x1 ;  /* 0x0000000114141836 */ /* 0x000fe20000000000 */
[----:B------:R-:W-:-:S05]  /*06a0*/  @!P2 LOP3.LUT R20, RZ, UR29, RZ, 0x33, !PT ;  /* 0x0000001dff14ac12 */ /* 0x000fca000f8e33ff */
[----:B------:R-:W-:-:S04]  /*06b0*/  IMAD.MOV R5, RZ, RZ, -R20 ;  /* 0x000000ffff057224 */ /* 0x000fc800078e0a14 */
[----:B------:R-:W-:Y:S01]  /*06c0*/  IMAD R10, R5, UR29, R4 ;  /* 0x0000001d050a7c24 */ /* 0x000fe2000f8e0204 */
[----:B------:R-:W-:Y:S06]  /*06d0*/  BRA `(.L_x_1899) ;  /* 0x00000000002c7947 */ /* 0x000fec0003800000 */
.L_x_1898:
[----:B------:R-:W0:Y:S01]  /*06e0*/  LDCU UR5, c[0x0][0x390] ;  /* 0x00007200ff0577ac */ /* 0x000e220008000800 */
[----:B------:R-:W-:Y:S01]  /*06f0*/  IMAD.MOV.U32 R11, RZ, RZ, R4 ;  /* 0x000000ffff0b7224 */ /* 0x000fe200078e0004 */
[----:B------:R-:W-:Y:S01]  /*0700*/  MOV R9, UR26 ;  /* 0x0000001a00097c02 */ /* 0x000fe20008000f00 */
[----:B------:R-:W-:Y:S01]  /*0710*/  IMAD.MOV.U32 R12, RZ, RZ, R5 ;  /* 0x000000ffff0c7224 */ /* 0x000fe200078e0005 */
[----:B------:R-:W-:Y:S01]  /*0720*/  MOV R8, 0x750 ;  /* 0x0000075000087802 */ /* 0x000fe20000000f00 */
[----:B0-----:R-:W-:-:S07]  /*0730*/  IMAD.U32 R10, RZ, RZ, UR5 ;  /* 0x00000005ff0a7e24 */ /* 0x001fce000f8e00ff */
[----:B------:R-:W-:Y:S05]  /*0740*/  CALL.REL.NOINC `($__internal_23_$__cuda_sm20_div_u64) ;  /* 0x0000001400fc7944 */ /* 0x000fea0003c00000 */
[----:B------:R-:W-:Y:S01]  /*0750*/  IMAD.MOV R5, RZ, RZ, -R14 ;  /* 0x000000ffff057224 */ /* 0x000fe200078e0a0e */
[----:B------:R-:W-:Y:S01]  /*0760*/  MOV R20, R14 ;  /* 0x0000000e00147202 */ /* 0x000fe20000000f00 */
[----:B------:R-:W-:Y:S02]  /*0770*/  IMAD.MOV.U32 R21, RZ, RZ, R15 ;  /* 0x000000ffff157224 */ /* 0x000fe400078e000f */
[----:B------:R-:W-:-:S07]  /*0780*/  IMAD R10, R5, UR29, R4 ;  /* 0x0000001d050a7c24 */ /* 0x000fce000f8e0204 */
.L_x_1899:
[----:B------:R-:W-:Y:S05]  /*0790*/  BSYNC.RECONVERGENT B1 ;  /* 0x0000000000017941 */ /* 0x000fea0003800200 */
.L_x_1897:
[C---:B------:R-:W-:Y:S01]  /*07a0*/  LEA R14, P0, R3.reuse, UR18, 0x3 ;  /* 0x00000012030e7c11 */ /* 0x040fe2000f8018ff */
[----:B------:R-:W0:Y:S03]  /*07b0*/  LDC.64 R8, c[0x0][0x398] ;  /* 0x0000e600ff087b82 */ /* 0x000e260000000a00 */
[----:B------:R-:W-:-:S06]  /*07c0*/  LEA.HI.X R15, R3, UR19, R0, 0x3, P0 ;  /* 0x00000013030f7c11 */ /* 0x000fcc00080f1c00 */
[----:B------:R-:W2:Y:S01]  /*07d0*/  LDG.E.64.CONSTANT R14, desc[UR24][R14.64] ;  /* 0x000000180e0e7981 */ /* 0x000ea2000c1e9b00 */
[----:B------:R-:W1:Y:S01]  /*07e0*/  I2F.F64 R4, R10 ;  /* 0x0000000a00047312 */ /* 0x000e620000201c00 */
[----:B------:R-:W-:-:S15]  /*07f0*/  IMAD R25, R21, UR30, RZ ;  /* 0x0000001e15197c24 */ /* 0x000fde000f8e02ff */
[----:B------:R-:W-:-:S15]  /*0800*/  NOP ;  /* 0x0000000000007918 */ /* 0x000fde0000000000 */
[----:B------:R-:W-:-:S15]  /*0810*/  NOP ;  /* 0x0000000000007918 */ /* 0x000fde0000000000 */
[----:B------:R-:W-:-:S15]  /*0820*/  NOP ;  /* 0x0000000000007918 */ /* 0x000fde0000000000 */
[----:B------:R-:W-:-:S03]  /*0830*/  NOP ;  /* 0x0000000000007918 */ /* 0x000fc60000000000 */
[----:B-1----:R-:W0:Y:S01]  /*0840*/  DADD R4, R4, 0.5 ;  /* 0x3fe0000004047429 */ /* 0x002e220000000000 */
[----:B------:R-:W-:-:S15]  /*0850*/  IMAD R25, R20, UR9, R25 ;  /* 0x0000000914197c24 */ /* 0x000fde000f8e0219 */
        /* <DEDUP_REMOVED lines=9> */
[----:B0-----:R0:W1:Y:S02]  /*08f0*/  DFMA R4, R4, R8, -0.5 ;  /* 0xbfe000000404742b */ /* 0x0010640000000008 */
[----:B0-----:R-:W0:-:S15]  /*0900*/  LDC.64 R8, c[0x0][0x3a0] ;  /* 0x0000e800ff087b82 */ /* 0x001e1e0000000a00 */
[----:B------:R-:W-:-:S15]  /*0910*/  NOP ;  /* 0x0000000000007918 */ /* 0x000fde0000000000 */
[----:B------:R-:W-:-:S15]  /*0920*/  NOP ;  /* 0x0000000000007918 */ /* 0x000fde0000000000 */
[----:B------:R-:W-:-:S15]  /*0930*/  NOP ;  /* 0x0000000000007918 */ /* 0x000fde0000000000 */
[----:B------:R-:W-:-:S02]  /*0940*/  NOP ;  /* 0x0000000000007918 */ /* 0x000fc40000000000 */
[----:B-1----:R-:W1:Y:S02]  /*0950*/  DSETP.GEU.AND P0, PT, R4, RZ, PT ;  /* 0x000000ff0400722a */ /* 0x002e640003f0e000 */
[----:B-1----:R-:W-:Y:S02]  /*0960*/  FSEL R4, R4, RZ, P0 ;  /* 0x000000ff04047208 */ /* 0x002fe40000000000 */
[----:B------:R-:W-:-:S15]  /*0970*/  FSEL R5, R5, RZ, P0 ;  /* 0x000000ff05057208 */ /* 0x000fde0000000000 */
[----:B------:R-:W-:-:S15]  /*0980*/  NOP ;  /* 0x0000000000007918 */ /* 0x000fde0000000000 */
[----:B------:R-:W-:-:S15]  /*0990*/  NOP ;  /* 0x0000000000007918 */ /* 0x000fde0000000000 */
[----:B------:R-:W-:-:S15]  /*09a0*/  NOP ;  /* 0x0000000000007918 */ /* 0x000fde0000000000 */
[----:B------:R-:W1:Y:S02]  /*09b0*/  F2I.F64.TRUNC R18, R4 ;  /* 0x0000000400127311 */ /* 0x000e64000030d100 */
[----:B-1----:R-:W-:-:S15]  /*09c0*/  SHF.R.S32.HI R19, RZ, 0x1f, R18 ;  /* 0x0000001fff137819 */ /* 0x002fde0000011412 */
[----:B------:R-:W-:-:S15]  /*09d0*/  NOP ;  /* 0x0000000000007918 */ /* 0x000fde0000000000 */
[----:B------:R-:W-:-:S15]  /*09e0*/  NOP ;  /* 0x0000000000007918 */ /* 0x000fde0000000000 */
[----:B------:R-:W-:-:S15]  /*09f0*/  NOP ;  /* 0x0000000000007918 */ /* 0x000fde0000000000 */
[----:B------:R-:W-:-:S02]  /*0a00*/  NOP ;  /* 0x0000000000007918 */ /* 0x000fc40000000000 */
[----:B------:R-:W0:-:S15]  /*0a10*/  DADD R6, R6, 0.5 ;  /* 0x3fe0000006067429 */ /* 0x000e1e0000000000 */
[----:B------:R-:W-:-:S15]  /*0a20*/  NOP ;  /* 0x0000000000007918 */ /* 0x000fde0000000000 */
[----:B------:R-:W-:-:S15]  /*0a30*/  NOP ;  /* 0x0000000000007918 */ /* 0x000fde0000000000 */
[----:B------:R-:W-:-:S15]  /*0a40*/  NOP ;  /* 0x0000000000007918 */ /* 0x000fde0000000000 */
[----:B------:R-:W-:-:S04]  /*0a50*/  NOP ;  /* 0x0000000000007918 */ /* 0x000fc80000000000 */
[----:B------:R-:W-:-:S15]  /*0a60*/  I2F.F64 R16, R18 ;  /* 0x0000001200107312 */ /* 0x000fde0000201c00 */
[----:B------:R-:W-:-:S15]  /*0a70*/  NOP ;  /* 0x0000000000007918 */ /* 0x000fde0000000000 */
[----:B------:R-:W-:-:S15]  /*0a80*/  NOP ;  /* 0x0000000000007918 */ /* 0x000fde0000000000 */
[----:B------:R-:W-:-:S15]  /*0a90*/  NOP ;  /* 0x0000000000007918 */ /* 0x000fde0000000000 */
[----:B------:R-:W-:-:S04]  /*0aa0*/  NOP ;  /* 0x0000000000007918 */ /* 0x000fc80000000000 */
[----:B0-----:R-:W0:-:S15]  /*0ab0*/  DFMA R6, R6, R8, -0.5 ;  /* 0xbfe000000606742b */ /* 0x001e1e0000000008 */
[----:B------:R-:W-:-:S15]  /*0ac0*/  NOP ;  /* 0x0000000000007918 */ /* 0x000fde0000000000 */
[----:B------:R-:W-:-:S15]  /*0ad0*/  NOP ;  /* 0x0000000000007918 */ /* 0x000fde0000000000 */
[----:B------:R-:W-:-:S15]  /*0ae0*/  NOP ;  /* 0x0000000000007918 */ /* 0x000fde0000000000 */
[----:B------:R-:W-:-:S04]  /*0af0*/  NOP ;  /* 0x0000000000007918 */ /* 0x000fc80000000000 */
[----:B0-----:R-:W0:Y:S02]  /*0b00*/  DSETP.GEU.AND P0, PT, R6, RZ, PT ;  /* 0x000000ff0600722a */ /* 0x001e240003f0e000 */
[----:B0-----:R-:W-:Y:S02]  /*0b10*/  FSEL R12, R6, RZ, P0 ;  /* 0x000000ff060c7208 */ /* 0x001fe40000000000 */
[----:B------:R-:W-:Y:S02]  /*0b20*/  FSEL R13, R7, RZ, P0 ;  /* 0x000000ff070d7208 */ /* 0x000fe40000000000 */
[----:B------:R-:W-:-:S15]  /*0b30*/  ISETP.GE.AND P0, PT, R18, UR14, PT ;  /* 0x0000000e12007c0c */ /* 0x000fde000bf06270 */
[----:B------:R-:W-:-:S15]  /*0b40*/  NOP ;  /* 0x0000000000007918 */ /* 0x000fde0000000000 */
[----:B------:R-:W-:-:S15]  /*0b50*/  NOP ;  /* 0x0000000000007918 */ /* 0x000fde0000000000 */
[----:B------:R-:W-:-:S13]  /*0b60*/  NOP ;  /* 0x0000000000007918 */ /* 0x000fda0000000000 */
[----:B------:R-:W0:Y:S02]  /*0b70*/  F2I.F64.TRUNC R6, R12 ;  /* 0x0000000c00067311 */ /* 0x000e24000030d100 */
[----:B0-----:R-:W-:Y:S02]  /*0b80*/  ISETP.GE.AND P1, PT, R6, UR15, PT ;  /* 0x0000000f06007c0c */ /* 0x001fe4000bf26270 */
[----:B------:R-:W-:-:S15]  /*0b90*/  SHF.R.S32.HI R7, RZ, 0x1f, R6 ;  /* 0x0000001fff077819 */ /* 0x000fde0000011406 */
[----:B------:R-:W-:-:S15]  /*0ba0*/  NOP ;  /* 0x0000000000007918 */ /* 0x000fde0000000000 */
[----:B------:R-:W-:-:S15]  /*0bb0*/  NOP ;  /* 0x0000000000007918 */ /* 0x000fde0000000000 */
[----:B------:R-:W-:-:S15]  /*0bc0*/  NOP ;  /* 0x0000000000007918 */ /* 0x000fde0000000000 */
[----:B------:R-:W0:-:S15]  /*0bd0*/  DADD R16, R4, -R16 ;  /* 0x0000000004107229 */ /* 0x000e1e0000000810 */
[----:B------:R-:W-:-:S15]  /*0be0*/  NOP ;  /* 0x0000000000007918 */ /* 0x000fde0000000000 */
[----:B------:R-:W-:-:S15]  /*0bf0*/  NOP ;  /* 0x0000000000007918 */ /* 0x000fde0000000000 */
[----:B------:R-:W-:-:S15]  /*0c00*/  NOP ;  /* 0x0000000000007918 */ /* 0x000fde0000000000 */
[----:B------:R-:W-:-:S04]  /*0c10*/  NOP ;  /* 0x0000000000007918 */ /* 0x000fc80000000000 */
[----:B------:R-:W1:-:S15]  /*0c20*/  I2F.F64 R8, R6 ;  /* 0x0000000600087312 */ /* 0x000e5e0000201c00 */
[----:B------:R-:W-:-:S15]  /*0c30*/  NOP ;  /* 0x0000000000007918 */ /* 0x000fde0000000000 */
[----:B------:R-:W-:-:S15]  /*0c40*/  NOP ;  /* 0x0000000000007918 */ /* 0x000fde0000000000 */
[----:B------:R-:W-:-:S15]  /*0c50*/  NOP ;  /* 0x0000000000007918 */ /* 0x000fde0000000000 */
[----:B------:R-:W-:-:S04]  /*0c60*/  NOP ;  /* 0x0000000000007918 */ /* 0x000fc80000000000 */
[----:B-1----:R-:W1:-:S15]  /*0c70*/  DADD R10, R12, -R8 ;  /* 0x000000000c0a7229 */ /* 0x002e5e0000000808 */
[----:B------:R-:W-:-:S15]  /*0c80*/  NOP ;  /* 0x0000000000007918 */ /* 0x000fde0000000000 */
[----:B------:R-:W-:-:S15]  /*0c90*/  NOP ;  /* 0x0000000000007918 */ /* 0x000fde0000000000 */
[----:B------:R-:W-:-:S15]  /*0ca0*/  NOP ;  /* 0x0000000000007918 */ /* 0x000fde0000000000 */
[----:B------:R-:W-:-:S04]  /*0cb0*/  NOP ;  /* 0x0000000000007918 */ /* 0x000fc80000000000 */
[----:B0-----:R-:W0:-:S15]  /*0cc0*/  DADD R8, -R16, 1 ;  /* 0x3ff0000010087429 */ /* 0x001e1e0000000100 */
[----:B------:R-:W-:-:S15]  /*0cd0*/  NOP ;  /* 0x0000000000007918 */ /* 0x000fde0000000000 */
[----:B------:R-:W-:-:S15]  /*0ce0*/  NOP ;  /* 0x0000000000007918 */ /* 0x000fde0000000000 */
[----:B------:R-:W-:-:S15]  /*0cf0*/  NOP ;  /* 0x0000000000007918 */ /* 0x000fde0000000000 */
[----:B------:R-:W-:-:S04]  /*0d00*/  NOP ;  /* 0x0000000000007918 */ /* 0x000fc80000000000 */
[----:B-1----:R-:W1:-:S15]  /*0d10*/  DADD R22, -R10, 1 ;  /* 0x3ff000000a167429 */ /* 0x002e5e0000000100 */
        /* <DEDUP_REMOVED lines=14> */
[----:B-1----:R-:W2:-:S15]  /*0e00*/  DMUL R8, R8, R22 ;  /* 0x0000001608087228 */ /* 0x002e9e0000000000 */
[----:B------:R-:W-:-:S15]  /*0e10*/  NOP ;  /* 0x0000000000007918 */ /* 0x000fde0000000000 */
[----:B------:R-:W-:-:S15]  /*0e20*/  NOP ;  /* 0x0000000000007918 */ /* 0x000fde0000000000 */
[----:B------:R-:W-:-:S15]  /*0e30*/  NOP ;  /* 0x0000000000007918 */ /* 0x000fde0000000000 */
[----:B------:R-:W-:-:S04]  /*0e40*/  NOP ;  /* 0x0000000000007918 */ /* 0x000fc80000000000 */
[----:B--2---:R0:W1:Y:S02]  /*0e50*/  DMUL R12, R14, R8 ;  /* 0x000000080e0c7228 */ /* 0x0040640000000000 */
[C---:B0-----:R-:W-:Y:S01]  /*0e60*/  VIADD R8, R18.reuse, 0x1 ;  /* 0x0000000112087836 */ /* 0x041fe20000000000 */
[----:B------:R-:W-:Y:S01]  /*0e70*/  @P0 IADD3 R8, PT, PT, R18, RZ, RZ ;  /* 0x000000ff12080210 */ /* 0x000fe20007ffe0ff */
[----:B------:R-:W-:-:S03]  /*0e80*/  IMAD.WIDE.U32 R18, R20, UR30, R18 ;  /* 0x0000001e14127c25 */ /* 0x000fc6000f8e0012 */
[--C-:B------:R-:W-:Y:S02]  /*0e90*/  SHF.R.S32.HI R9, RZ, 0x1f, R8.reuse ;  /* 0x0000001fff097819 */ /* 0x100fe40000011408 */
[----:B------:R-:W-:Y:S01]  /*0ea0*/  IADD3 R2, PT, PT, R19, R25, RZ ;  /* 0x0000001913027210 */ /* 0x000fe20007ffe0ff */
[----:B------:R-:W-:-:S04]  /*0eb0*/  IMAD.WIDE.U32 R20, R20, UR30, R8 ;  /* 0x0000001e14147c25 */ /* 0x000fc8000f8e0008 */
[----:B------:R-:W-:Y:S02]  /*0ec0*/  IMAD.IADD R25, R25, 0x1, R21 ;  /* 0x0000000119197824 */ /* 0x000fe400078e0215 */
[----:B------:R-:W-:Y:S02]  /*0ed0*/  IMAD R21, R2, UR31, RZ ;  /* 0x0000001f02157c24 */ /* 0x000fe4000f8e02ff */
[----:B------:R-:W-:-:S04]  /*0ee0*/  IMAD.WIDE.U32 R8, R18, UR31, R6 ;  /* 0x0000001f12087c25 */ /* 0x000fc8000f8e0006 */
[----:B------:R-:W-:Y:S02]  /*0ef0*/  IMAD R25, R25, UR31, RZ ;  /* 0x0000001f19197c24 */ /* 0x000fe4000f8e02ff */
[----:B------:R-:W-:Y:S02]  /*0f00*/  IMAD R21, R18, UR10, R21 ;  /* 0x0000000a12157c24 */ /* 0x000fe4000f8e0215 */
[----:B------:R-:W-:Y:S02]  /*0f10*/  IMAD R25, R20, UR10, R25 ;  /* 0x0000000a14197c24 */ /* 0x000fe4000f8e0219 */
[----:B------:R-:W-:-:S15]  /*0f20*/  IMAD.IADD R27, R9, 0x1, R21 ;  /* 0x00000001091b7824 */ /* 0x000fde00078e0215 */
[----:B------:R-:W-:-:S15]  /*0f30*/  NOP ;  /* 0x0000000000007918 */ /* 0x000fde0000000000 */
[----:B------:R-:W-:-:S06]  /*0f40*/  NOP ;  /* 0x0000000000007918 */ /* 0x000fcc0000000000 */
[----:B------:R0:W-:Y:S02]  /*0f50*/  DMUL R16, R16, R22 ;  /* 0x0000001610107228 */ /* 0x0001e40000000000 */
[----:B0-----:R-:W-:Y:S02]  /*0f60*/  VIADD R22, R6, 0x1 ;  /* 0x0000000106167836 */ /* 0x001fe40000000000 */
[--C-:B------:R-:W-:Y:S02]  /*0f70*/  @P1 IMAD.MOV R22, RZ, RZ, R6.reuse ;  /* 0x000000ffff161224 */ /* 0x100fe400078e0206 */
[----:B------:R-:W-:-:S03]  /*0f80*/  IMAD.WIDE.U32 R6, R20, UR31, R6 ;  /* 0x0000001f14067c25 */ /* 0x000fc6000f8e0006 */
[--C-:B------:R-:W-:Y:S01]  /*0f90*/  SHF.R.S32.HI R23, RZ, 0x1f, R22.reuse ;  /* 0x0000001fff177819 */ /* 0x100fe20000011416 */
[----:B------:R-:W-:Y:S02]  /*0fa0*/  IMAD.IADD R7, R7, 0x1, R25 ;  /* 0x0000000107077824 */ /* 0x000fe400078e0219 */
[----:B------:R-:W-:-:S04]  /*0fb0*/  IMAD.WIDE.U32 R18, R18, UR31, R22 ;  /* 0x0000001f12127c25 */ /* 0x000fc8000f8e0016 */
[----:B------:R-:W-:Y:S01]  /*0fc0*/  IMAD.WIDE.U32 R22, R20, UR31, R22 ;  /* 0x0000001f14167c25 */ /* 0x000fe2000f8e0016 */
[----:B------:R-:W-:Y:S02]  /*0fd0*/  LEA R20, P0, R8, UR16, 0x3 ;  /* 0x0000001008147c11 */ /* 0x000fe4000f8018ff */
[----:B------:R-:W-:Y:S01]  /*0fe0*/  IADD3 R9, PT, PT, R21, R19, RZ ;  /* 0x0000001315097210 */ /* 0x000fe20007ffe0ff */
[----:B------:R-:W-:Y:S01]  /*0ff0*/  IMAD.IADD R25, R25, 0x1, R23 ;  /* 0x0000000119197824 */ /* 0x000fe200078e0217 */
[----:B------:R-:W-:Y:S02]  /*1000*/  LEA R26, P1, R18, UR16, 0x3 ;  /* 0x00000010121a7c11 */ /* 0x000fe4000f8218ff */
[----:B------:R-:W-:Y:S02]  /*1010*/  LEA.HI.X R21, R8, UR17, R27, 0x3, P0 ;  /* 0x0000001108157c11 */ /* 0x000fe400080f1c1b */
[----:B------:R-:W-:Y:S02]  /*1020*/  LEA.HI.X R27, R18, UR17, R9, 0x3, P1 ;  /* 0x00000011121b7c11 */ /* 0x000fe400088f1c09 */
[----:B------:R-:W-:Y:S01]  /*1030*/  LEA R18, P0, R6, UR16, 0x3 ;  /* 0x0000001006127c11 */ /* 0x000fe2000f8018ff */
[----:B-1----:R1:W-:Y:S01]  /*1040*/  REDG.E.ADD.F64.RN.STRONG.GPU desc[UR24][R20.64], R12 ;  /* 0x0000000c140079a6 */ /* 0x0023e2000c12ff18 */
[----:B------:R-:W-:-:S02]  /*1050*/  LEA R8, P1, R22, UR16, 0x3 ;  /* 0x0000001016087c11 */ /* 0x000fc4000f8218ff */
[----:B------:R-:W-:Y:S02]  /*1060*/  LEA.HI.X R19, R6, UR17, R7, 0x3, P0 ;  /* 0x0000001106137c11 */ /* 0x000fe400080f1c07 */
[----:B------:R-:W-:Y:S02]  /*1070*/  IADD3 R3, P0, PT, R3, UR4, RZ ;  /* 0x0000000403037c10 */ /* 0x000fe4000ff1e0ff */
[----:B------:R-:W-:Y:S02]  /*1080*/  LEA.HI.X R9, R22, UR17, R25, 0x3, P1 ;  /* 0x0000001116097c11 */ /* 0x000fe400088f1c19 */
[----:B------:R-:W-:Y:S02]  /*1090*/  IADD3.X R0, PT, PT, RZ, R0, RZ, P0, !PT ;  /* 0x00000000ff007210 */ /* 0x000fe400007fe4ff */
[----:B------:R-:W-:-:S04]  /*10a0*/  ISETP.GE.U32.AND P0, PT, R3, UR6, PT ;  /* 0x0000000603007c0c */ /* 0x000fc8000bf06070 */
[----:B------:R-:W-:-:S15]  /*10b0*/  ISETP.GE.U32.AND.EX P0, PT, R0, UR11, PT, P0 ;  /* 0x0000000b00007c0c */ /* 0x000fde000bf06100 */
[----:B------:R-:W-:-:S06]  /*10c0*/  NOP ;  /* 0x0000000000007918 */ /* 0x000fcc0000000000 */
[----:B------:R-:W0:Y:S02]  /*10d0*/  DMUL R10, R14, R10 ;  /* 0x0000000a0e0a7228 */ /* 0x000e240000000000 */
[----:B0-----:R1:W-:-:S15]  /*10e0*/  REDG.E.ADD.F64.RN.STRONG.GPU desc[UR24][R26.64], R10 ;  /* 0x0000000a1a0079a6 */ /* 0x0013de000c12ff18 */
[----:B------:R-:W-:-:S15]  /*10f0*/  NOP ;  /* 0x0000000000007918 */ /* 0x000fde0000000000 */
[----:B------:R-:W-:-:S15]  /*1100*/  NOP ;  /* 0x0000000000007918 */ /* 0x000fde0000000000 */
[----:B------:R-:W-:-:S15]  /*1110*/  NOP ;  /* 0x0000000000007918 */ /* 0x000fde0000000000 */
[----:B------:R-:W-:-:S02]  /*1120*/  NOP ;  /* 0x0000000000007918 */ /* 0x000fc40000000000 */
        /* <DEDUP_REMOVED lines=8> */
[----:B------:R-:W-:Y:S05]  /*11b0*/  @!P0 BRA `(.L_x_1900) ;  /* 0xfffffff000448947 */ /* 0x000fea000383ffff */
[----:B------:R-:W-:Y:S05]  /*11c0*/  BSYNC B0 ;  /* 0x0000000000007941 */ /* 0x000fea0003800000 */
.L_x_1893:
[----:B------:R-:W-:Y:S05]  /*11d0*/  EXIT ;  /* 0x000000000000794d */ /* 0x000fea0003800000 */
.L_x_1892:
[----:B------:R-:W-:Y:S01]  /*11e0*/  BSSY B0, `(.L_x_1901) ;  /* 0x00000d4000007945 */ /* 0x000fe20003800000 */
.L_x_1908:
[----:B------:R-:W-:Y:S01]  /*11f0*/  LOP3.LUT R2, R0, UR27, RZ, 0xfc, !PT ;  /* 0x0000001b00027c12 */ /* 0x000fe2000f8efcff */
[----:B------:R-:W-:Y:S05]  /*1200*/  YIELD ;  /* 0x0000000000007946 */ /* 0x000fea0003800000 */
[----:B------:R-:W-:Y:S01]  /*1210*/  ISETP.NE.U32.AND P0, PT, R2, RZ, PT ;  /* 0x000000ff0200720c */ /* 0x000fe20003f05070 */
[----:B------:R-:W-:-:S12]  /*1220*/  BSSY.RECONVERGENT B1, `(.L_x_1902) ;  /* 0x0000023000017945 */ /* 0x000fd80003800200 */
[----:B-1----:R-:W-:Y:S05]  /*1230*/  @P0 BRA `(.L_x_1903) ;  /* 0x0000000000580947 */ /* 0x002fea0003800000 */
[----:B0-----:R-:W0:Y:S01]  /*1240*/  I2F.U32.RP R6, UR32 ;  /* 0x0000002000067d06 */ /* 0x001e220008209000 */
[----:B------:R-:W-:Y:S02]  /*1250*/  MOV R4, RZ ;  /* 0x000000ff00047202 */ /* 0x000fe40000000f00 */
[----:B------:R-:W-:-:S05]  /*1260*/  ISETP.NE.U32.AND P2, PT, RZ, UR32, PT ;  /* 0x00000020ff007c0c */ /* 0x000fca000bf45070 */
[----:B0-----:R-:W0:Y:S02]  /*1270*/  MUFU.RCP R6, R6 ;  /* 0x0000000600067308 */ /* 0x001e240000001000 */
[----:B0-----:R-:W-:-:S06]  /*1280*/  VIADD R5, R6, 0xffffffe ;  /* 0x0ffffffe06057836 */ /* 0x001fcc0000000000 */
[----:B------:R-:W0:Y:S02]  /*1290*/  F2I.FTZ.U32.TRUNC.NTZ R5, R5 ;  /* 0x0000000500057305 */ /* 0x000e24000021f000 */
[----:B0-----:R-:W-:-:S04]  /*12a0*/  IMAD.MOV R7, RZ, RZ, -R5 ;  /* 0x000000ffff077224 */ /* 0x001fc800078e0a05 */
[----:B------:R-:W-:-:S04]  /*12b0*/  IMAD R7, R7, UR32, RZ ;  /* 0x0000002007077c24 */ /* 0x000fc8000f8e02ff */
[----:B------:R-:W-:-:S04]  /*12c0*/  IMAD.HI.U32 R4, R5, R7, R4 ;  /* 0x0000000705047227 */ /* 0x000fc800078e0004 */
[----:B------:R-:W-:Y:S02]  /*12d0*/  HFMA2 R5, -RZ, RZ, 0, 0 ;  /* 0x00000000ff057431 */ /* 0x000fe400000001ff */
        /* <DEDUP_REMOVED lines=12> */
.L_x_1903:
[----:B------:R-:W1:Y:S01]  /*13a0*/  LDCU UR5, c[0x0][0x394] ;  /* 0x00007280ff0577ac */ /* 0x000e620008000800 */
[----:B------:R-:W-:Y:S01]  /*13b0*/  IMAD.MOV.U32 R11, RZ, RZ, R3 ;  /* 0x000000ffff0b7224 */ /* 0x000fe200078e0003 */
[----:B------:R-:W-:Y:S01]  /*13c0*/  MOV R9, UR27 ;  /* 0x0000001b00097c02 */ /* 0x000fe20008000f00 */
[----:B------:R-:W-:Y:S01]  /*13d0*/  IMAD.MOV.U32 R12, RZ, RZ, R0 ;  /* 0x000000ffff0c7224 */ /* 0x000fe200078e0000 */
[----:B------:R-:W-:Y:S01]  /*13e0*/  MOV R8, 0x1410 ;  /* 0x0000141000087802 */ /* 0x000fe20000000f00 */
[----:B-1----:R-:W-:-:S07]  /*13f0*/  IMAD.U32 R10, RZ, RZ, UR5 ;  /* 0x00000005ff0a7e24 */ /* 0x002fce000f8e00ff */
[----:B0-----:R-:W-:Y:S05]  /*1400*/  CALL.REL.NOINC `($__internal_23_$__cuda_sm20_div_u64) ;  /* 0x0000000800cc7944 */ /* 0x001fea0003c00000 */
[----:B------:R-:W-:Y:S01]  /*1410*/  IMAD.MOV R2, RZ, RZ, -R14 ;  /* 0x000000ffff027224 */ /* 0x000fe200078e0a0e */
[----:B------:R-:W-:Y:S01]  /*1420*/  MOV R4, R14 ;  /* 0x0000000e00047202 */ /* 0x000fe20000000f00 */
[----:B------:R-:W-:Y:S02]  /*1430*/  IMAD.MOV.U32 R5, RZ, RZ, R15 ;  /* 0x000000ffff057224 */ /* 0x000fe400078e000f */
[----:B------:R-:W-:-:S07]  /*1440*/  IMAD R2, R2, UR32, R3 ;  /* 0x0000002002027c24 */ /* 0x000fce000f8e0203 */
.L_x_1904:
[----:B------:R-:W-:Y:S05]  /*1450*/  BSYNC.RECONVERGENT B1 ;  /* 0x0000000000017941 */ /* 0x000fea0003800200 */
.L_x_1902:
[----:B------:R-:W-:Y:S01]  /*1460*/  LOP3.LUT R6, R5, UR26, RZ, 0xfc, !PT ;  /* 0x0000001a05067c12 */ /* 0x000fe2000f8efcff */
[----:B------:R-:W-:Y:S03]  /*1470*/  BSSY.RECONVERGENT B1, `(.L_x_1905) ;  /* 0x0000022000017945 */ /* 0x000fe60003800200 */
[----:B------:R-:W-:-:S13]  /*1480*/  ISETP.NE.U32.AND P0, PT, R6, RZ, PT ;  /* 0x000000ff0600720c */ /* 0x000fda0003f05070 */
[----:B------:R-:W-:Y:S05]  /*1490*/  @P0 BRA `(.L_x_1906) ;  /* 0x0000000000580947 */ /* 0x000fea0003800000 */
[----:B------:R-:W0:Y:S01]  /*14a0*/  I2F.U32.RP R8, UR33 ;  /* 0x0000002100087d06 */ /* 0x000e220008209000 */
[----:B------:R-:W-:Y:S01]  /*14b0*/  ISETP.NE.U32.AND P2, PT, RZ, UR33, PT ;  /* 0x00000021ff007c0c */ /* 0x000fe2000bf45070 */
[----:B------:R-:W-:-:S06]  /*14c0*/  HFMA2 R15, -RZ, RZ, 0, 0 ;  /* 0x00000000ff0f7431 */ /* 0x000fcc00000001ff */
[----:B0-----:R-:W0:Y:S02]  /*14d0*/  MUFU.RCP R8, R8 ;  /* 0x0000000800087308 */ /* 0x001e240000001000 */
[----:B0-----:R-:W-:-:S06]  /*14e0*/  VIADD R6, R8, 0xffffffe ;  /* 0x0ffffffe08067836 */ /* 0x001fcc0000000000 */
[----:B------:R0:W1:Y:S02]  /*14f0*/  F2I.FTZ.U32.TRUNC.NTZ R7, R6 ;  /* 0x0000000600077305 */ /* 0x000064000021f000 */
[----:B0-----:R-:W-:Y:S01]  /*1500*/  IMAD.MOV.U32 R6, RZ, RZ, RZ ;  /* 0x000000ffff067224 */ /* 0x001fe200078e00ff */
[----:B-1----:R-:W-:-:S05]  /*1510*/  IADD3 R5, PT, PT, RZ, -R7, RZ ;  /* 0x80000007ff057210 */ /* 0x002fca0007ffe0ff */
        /* <DEDUP_REMOVED lines=14> */
.L_x_1906:
[----:B------:R-:W0:Y:S01]  /*1600*/  LDCU UR5, c[0x0][0x390] ;  /* 0x00007200ff0577ac */ /* 0x000e220008000800 */
[----:B------:R-:W-:Y:S01]  /*1610*/  IMAD.MOV.U32 R11, RZ, RZ, R4 ;  /* 0x000000ffff0b7224 */ /* 0x000fe200078e0004 */
[----:B------:R-:W-:Y:S01]  /*1620*/  MOV R12, R5 ;  /* 0x00000005000c7202 */ /* 0x000fe20000000f00 */
[----:B------:R-:W-:Y:S01]  /*1630*/  IMAD.U32 R9, RZ, RZ, UR26 ;  /* 0x0000001aff097e24 */ /* 0x000fe2000f8e00ff */
[----:B------:R-:W-:Y:S02]  /*1640*/  MOV R8, 0x1670 ;  /* 0x0000167000087802 */ /* 0x000fe40000000f00 */
[----:B0-----:R-:W-:-:S07]  /*1650*/  MOV R10, UR5 ;  /* 0x00000005000a7c02 */ /* 0x001fce0008000f00 */
[----:B------:R-:W-:Y:S05]  /*1660*/  CALL.REL.NOINC `($__internal_23_$__cuda_sm20_div_u64) ;  /* 0x0000000800347944 */ /* 0x000fea0003c00000 */
[----:B------:R-:W-:-:S04]  /*1670*/  IMAD.MOV R5, RZ, RZ, -R14 ;  /* 0x000000ffff057224 */ /* 0x000fc800078e0a0e */
[----:B------:R-:W-:-:S07]  /*1680*/  IMAD R20, R5, UR33, R4 ;  /* 0x0000002105147c24 */ /* 0x000fce000f8e0204 */
.L_x_1907:
[----:B------:R-:W-:Y:S05]  /*1690*/  BSYNC.RECONVERGENT B1 ;  /* 0x0000000000017941 */ /* 0x000fea0003800200 */
.L_x_1905:
[----:B------:R-:W-:-:S04]  /*16a0*/  LEA R4, P0, R3, UR22, 0x3 ;  /* 0x0000001603047c11 */ /* 0x000fc8000f8018ff */
[----:B------:R-:W-:-:S06]  /*16b0*/  LEA.HI.X R5, R3, UR23, R0, 0x3, P0 ;  /* 0x0000001703057c11 */ /* 0x000fcc00080f1c00 */
[----:B------:R-:W2:Y:S01]  /*16c0*/  LDG.E.64.CONSTANT R4, desc[UR24][R4.64] ;  /* 0x0000001804047981 */ /* 0x000ea2000c1e9b00 */
[----:B------:R-:W0:-:S15]  /*16d0*/  I2F.F64 R6, R20 ;  /* 0x0000001400067312 */ /* 0x000e1e0000201c00 */
[----:B------:R-:W-:-:S15]  /*16e0*/  NOP ;  /* 0x0000000000007918 */ /* 0x000fde0000000000 */
[----:B------:R-:W-:-:S15]  /*16f0*/  NOP ;  /* 0x0000000000007918 */ /* 0x000fde0000000000 */
[----:B------:R-:W-:-:S15]  /*1700*/  NOP ;  /* 0x0000000000007918 */ /* 0x000fde0000000000 */
[----:B------:R-:W-:-:S04]  /*1710*/  NOP ;  /* 0x0000000000007918 */ /* 0x000fc80000000000 */
[----:B0-----:R-:W0:-:S15]  /*1720*/  DMUL R8, R6, UR34 ;  /* 0x0000002206087c28 */ /* 0x001e1e0008000000 */
[----:B------:R-:W-:-:S15]  /*1730*/  NOP ;  /* 0x0000000000007918 */ /* 0x000fde0000000000 */
[----:B------:R-:W-:-:S15]  /*1740*/  NOP ;  /* 0x0000000000007918 */ /* 0x000fde0000000000 */
[----:B------:R-:W-:-:S15]  /*1750*/  NOP ;  /* 0x0000000000007918 */ /* 0x000fde0000000000 */
[----:B------:R-:W-:-:S04]  /*1760*/  NOP ;  /* 0x0000000000007918 */ /* 0x000fc80000000000 */
[----:B0-----:R-:W0:Y:S02]  /*1770*/  F2I.F64.TRUNC R18, R8 ;  /* 0x0000000800127311 */ /* 0x001e24000030d100 */
[----:B0-----:R-:W-:Y:S02]  /*1780*/  ISETP.GE.AND P0, PT, R18, UR14, PT ;  /* 0x0000000e12007c0c */ /* 0x001fe4000bf06270 */
[----:B------:R-:W-:-:S15]  /*1790*/  SHF.R.S32.HI R19, RZ, 0x1f, R18 ;  /* 0x0000001fff137819 */ /* 0x000fde0000011412 */
[----:B------:R-:W-:-:S15]  /*17a0*/  NOP ;  /* 0x0000000000007918 */ /* 0x000fde0000000000 */
[----:B------:R-:W-:-:S15]  /*17b0*/  NOP ;  /* 0x0000000000007918 */ /* 0x000fde0000000000 */
[----:B------:R-:W-:-:S15]  /*17c0*/  NOP ;  /* 0x0000000000007918 */ /* 0x000fde0000000000 */
        /* <DEDUP_REMOVED lines=21> */
[----:B0-----:R-:W-:-:S15]  /*1920*/  DADD R6, R8, -R6 ;  /* 0x0000000008067229 */ /* 0x001fde0000000806 */
[----:B------:R-:W-:-:S15]  /*1930*/  NOP ;  /* 0x0000000000007918 */ /* 0x000fde0000000000 */
[----:B------:R-:W-:-:S15]  /*1940*/  NOP ;  /* 0x0000000000007918 */ /* 0x000fde0000000000 */
[----:B------:R-:W-:-:S15]  /*1950*/  NOP ;  /* 0x0000000000007918 */ /* 0x000fde0000000000 */
[----:B------:R-:W-:-:S04]  /*1960*/  NOP ;  /* 0x0000000000007918 */ /* 0x000fc80000000000 */
[----:B------:R-:W0:-:S15]  /*1970*/  I2F.F64 R10, R22 ;  /* 0x00000016000a7312 */ /* 0x000e1e0000201c00 */
[----:B------:R-:W-:-:S15]  /*1980*/  NOP ;  /* 0x0000000000007918 */ /* 0x000fde0000000000 */
[----:B------:R-:W-:-:S15]  /*1990*/  NOP ;  /* 0x0000000000007918 */ /* 0x000fde0000000000 */
[----:B------:R-:W-:-:S15]  /*19a0*/  NOP ;  /* 0x0000000000007918 */ /* 0x000fde0000000000 */
[----:B------:R-:W-:-:S04]  /*19b0*/  NOP ;  /* 0x0000000000007918 */ /* 0x000fc80000000000 */
[----:B0-----:R0:W1:Y:S02]  /*19c0*/  DADD R12, R16, -R10 ;  /* 0x00000000100c7229 */ /* 0x001064000000080a */
[----:B0-----:R-:W-:Y:S01]  /*19d0*/  IADD3 R16, PT, PT, R18, 0x1, RZ ;  /* 0x0000000112107810 */ /* 0x001fe20007ffe0ff */
[--C-:B------:R-:W-:Y:S02]  /*19e0*/  @P0 IMAD.MOV R16, RZ, RZ, R18.reuse ;  /* 0x000000ffff100224 */ /* 0x100fe400078e0212 */
[----:B------:R-:W-:-:S03]  /*19f0*/  IMAD.WIDE.U32 R18, R14, UR38, R18 ;  /* 0x000000260e127c25 */ /* 0x000fc6000f8e0012 */
[----:B------:R-:W-:-:S15]  /*1a00*/  SHF.R.S32.HI R17, RZ, 0x1f, R16 ;  /* 0x0000001fff117819 */ /* 0x000fde0000011410 */
[----:B------:R-:W-:-:S15]  /*1a10*/  NOP ;  /* 0x0000000000007918 */ /* 0x000fde0000000000 */
[----:B------:R-:W-:-:S15]  /*1a20*/  NOP ;  /* 0x0000000000007918 */ /* 0x000fde0000000000 */
[----:B------:R-:W-:-:S11]  /*1a30*/  NOP ;  /* 0x0000000000007918 */ /* 0x000fd60000000000 */
[----:B-1----:R-:W2:-:S15]  /*1a40*/  DMUL R24, R6, R12 ;  /* 0x0000000c06187228 */ /* 0x002e9e0000000000 */
[----:B------:R-:W-:-:S15]  /*1a50*/  NOP ;  /* 0x0000000000007918 */ /* 0x000fde0000000000 */
[----:B------:R-:W-:-:S15]  /*1a60*/  NOP ;  /* 0x0000000000007918 */ /* 0x000fde0000000000 */
[----:B------:R-:W-:-:S15]  /*1a70*/  NOP ;  /* 0x0000000000007918 */ /* 0x000fde0000000000 */
[----:B------:R-:W-:-:S04]  /*1a80*/  NOP ;  /* 0x0000000000007918 */ /* 0x000fc80000000000 */
[----:B--2---:R0:W-:Y:S02]  /*1a90*/  DMUL R8, R4, R24 ;  /* 0x0000001804087228 */ /* 0x0041e40000000000 */
[----:B0-----:R-:W-:-:S04]  /*1aa0*/  IMAD R25, R15, UR38, RZ ;  /* 0x000000260f197c24 */ /* 0x001fc8000f8e02ff */
[C---:B------:R-:W-:Y:S02]  /*1ab0*/  IMAD R25, R14.reuse, UR9, R25 ;  /* 0x000000090e197c24 */ /* 0x040fe4000f8e0219 */
[----:B------:R-:W-:-:S03]  /*1ac0*/  IMAD.WIDE.U32 R14, R14, UR38, R16 ;  /* 0x000000260e0e7c25 */ /* 0x000fc6000f8e0010 */
[----:B------:R-:W-:Y:S01]  /*1ad0*/  IADD3 R2, PT, PT, R19, R25, RZ ;  /* 0x0000001913027210 */ /* 0x000fe20007ffe0ff */
[----:B------:R-:W-:Y:S02]  /*1ae0*/  IMAD.IADD R25, R25, 0x1, R15 ;  /* 0x0000000119197824 */ /* 0x000fe400078e020f */
[----:B------:R-:W-:-:S04]  /*1af0*/  IMAD.WIDE.U32 R16, R18, UR39, R22 ;  /* 0x0000002712107c25 */ /* 0x000fc8000f8e0016 */
[----:B------:R-:W-:Y:S02]  /*1b00*/  IMAD R19, R2, UR39, RZ ;  /* 0x0000002702137c24 */ /* 0x000fe4000f8e02ff */
[----:B------:R-:W-:Y:S02]  /*1b10*/  IMAD R25, R25, UR39, RZ ;  /* 0x0000002719197c24 */ /* 0x000fe4000f8e02ff */
[----:B------:R-:W-:Y:S02]  /*1b20*/  IMAD R15, R18, UR10, R19 ;  /* 0x0000000a120f7c24 */ /* 0x000fe4000f8e0213 */
[----:B------:R-:W-:-:S03]  /*1b30*/  IMAD R27, R14, UR10, R25 ;  /* 0x0000000a0e1b7c24 */ /* 0x000fc6000f8e0219 */
[----:B------:R-:W-:-:S15]  /*1b40*/  IADD3 R25, PT, PT, R17, R15, RZ ;  /* 0x0000000f11197210 */ /* 0x000fde0007ffe0ff */
[----:B------:R-:W-:-:S15]  /*1b50*/  NOP ;  /* 0x0000000000007918 */ /* 0x000fde0000000000 */
[----:B------:R-:W-:-:S07]  /*1b60*/  NOP ;  /* 0x0000000000007918 */ /* 0x000fce0000000000 */
[----:B------:R-:W0:-:S15]  /*1b70*/  DADD R10, -R6, 1 ;  /* 0x3ff00000060a7429 */ /* 0x000e1e0000000100 */
[----:B------:R-:W-:-:S15]  /*1b80*/  NOP ;  /* 0x0000000000007918 */ /* 0x000fde0000000000 */
[----:B------:R-:W-:-:S15]  /*1b90*/  NOP ;  /* 0x0000000000007918 */ /* 0x000fde0000000000 */
[----:B------:R-:W-:-:S15]  /*1ba0*/  NOP ;  /* 0x0000000000007918 */ /* 0x000fde0000000000 */
[----:B------:R-:W-:-:S04]  /*1bb0*/  NOP ;  /* 0x0000000000007918 */ /* 0x000fc80000000000 */
[----:B------:R-:W1:-:S15]  /*1bc0*/  DADD R20, -R12, 1 ;  /* 0x3ff000000c147429 */ /* 0x000e5e0000000100 */
        /* <DEDUP_REMOVED lines=14> */
[----:B------:R1:W-:Y:S02]  /*1cb0*/  DMUL R6, R6, R20 ;  /* 0x0000001406067228 */ /* 0x0003e40000000000 */
[----:B-1----:R-:W-:Y:S01]  /*1cc0*/  IADD3 R20, PT, PT, R22, 0x1, RZ ;  /* 0x0000000116147810 */ /* 0x002fe20007ffe0ff */
[--C-:B------:R-:W-:Y:S02]  /*1cd0*/  @P1 IMAD.MOV R20, RZ, RZ, R22.reuse ;  /* 0x000000ffff141224 */ /* 0x100fe400078e0216 */
[----:B------:R-:W-:-:S03]  /*1ce0*/  IMAD.WIDE.U32 R22, R14, UR39, R22 ;  /* 0x000000270e167c25 */ /* 0x000fc6000f8e0016 */
[----:B------:R-:W-:-:S03]  /*1cf0*/  SHF.R.S32.HI R21, RZ, 0x1f, R20 ;  /* 0x0000001fff157819 */ /* 0x000fc60000011414 */
[----:B------:R-:W-:-:S04]  /*1d00*/  IMAD.WIDE.U32 R18, R18, UR39, R20 ;  /* 0x0000002712127c25 */ /* 0x000fc8000f8e0014 */
[----:B------:R-:W-:Y:S01]  /*1d10*/  IMAD.WIDE.U32 R20, R14, UR39, R20 ;  /* 0x000000270e147c25 */ /* 0x000fe2000f8e0014 */
[----:B------:R-:W-:Y:S02]  /*1d20*/  LEA R14, P0, R16, UR20, 0x3 ;  /* 0x00000014100e7c11 */ /* 0x000fe4000f8018ff */
[----:B------:R-:W-:Y:S01]  /*1d30*/  LEA R24, P1, R18, UR20, 0x3 ;  /* 0x0000001412187c11 */ /* 0x000fe2000f8218ff */
[----:B------:R-:W-:Y:S01]  /*1d40*/  IMAD.IADD R17, R15, 0x1, R19 ;  /* 0x000000010f117824 */ /* 0x000fe200078e0213 */
[----:B------:R-:W-:-:S04]  /*1d50*/  LEA.HI.X R15, R16, UR21, R25, 0x3, P0 ;  /* 0x00000015100f7c11 */ /* 0x000fc800080f1c19 */
[----:B------:R-:W-:Y:S02]  /*1d60*/  LEA.HI.X R25, R18, UR21, R17, 0x3, P1 ;  /* 0x0000001512197c11 */ /* 0x000fe400088f1c11 */
[----:B------:R-:W-:Y:S02]  /*1d70*/  LEA R18, P0, R22, UR20, 0x3 ;  /* 0x0000001416127c11 */ /* 0x000fe4000f8018ff */
[----:B------:R-:W-:Y:S01]  /*1d80*/  IADD3 R17, PT, PT, R23, R27, RZ ;  /* 0x0000001b17117210 */ /* 0x000fe20007ffe0ff */
[----:B------:R-:W-:Y:S01]  /*1d90*/  IMAD.IADD R27, R27, 0x1, R21 ;  /* 0x000000011b1b7824 */ /* 0x000fe200078e0215 */
[----:B------:R-:W-:Y:S02]  /*1da0*/  LEA R16, P1, R20, UR20, 0x3 ;  /* 0x0000001414107c11 */ /* 0x000fe4000f8218ff */
[----:B------:R-:W-:Y:S02]  /*1db0*/  LEA.HI.X R19, R22, UR21, R17, 0x3, P0 ;  /* 0x0000001516137c11 */ /* 0x000fe400080f1c11 */
[----:B------:R-:W-:-:S02]  /*1dc0*/  IADD3 R3, P0, PT, R3, UR4, RZ ;  /* 0x0000000403037c10 */ /* 0x000fc4000ff1e0ff */
[----:B------:R-:W-:Y:S02]  /*1dd0*/  LEA.HI.X R17, R20, UR21, R27, 0x3, P1 ;  /* 0x0000001514117c11 */ /* 0x000fe400088f1c1b */
[----:B------:R-:W-:Y:S02]  /*1de0*/  IADD3.X R0, PT, PT, RZ, R0, RZ, P0, !PT ;  /* 0x00000000ff007210 */ /* 0x000fe400007fe4ff */
[----:B------:R-:W-:-:S04]  /*1df0*/  ISETP.GE.U32.AND P0, PT, R3, UR6, PT ;  /* 0x0000000603007c0c */ /* 0x000fc8000bf06070 */
[----:B------:R-:W-:-:S15]  /*1e00*/  ISETP.GE.U32.AND.EX P0, PT, R0, UR11, PT, P0 ;  /* 0x0000000b00007c0c */ /* 0x000fde000bf06100 */
[----:B------:R-:W-:-:S05]  /*1e10*/  NOP ;  /* 0x0000000000007918 */ /* 0x000fca0000000000 */
[----:B0-----:R-:W0:Y:S02]  /*1e20*/  DMUL R10, R4, R10 ;  /* 0x0000000a040a7228 */ /* 0x001e240000000000 */
        /* <DEDUP_REMOVED lines=12> */
[----:B0-----:R1:W-:Y:S04]  /*1ef0*/  REDG.E.ADD.F64.RN.STRONG.GPU desc[UR24][R18.64], R6 ;  /* 0x00000006120079a6 */ /* 0x0013e8000c12ff18 */
[----:B------:R1:W-:Y:S01]  /*1f00*/  REDG.E.ADD.F64.RN.STRONG.GPU desc[UR24][R16.64], R8 ;  /* 0x00000008100079a6 */ /* 0x0003e2000c12ff18 */
[----:B------:R-:W-:Y:S05]  /*1f10*/  @!P0 BRA `(.L_x_1908) ;  /* 0xfffffff000b48947 */ /* 0x000fea000383ffff */
[----:B------:R-:W-:Y:S05]  /*1f20*/  BSYNC B0 ;  /* 0x0000000000007941 */ /* 0x000fea0003800000 */
.L_x_1901:
[----:B------:R-:W-:Y:S05]  /*1f30*/  EXIT ;  /* 0x000000000000794d */ /* 0x000fea0003800000 */
        .weak           $__internal_23_$__cuda_sm20_div_u64
        .type           $__internal_23_$__cuda_sm20_div_u64,@function
        .size           $__internal_23_$__cuda_sm20_div_u64,(.L_x_1990 - $__internal_23_$__cuda_sm20_div_u64)
$__internal_23_$__cuda_sm20_div_u64:
        /* <DEDUP_REMOVED lines=47> */
[----:B------:R-:W-:-:S03]  /*2230*/  IMAD R7, R15, R9, R7 ;  /* 0x000000090f077224 */ /* 0x000fc600078e0207 */
[-C--:B------:R-:W-:Y:S01]  /*2240*/  ISETP.GE.U32.AND P0, PT, R17, R10.reuse, PT ;  /* 0x0000000a1100720c */ /* 0x080fe20003f06070 */
[----:B------:R-:W-:Y:S01]  /*2250*/  IMAD R7, R13, R10, R7 ;  /* 0x0000000a0d077224 */ /* 0x000fe200078e0207 */
[----:B------:R-:W-:-:S04]  /*2260*/  IADD3 R11, P2, PT, -R10, R17, RZ ;  /* 0x000000110a0b7210 */ /* 0x000fc80007f5e1ff */
[----:B------:R-:W-:Y:S02]  /*2270*/  IADD3.X R14, PT, PT, ~R7, R12, RZ, P1, !PT ;  /* 0x0000000c070e7210 */ /* 0x000fe40000ffe5ff */
[----:B------:R-:W-:Y:S02]  /*2280*/  IADD3 R6, P1, PT, R15, 0x1, RZ ;  /* 0x000000010f067810 */ /* 0x000fe40007f3e0ff */
[C---:B------:R-:W-:Y:S01]  /*2290*/  ISETP.GE.U32.AND.EX P0, PT, R14.reuse, R9, PT, P0 ;  /* 0x000000090e00720c */ /* 0x040fe20003f06100 */
[----:B------:R-:W-:Y:S01]  /*22a0*/  IMAD.X R16, R14, 0x1, ~R9, P2 ;  /* 0x000000010e107824 */ /* 0x000fe200010e0e09 */
[----:B------:R-:W-:Y:S02]  /*22b0*/  IADD3.X R12, PT, PT, RZ, R13, RZ, P1, !PT ;  /* 0x0000000dff0c7210 */ /* 0x000fe40000ffe4ff */
[----:B------:R-:W-:Y:S02]  /*22c0*/  SEL R7, R6, R15, P0 ;  /* 0x0000000f06077207 */ /* 0x000fe40000000000 */
[----:B------:R-:W-:-:S02]  /*22d0*/  SEL R11, R11, R17, P0 ;  /* 0x000000110b0b7207 */ /* 0x000fc40000000000 */
[----:B------:R-:W-:Y:S02]  /*22e0*/  SEL R16, R16, R14, P0 ;  /* 0x0000000e10107207 */ /* 0x000fe40000000000 */
[----:B------:R-:W-:Y:S02]  /*22f0*/  SEL R6, R12, R13, P0 ;  /* 0x0000000d0c067207 */ /* 0x000fe40000000000 */
[----:B------:R-:W-:Y:S02]  /*2300*/  IADD3 R14, P2, PT, R7, 0x1, RZ ;  /* 0x00000001070e7810 */ /* 0x000fe40007f5e0ff */
[----:B------:R-:W-:Y:S02]  /*2310*/  ISETP.GE.U32.AND P0, PT, R11, R10, PT ;  /* 0x0000000a0b00720c */ /* 0x000fe40003f06070 */
[----:B------:R-:W-:Y:S01]  /*2320*/  ISETP.NE.U32.AND P1, PT, R10, RZ, PT ;  /* 0x000000ff0a00720c */ /* 0x000fe20003f25070 */
[----:B------:R-:W-:Y:S01]  /*2330*/  IMAD.X R15, RZ, RZ, R6, P2 ;  /* 0x000000ffff0f7224 */ /* 0x000fe200010e0606 */
[----:B------:R-:W-:-:S02]  /*2340*/  ISETP.GE.U32.AND.EX P0, PT, R16, R9, PT, P0 ;  /* 0x000000091000720c */ /* 0x000fc40003f06100 */
[----:B------:R-:W-:Y:S01]  /*2350*/  ISETP.NE.AND.EX P1, PT, R9, RZ, PT, P1 ;  /* 0x000000ff0900720c */ /* 0x000fe20003f25310 */
[----:B------:R-:W-:Y:S01]  /*2360*/  HFMA2 R9, -RZ, RZ, 0, 0 ;  /* 0x00000000ff097431 */ /* 0x000fe200000001ff */
[----:B------:R-:W-:Y:S02]  /*2370*/  SEL R14, R14, R7, P0 ;  /* 0x000000070e0e7207 */ /* 0x000fe40000000000 */
[----:B------:R-:W-:Y:S02]  /*2380*/  SEL R15, R15, R6, P0 ;  /* 0x000000060f0f7207 */ /* 0x000fe40000000000 */
[----:B------:R-:W-:Y:S02]  /*2390*/  SEL R14, R14, 0xffffffff, P1 ;  /* 0xffffffff0e0e7807 */ /* 0x000fe40000800000 */
[----:B------:R-:W-:Y:S01]  /*23a0*/  SEL R15, R15, 0xffffffff, P1 ;  /* 0xffffffff0f0f7807 */ /* 0x000fe20000800000 */
[----:B------:R-:W-:Y:S06]  /*23b0*/  RET.REL.NODEC R8 `(_ZN2at6native54_GLOBAL__N__aa9a477a_21_UpSampleBilinear2d_cu_607db5e338upsample_bilinear2d_backward_out_frameIddEEvmiiiiT0_S3_bPT_PKS4_) ;  /* 0xffffffdc08107950 */ /* 0x000fec0003c3ffff */
.L_x_1909:
        /* <DEDUP_REMOVED lines=12> */
.L_x_1990:


//--------------------- .text._ZN2at6native54_GLOBAL__N__aa9a477a_21_UpSampleBilinear2d_cu_607db5e343upsample_bilinear2d_backward_nhwc_out_frameIddEEviiiiT0_S3_bPT_PKS4_imm --------------------------
	.section	.text._ZN2at6native54_GLOBAL__N__aa9a477a_21_UpSampleBilinear2d_cu_607db5e343upsample_bilinear2d_backward_nhwc_out_frameIddEEviiiiT0_S3_bPT_PKS4_imm,"ax",@progbits
	.align	128
.text._ZN2at6native54_GLOBAL__N__aa9a477a_21_UpSampleBilinear2d_cu_607db5e343upsample_bilinear2d_backward_nhwc_out_frameIddEEviiiiT0_S3_bPT_PKS4_imm:
        .type           _ZN2at6native54_GLOBAL__N__aa9a477a_21_UpSampleBilinear2d_cu_607db5e343upsample_bilinear2d_backward_nhwc_out_frameIddEEviiiiT0_S3_bPT_PKS4_imm,@function
        .size           _ZN2at6native54_GLOBAL__N__aa9a477a_21_UpSampleBilinear2d_cu_607db5e343upsample_bilinear2d_backward_nhwc_out_frameIddEEviiiiT0_S3_bPT_PKS4_imm,(.L_x_1992 - _ZN2at6native54_GLOBAL__N__aa9a477a_21_UpSampleBilinear2d_cu_607db5e343upsample_bilinear2d_backward_nhwc_out_frameIddEEviiiiT0_S3_bPT_PKS4_imm)
        .other          _ZN2at6native54_GLOBAL__N__aa9a477a_21_UpSampleBilinear2d_cu_607db5e343upsample_bilinear2d_backward_nhwc_out_frameIddEEviiiiT0_S3_bPT_PKS4_imm,@"STO_CUDA_ENTRY STV_DEFAULT"
_ZN2at6native54_GLOBAL__N__aa9a477a_21_UpSampleBilinear2d_cu_607db5e343upsample_bilinear2d_backward_nhwc_out_frameIddEEviiiiT0_S3_bPT_PKS4_imm:
        /* <DEDUP_REMOVED lines=11> */
[----:B------:R-:W1:Y:S07]  /*00b0*/  LDCU.U8 UR4, c[0x0][0x3a0] ;  /* 0x00007400ff0477ac */ /* 0x000e6e0008000000 */
[----:B------:R-:W2:Y:S01]  /*00c0*/  LDC R5, c[0x0][0x38c] ;  /* 0x0000e300ff057b82 */ /* 0x000ea20000000800 */
[----:B-1----:R-:W-:Y:S01]  /*00d0*/  UPRMT UR4, UR4, 0x8880, URZ ;  /* 0x0000888004047896 */ /* 0x002fe200080000ff */
[----:B0-----:R-:W-:-:S02]  /*00e0*/  IABS R7, R2 ;  /* 0x0000000200077213 */ /* 0x001fc40000000000 */
[----:B------:R-:W-:Y:S02]  /*00f0*/  LOP3.LUT R22, RZ, R2, RZ, 0x33, !PT ;  /* 0x00000002ff167212 */ /* 0x000fe400078e33ff */
[----:B------:R-:W0:Y:S01]  /*0100*/  I2F.RP R0, R7 ;  /* 0x0000000700007306 */ /* 0x000e220000209400 */
[----:B--2---:R-:W-:-:S07]  /*0110*/  IABS R10, R5 ;  /* 0x00000005000a7213 */ /* 0x004fce0000000000 */
[----:B------:R-:W1:Y:S08]  /*0120*/  I2F.RP R12, R10 ;  /* 0x0000000a000c7306 */ /* 0x000e700000209400 */
[----:B0-----:R-:W0:Y:S08]  /*0130*/  MUFU.RCP R0, R0 ;  /* 0x0000000000007308 */ /* 0x001e300000001000 */
[----:B-1----:R-:W-:Y:S01]  /*0140*/  MUFU.RCP R12, R12 ;  /* 0x0000000c000c7308 */ /* 0x002fe20000001000 */
[----:B0-----:R-:W-:Y:S01]  /*0150*/  VIADD R8, R0, 0xffffffe ;  /* 0x0ffffffe00087836 */ /* 0x001fe20000000000 */
[----:B------:R-:W-:-:S06]  /*0160*/  IABS R0, R11 ;  /* 0x0000000b00007213 */ /* 0x000fcc0000000000 */
[----:B------:R0:W1:Y:S02]  /*0170*/  F2I.FTZ.U32.TRUNC.NTZ R9, R8 ;  /* 0x0000000800097305 */ /* 0x000064000021f000 */
[----:B0-----:R-:W-:Y:S02]  /*0180*/  IMAD.MOV.U32 R8, RZ, RZ, RZ ;  /* 0x000000ffff087224 */ /* 0x001fe400078e00ff */
[----:B-1----:R-:W-:-:S04]  /*0190*/  IMAD.MOV R6, RZ, RZ, -R9 ;  /* 0x000000ffff067224 */ /* 0x002fc800078e0a09 */
[----:B------:R-:W-:Y:S02]  /*01a0*/  IMAD R3, R6, R7, RZ ;  /* 0x0000000706037224 */ /* 0x000fe400078e02ff */
[----:B------:R-:W0:Y:S02]  /*01b0*/  LDC R6, c[0x0][0x388] ;  /* 0x0000e200ff067b82 */ /* 0x000e240000000800 */
[----:B------:R-:W-:-:S06]  /*01c0*/  IMAD.HI.U32 R9, R9, R3, R8 ;  /* 0x0000000309097227 */ /* 0x000fcc00078e0008 */
[----:B------:R-:W-:-:S04]  /*01d0*/  IMAD.HI.U32 R8, R9, R0, RZ ;  /* 0x0000000009087227 */ /* 0x000fc800078e00ff */
[----:B------:R-:W-:Y:S01]  /*01e0*/  VIADD R9, R12, 0xffffffe ;  /* 0x0ffffffe0c097836 */ /* 0x000fe20000000000 */
[----:B------:R-:W-:-:S05]  /*01f0*/  IADD3 R3, PT, PT, -R8, RZ, RZ ;  /* 0x000000ff08037210 */ /* 0x000fca0007ffe1ff */
[----:B------:R-:W-:Y:S01]  /*0200*/  IMAD R0, R7, R3, R0 ;  /* 0x0000000307007224 */ /* 0x000fe200078e0200 */
[----:B------:R-:W-:Y:S01]  /*0210*/  LOP3.LUT R3, R11, R2, RZ, 0x3c, !PT ;  /* 0x000000020b037212 */ /* 0x000fe200078e3cff */
[----:B------:R-:W1:Y:S03]  /*0220*/  F2I.FTZ.U32.TRUNC.NTZ R9, R9 ;  /* 0x0000000900097305 */ /* 0x000e66000021f000 */
[----:B------:R-:W-:Y:S02]  /*0230*/  ISETP.GT.U32.AND P1, PT, R7, R0, PT ;  /* 0x000000000700720c */ /* 0x000fe40003f24070 */
[----:B------:R-:W-:Y:S02]  /*0240*/  ISETP.GE.AND P2, PT, R3, RZ, PT ;  /* 0x000000ff0300720c */ /* 0x000fe40003f46270 */
[----:B0-----:R-:W-:-:S05]  /*0250*/  IABS R13, R6 ;  /* 0x00000006000d7213 */ /* 0x001fca0000000000 */
[----:B------:R-:W-:Y:S02]  /*0260*/  IMAD.MOV.U32 R3, RZ, RZ, R13 ;  /* 0x000000ffff037224 */ /* 0x000fe400078e000d */
[----:B-1----:R-:W-:Y:S02]  /*0270*/  IMAD.MOV R13, RZ, RZ, -R9 ;  /* 0x000000ffff0d7224 */ /* 0x002fe400078e0a09 */
[----:B------:R-:W-:Y:S01]  /*0280*/  @!P1 IADD3 R8, PT, PT, R8, 0x1, RZ ;  /* 0x0000000108089810 */ /* 0x000fe20007ffe0ff */
[----:B------:R-:W-:Y:S01]  /*0290*/  @!P1 IMAD.IADD R0, R0, 0x1, -R7 ;  /* 0x0000000100009824 */ /* 0x000fe200078e0a07 */
[----:B------:R-:W0:Y:S01]  /*02a0*/  I2F.RP R14, R3 ;  /* 0x00000003000e7306 */ /* 0x000e220000209400 */
[----:B------:R-:W-:Y:S01]  /*02b0*/  IMAD R13, R13, R10, RZ ;  /* 0x0000000a0d0d7224 */ /* 0x000fe200078e02ff */
[----:B------:R-:W-:Y:S02]  /*02c0*/  ISETP.NE.AND P1, PT, RZ, UR4, PT ;  /* 0x00000004ff007c0c */ /* 0x000fe4000bf25270 */
[----:B------:R-:W-:-:S04]  /*02d0*/  ISETP.GE.U32.AND P0, PT, R0, R7, PT ;  /* 0x000000070000720c */ /* 0x000fc80003f06070 */
[----:B0-----:R-:W0:Y:S07]  /*02e0*/  MUFU.RCP R14, R14 ;  /* 0x0000000e000e7308 */ /* 0x001e2e0000001000 */
[----:B------:R-:W1:Y:S02]  /*02f0*/  @P1 LDC.64 R20, c[0x0][0x398] ;  /* 0x0000e600ff141b82 */ /* 0x000e640000000a00 */
[----:B------:R-:W-:Y:S01]  /*0300*/  @P0 VIADD R8, R8, 0x1 ;  /* 0x0000000108080836 */ /* 0x000fe20000000000 */
[----:B------:R-:W-:-:S04]  /*0310*/  ISETP.NE.AND P0, PT, R2, RZ, PT ;  /* 0x000000ff0200720c */ /* 0x000fc80003f05270 */
[----:B------:R-:W-:Y:S01]  /*0320*/  @!P2 IADD3 R8, PT, PT, -R8, RZ, RZ ;  /* 0x000000ff0808a210 */ /* 0x000fe20007ffe1ff */
[----:B------:R-:W2:Y:S03]  /*0330*/  @P1 LDC.64 R24, c[0x0][0x390] ;  /* 0x0000e400ff181b82 */ /* 0x000ea60000000a00 */
[----:B------:R-:W-:Y:S01]  /*0340*/  SEL R12, R22, R8, !P0 ;  /* 0x00000008160c7207 */ /* 0x000fe20004000000 */
[----:B------:R-:W-:-:S03]  /*0350*/  IMAD.MOV.U32 R8, RZ, RZ, RZ ;  /* 0x000000ffff087224 */ /* 0x000fc600078e00ff */
[----:B------:R-:W-:Y:S01]  /*0360*/  IABS R15, R12 ;  /* 0x0000000c000f7213 */ /* 0x000fe20000000000 */
[----:B------:R-:W-:Y:S01]  /*0370*/  IMAD.HI.U32 R8, R9, R13, R8 ;  /* 0x0000000d09087227 */ /* 0x000fe200078e0008 */
[----:B0-----:R-:W-:-:S05]  /*0380*/  IADD3 R9, PT, PT, R14, 0xffffffe, RZ ;  /* 0x0ffffffe0e097810 */ /* 0x001fca0007ffe0ff */
[----:B------:R-:W-:Y:S01]  /*0390*/  IMAD.HI.U32 R13, R8, R15, RZ ;  /* 0x0000000f080d7227 */ /* 0x000fe200078e00ff */
[----:B------:R-:W0:Y:S03]  /*03a0*/  F2I.FTZ.U32.TRUNC.NTZ R9, R9 ;  /* 0x0000000900097305 */ /* 0x000e26000021f000 */
[----:B------:R-:W-:-:S04]  /*03b0*/  IMAD.MOV R8, RZ, RZ, -R13 ;  /* 0x000000ffff087224 */ /* 0x000fc800078e0a0d */
[----:B------:R-:W-:Y:S01]  /*03c0*/  IMAD R15, R10, R8, R15 ;  /* 0x000000080a0f7224 */ /* 0x000fe200078e020f */
[----:B------:R-:W-:-:S04]  /*03d0*/  LOP3.LUT R8, R12, R5, RZ, 0x3c, !PT ;  /* 0x000000050c087212 */ /* 0x000fc800078e3cff */
[----:B------:R-:W-:Y:S02]  /*03e0*/  ISETP.GT.U32.AND P4, PT, R10, R15, PT ;  /* 0x0000000f0a00720c */ /* 0x000fe40003f84070 */
[----:B------:R-:W-:Y:S01]  /*03f0*/  ISETP.GE.AND P3, PT, R8, RZ, PT ;  /* 0x000000ff0800720c */ /* 0x000fe20003f66270 */
[----:B0-----:R-:W-:-:S10]  /*0400*/  IMAD.MOV R8, RZ, RZ, -R9 ;  /* 0x000000ffff087224 */ /* 0x001fd400078e0a09 */
[----:B------:R-:W-:Y:S02]  /*0410*/  @!P4 IMAD.IADD R15, R15, 0x1, -R10 ;  /* 0x000000010f0fc824 */ /* 0x000fe400078e0a0a */
[----:B------:R-:W-:Y:S01]  /*0420*/  @!P4 VIADD R13, R13, 0x1 ;  /* 0x000000010d0dc836 */ /* 0x000fe20000000000 */
[----:B------:R-:W-:Y:S02]  /*0430*/  ISETP.NE.AND P4, PT, R5, RZ, PT ;  /* 0x000000ff0500720c */ /* 0x000fe40003f85270 */
[----:B------:R-:W-:Y:S01]  /*0440*/  ISETP.GE.U32.AND P2, PT, R15, R10, PT ;  /* 0x0000000a0f00720c */ /* 0x000fe20003f46070 */
[----:B------:R-:W-:Y:S02]  /*0450*/  IMAD R15, R8, R3, RZ ;  /* 0x00000003080f7224 */ /* 0x000fe400078e02ff */
[----:B------:R-:W-:-:S05]  /*0460*/  HFMA2 R8, -RZ, RZ, 0, 0 ;  /* 0x00000000ff087431 */ /* 0x000fca00000001ff */
[----:B------:R-:W-:-:S05]  /*0470*/  IMAD.HI.U32 R8, R9, R15, R8 ;  /* 0x0000000f09087227 */ /* 0x000fca00078e0008 */
[----:B------:R-:W-:-:S05]  /*0480*/  @P2 IADD3 R13, PT, PT, R13, 0x1, RZ ;  /* 0x000000010d0d2810 */ /* 0x000fca0007ffe0ff */
[----:B------:R-:W-:Y:S01]  /*0490*/  @!P3 IMAD.MOV R13, RZ, RZ, -R13 ;  /* 0x000000ffff0db224 */ /* 0x000fe200078e0a0d */
[----:B------:R-:W-:-:S04]  /*04a0*/  @!P4 LOP3.LUT R13, RZ, R5, RZ, 0x33, !PT ;  /* 0x00000005ff0dc212 */ /* 0x000fc800078e33ff */
[----:B------:R-:W-:Y:S01]  /*04b0*/  IABS R14, R13 ;  /* 0x0000000d000e7213 */ /* 0x000fe20000000000 */
[----:B------:R-:W-:-:S04]  /*04c0*/  IMAD.MOV R9, RZ, RZ, -R13 ;  /* 0x000000ffff097224 */ /* 0x000fc800078e0a0d */
[----:B------:R-:W-:-:S04]  /*04d0*/  IMAD.HI.U32 R10, R8, R14, RZ ;  /* 0x0000000e080a7227 */ /* 0x000fc800078e00ff */
[----:B------:R-:W-:Y:S02]  /*04e0*/  IMAD R5, R5, R9, R12 ;  /* 0x0000000905057224 */ /* 0x000fe400078e020c */
[----:B------:R-:W-:Y:S02]  /*04f0*/  IMAD.MOV R12, RZ, RZ, -R10 ;  /* 0x000000ffff0c7224 */ /* 0x000fe400078e0a0a */
[----:B------:R-:W1:-:S15]  /*0500*/  @P1 I2F.F64 R8, R5 ;  /* 0x0000000500081312 */ /* 0x000e5e0000201c00 */
[----:B------:R-:W-:-:S15]  /*0510*/  NOP ;  /* 0x0000000000007918 */ /* 0x000fde0000000000 */
[----:B------:R-:W-:-:S15]  /*0520*/  NOP ;  /* 0x0000000000007918 */ /* 0x000fde0000000000 */
[----:B------:R-:W-:-:S15]  /*0530*/  NOP ;  /* 0x0000000000007918 */ /* 0x000fde0000000000 */
[----:B------:R-:W-:-:S04]  /*0540*/  NOP ;  /* 0x0000000000007918 */ /* 0x000fc80000000000 */
[----:B-1----:R0:W1:Y:S02]  /*0550*/  @P1 DMUL R20, R8, R20 ;  /* 0x0000001408141228 */ /* 0x0020640000000000 */
[----:B0-----:R-:W-:-:S05]  /*0560*/  IMAD R8, R3, R12, R14 ;  /* 0x0000000c03087224 */ /* 0x001fca00078e020e */
[----:B------:R-:W-:-:S13]  /*0570*/  ISETP.GT.U32.AND P4, PT, R3, R8, PT ;  /* 0x000000080300720c */ /* 0x000fda0003f84070 */
[-C--:B------:R-:W-:Y:S01]  /*0580*/  @!P4 IADD3 R8, PT, PT, R8, -R3.reuse, RZ ;  /* 0x800000030808c210 */ /* 0x080fe20007ffe0ff */
[----:B------:R-:W-:Y:S01]  /*0590*/  @!P4 VIADD R10, R10, 0x1 ;  /* 0x000000010a0ac836 */ /* 0x000fe20000000000 */
[----:B------:R-:W-:Y:S02]  /*05a0*/  ISETP.NE.AND P4, PT, R6, RZ, PT ;  /* 0x000000ff0600720c */ /* 0x000fe40003f85270 */
[----:B------:R-:W-:Y:S02]  /*05b0*/  ISETP.GE.U32.AND P2, PT, R8, R3, PT ;  /* 0x000000030800720c */ /* 0x000fe40003f46070 */
[----:B------:R-:W-:-:S04]  /*05c0*/  LOP3.LUT R3, R13, R6, RZ, 0x3c, !PT ;  /* 0x000000060d037212 */ /* 0x000fc800078e3cff */
[----:B------:R-:W-:-:S07]  /*05d0*/  ISETP.GE.AND P3, PT, R3, RZ, PT ;  /* 0x000000ff0300720c */ /* 0x000fce0003f66270 */
[----:B------:R-:W-:-:S05]  /*05e0*/  @P2 VIADD R10, R10, 0x1 ;  /* 0x000000010a0a2836 */ /* 0x000fca0000000000 */
[----:B------:R-:W-:-:S05]  /*05f0*/  MOV R3, R10 ;  /* 0x0000000a00037202 */ /* 0x000fca0000000f00 */
[----:B------:R-:W-:Y:S01]  /*0600*/  @!P3 IMAD.MOV R3, RZ, RZ, -R3 ;  /* 0x000000ffff03b224 */ /* 0x000fe200078e0a03 */
[----:B------:R-:W-:-:S05]  /*0610*/  @!P4 LOP3.LUT R3, RZ, R6, RZ, 0x33, !PT ;  /* 0x00000006ff03c212 */ /* 0x000fca00078e33ff */
[----:B------:R-:W-:-:S04]  /*0620*/  IMAD.MOV R8, RZ, RZ, -R3 ;  /* 0x000000ffff087224 */ /* 0x000fc800078e0a03 */
[----:B------:R-:W-:-:S07]  /*0630*/  IMAD R6, R6, R8, R13 ;  /* 0x0000000806067224 */ /* 0x000fce00078e020d */
[----:B------:R-:W2:-:S15]  /*0640*/  @P1 I2F.F64 R8, R6 ;  /* 0x0000000600081312 */ /* 0x000e9e0000201c00 */
[----:B------:R-:W-:-:S15]  /*0650*/  NOP ;  /* 0x0000000000007918 */ /* 0x000fde0000000000 */
[----:B------:R-:W-:-:S15]  /*0660*/  NOP ;  /* 0x0000000000007918 */ /* 0x000fde0000000000 */
[----:B------:R-:W-:-:S15]  /*0670*/  NOP ;  /* 0x0000000000007918 */ /* 0x000fde0000000000 */
[----:B------:R-:W-:-:S04]  /*0680*/  NOP ;  /* 0x0000000000007918 */ /* 0x000fc80000000000 */
[----:B--2---:R0:W2:Y:S02]  /*0690*/  @P1 DMUL R24, R8, R24 ;  /* 0x0000001808181228 */ /* 0x0040a40000000000 */
[----:B012---:R-:W-:Y:S05]  /*06a0*/  @P1 BRA `(.L_x_1910) ;  /* 0x00000000004c1947 */ /* 0x007fea0003800000 */
[----:B------:R-:W0:Y:S01]  /*06b0*/  LDC.64 R12, c[0x0][0x390] ;  /* 0x0000e400ff0c7b82 */ /* 0x000e220000000a00 */
[----:B------:R-:W1:-:S15]  /*06c0*/  I2F.F64 R8, R6 ;  /* 0x0000000600087312 */ /* 0x000e5e0000201c00 */
[----:B------:R-:W-:-:S15]  /*06d0*/  NOP ;  /* 0x0000000000007918 */ /* 0x000fde0000000000 */
[----:B------:R-:W-:-:S15]  /*06e0*/  NOP ;  /* 0x0000000000007918 */ /* 0x000fde0000000000 */
[----:B------:R-:W-:-:S15]  /*06f0*/  NOP ;  /* 0x0000000000007918 */ /* 0x000fde0000000000 */
[----:B------:R-:W-:-:S04]  /*0700*/  NOP ;  /* 0x0000000000007918 */ /* 0x000fc80000000000 */
[----:B-1----:R-:W0:-:S15]  /*0710*/  DADD R8, R8, 0.5 ;  /* 0x3fe0000008087429 */ /* 0x002e1e0000000000 */
        /* <DEDUP_REMOVED lines=11> */
[----:B------:R-:W-:-:S07]  /*07d0*/  FSEL R25, R9, RZ, P2 ;  /* 0x000000ff09197208 */ /* 0x000fce0001000000 */
.L_x_1910:
[----:B------:R-:W0:Y:S01]  /*07e0*/  LDCU.64 UR6, c[0x0][0x358] ;  /* 0x00006b00ff0677ac */ /* 0x000e220008000a00 */
[----:B------:R-:W-:Y:S05]  /*07f0*/  @P1 BRA `(.L_x_1911) ;  /* 0x00000000004c1947 */ /* 0x000fea0003800000 */
[----:B------:R-:W1:Y:S01]  /*0800*/  LDC.64 R12, c[0x0][0x398] ;  /* 0x0000e600ff0c7b82 */ /* 0x000e620000000a00 */
[----:B------:R-:W2:-:S15]  /*0810*/  I2F.F64 R8, R5 ;  /* 0x0000000500087312 */ /* 0x000e9e0000201c00 */
[----:B------:R-:W-:-:S15]  /*0820*/  NOP ;  /* 0x0000000000007918 */ /* 0x000fde0000000000 */
[----:B------:R-:W-:-:S15]  /*0830*/  NOP ;  /* 0x0000000000007918 */ /* 0x000fde0000000000 */
[----:B------:R-:W-:-:S15]  /*0840*/  NOP ;  /* 0x0000000000007918 */ /* 0x000fde0000000000 */
[----:B------:R-:W-:-:S04]  /*0850*/  NOP ;  /* 0x0000000000007918 */ /* 0x000fc80000000000 */
[----:B--2---:R-:W1:-:S15]  /*0860*/  DADD R8, R8, 0.5 ;  /* 0x3fe0000008087429 */ /* 0x004e5e0000000000 */
[----:B------:R-:W-:-:S15]  /*0870*/  NOP ;  /* 0x0000000000007918 */ /* 0x000fde0000000000 */
[----:B------:R-:W-:-:S15]  /*0880*/  NOP ;  /* 0x0000000000007918 */ /* 0x000fde0000000000 */
[----:B------:R-:W-:-:S15]  /*0890*/  NOP ;  /* 0x0000000000007918 */ /* 0x000fde0000000000 */
[----:B------:R-:W-:-:S04]  /*08a0*/  NOP ;  /* 0x0000000000007918 */ /* 0x000fc80000000000 */
[----:B-1----:R-:W1:-:S15]  /*08b0*/  DFMA R8, R8, R12, -0.5 ;  /* 0xbfe000000808742b */ /* 0x002e5e000000000c */
[----:B------:R-:W-:-:S15]  /*08c0*/  NOP ;  /* 0x0000000000007918 */ /* 0x000fde0000000000 */
[----:B------:R-:W-:-:S15]  /*08d0*/  NOP ;  /* 0x0000000000007918 */ /* 0x000fde0000000000 */
[----:B------:R-:W-:-:S15]  /*08e0*/  NOP ;  /* 0x0000000000007918 */ /* 0x000fde0000000000 */
[----:B------:R-:W-:-:S04]  /*08f0*/  NOP ;  /* 0x0000000000007918 */ /* 0x000fc80000000000 */
[----:B-1----:R-:W1:Y:S02]  /*0900*/  DSETP.GEU.AND P1, PT, R8, RZ, PT ;  /* 0x000000ff0800722a */ /* 0x002e640003f2e000 */
[----:B-1----:R-:W-:Y:S02]  /*0910*/  FSEL R20, R8, RZ, P1 ;  /* 0x000000ff08147208 */ /* 0x002fe40000800000 */
[----:B------:R-:W-:-:S07]  /*0920*/  FSEL R21, R9, RZ, P1 ;  /* 0x000000ff09157208 */ /* 0x000fce0000800000 */
.L_x_1911:
[----:B------:R-:W1:Y:S01]  /*0930*/  LDCU.64 UR4, c[0x0][0x3b0] ;  /* 0x00007600ff0477ac */ /* 0x000e620008000a00 */
[----:B------:R-:W2:Y:S01]  /*0940*/  LDCU UR9, c[0x0][0x380] ;  /* 0x00007000ff0977ac */ /* 0x000ea20008000800 */
[----:B------:R-:W3:Y:S01]  /*0950*/  LDCU UR8, c[0x0][0x384] ;  /* 0x00007080ff0877ac */ /* 0x000ee20008000800 */
[----:B------:R-:W4:Y:S01]  /*0960*/  F2I.F64.TRUNC R6, R24 ;  /* 0x0000001800067311 */ /* 0x000f22000030d100 */
[C---:B------:R-:W-:Y:S01]  /*0970*/  ISETP.GE.AND P2, PT, R11.reuse, RZ, PT ;  /* 0x000000ff0b00720c */ /* 0x040fe20003f46270 */
[----:B------:R-:W5:Y:S01]  /*0980*/  LDCU.64 UR10, c[0x0][0x3a8] ;  /* 0x00007500ff0a77ac */ /* 0x000f620008000a00 */
[----:B-1----:R-:W-:-:S04]  /*0990*/  LEA R26, P1, R11, UR4, 0x3 ;  /* 0x000000040b1a7c11 */ /* 0x002fc8000f8218ff */
[----:B------:R-:W-:-:S05]  /*09a0*/  LEA.HI.X R27, R11, UR5, R4, 0x3, P1 ;  /* 0x000000050b1b7c11 */ /* 0x000fca00088f1c04 */
[----:B0-----:R5:W5:Y:S01]  /*09b0*/  LDG.E.64.CONSTANT R4, desc[UR6][R26.64] ;  /* 0x000000061a047981 */ /* 0x001b62000c1e9b00 */
[-C--:B------:R-:W-:Y:S01]  /*09c0*/  ISETP.GT.U32.AND P1, PT, R7, R0.reuse, PT ;  /* 0x000000000700720c */ /* 0x080fe20003f24070 */
[----:B---3--:R-:W-:Y:S01]  /*09d0*/  USHF.R.S32.HI UR5, URZ, 0x1f, UR8 ;  /* 0x0000001fff057899 */ /* 0x008fe20008011408 */
[----:B------:R-:W-:Y:S01]  /*09e0*/  IADD3 R11, PT, PT, R0, -R7, RZ ;  /* 0x80000007000b7210 */ /* 0x000fe20007ffe0ff */
[----:B------:R-:W-:Y:S01]  /*09f0*/  UIADD3 UR4, UPT, UPT, UR8, -0x1, URZ ;  /* 0xffffffff08047890 */ /* 0x000fe2000fffe0ff */
[----:B----4-:R-:W-:Y:S02]  /*0a00*/  SHF.R.S32.HI R7, RZ, 0x1f, R6 ;  /* 0x0000001fff077819 */ /* 0x010fe40000011406 */
[----:B------:R-:W-:Y:S02]  /*0a10*/  SEL R23, R11, R0, !P1 ;  /* 0x000000000b177207 */ /* 0x000fe40004800000 */
[----:B------:R-:W-:-:S03]  /*0a20*/  IADD3 R28, PT, PT, R6, 0x1, RZ ;  /* 0x00000001061c7810 */ /* 0x000fc60007ffe0ff */
[----:B------:R-:W-:-:S05]  /*0a30*/  @!P2 IMAD.MOV R23, RZ, RZ, -R23 ;  /* 0x000000ffff17a224 */ /* 0x000fca00078e0a17 */
[----:B------:R-:W-:-:S04]  /*0a40*/  SEL R22, R22, R23, !P0 ;  /* 0x0000001716167207 */ /* 0x000fc80004000000 */
[----:B------:R-:W-:-:S15]  /*0a50*/  SHF.R.S32.HI R23, RZ, 0x1f, R22 ;  /* 0x0000001fff177819 */ /* 0x000fde0000011416 */
[----:B------:R-:W-:-:S15]  /*0a60*/  NOP ;  /* 0x0000000000007918 */ /* 0x000fde0000000000 */
[----:B------:R-:W-:-:S01]  /*0a70*/  NOP ;  /* 0x0000000000007918 */ /* 0x000fc20000000000 */
[----:B------:R-:W0:Y:S02]  /*0a80*/  F2I.F64.TRUNC R10, R20 ;  /* 0x00000014000a7311 */ /* 0x000e24000030d100 */
[----:B0-----:R-:W-:-:S15]  /*0a90*/  SHF.R.S32.HI R11, RZ, 0x1f, R10 ;  /* 0x0000001fff0b7819 */ /* 0x001fde000001140a */
[----:B------:R-:W-:-:S15]  /*0aa0*/  NOP ;  /* 0x0000000000007918 */ /* 0x000fde0000000000 */
[----:B------:R-:W-:-:S15]  /*0ab0*/  NOP ;  /* 0x0000000000007918 */ /* 0x000fde0000000000 */
[----:B------:R-:W-:-:S15]  /*0ac0*/  NOP ;  /* 0x0000000000007918 */ /* 0x000fde0000000000 */
[----:B------:R-:W-:-:S02]  /*0ad0*/  NOP ;  /* 0x0000000000007918 */ /* 0x000fc40000000000 */
[----:B------:R-:W0:-:S15]  /*0ae0*/  I2F.F64 R14, R10 ;  /* 0x0000000a000e7312 */ /* 0x000e1e0000201c00 */
[----:B------:R-:W-:-:S15]  /*0af0*/  NOP ;  /* 0x0000000000007918 */ /* 0x000fde0000000000 */
[----:B------:R-:W-:-:S15]  /*0b00*/  NOP ;  /* 0x0000000000007918 */ /* 0x000fde0000000000 */
[----:B------:R-:W-:-:S15]  /*0b10*/  NOP ;  /* 0x0000000000007918 */ /* 0x000fde0000000000 */
[----:B------:R-:W-:-:S04]  /*0b20*/  NOP ;  /* 0x0000000000007918 */ /* 0x000fc80000000000 */
[----:B0-----:R2:W-:Y:S02]  /*0b30*/  DADD R14, -R14, R20 ;  /* 0x000000000e0e7229 */ /* 0x0015e40000000114 */
[----:B--2---:R-:W-:-:S04]  /*0b40*/  IMAD.WIDE R20, R3, UR9, R6 ;  /* 0x0000000903147c25 */ /* 0x004fc8000f8e0206 */
[----:B------:R-:W-:-:S04]  /*0b50*/  IMAD R7, R21, UR8, RZ ;  /* 0x0000000815077c24 */ /* 0x000fc8000f8e02ff */
[----:B------:R-:W-:-:S15]  /*0b60*/  IMAD R0, R20, UR5, R7 ;  /* 0x0000000514007c24 */ /* 0x000fde000f8e0207 */
[----:B------:R-:W-:-:S15]  /*0b70*/  NOP ;  /* 0x0000000000007918 */ /* 0x000fde0000000000 */
[----:B------:R-:W-:-:S15]  /*0b80*/  NOP ;  /* 0x0000000000007918 */ /* 0x000fde0000000000 */
[----:B------:R-:W-:-:S09]  /*0b90*/  NOP ;  /* 0x0000000000007918 */ /* 0x000fd20000000000 */
[----:B------:R-:W0:-:S15]  /*0ba0*/  I2F.F64 R8, R6 ;  /* 0x0000000600087312 */ /* 0x000e1e0000201c00 */
[----:B------:R-:W-:-:S15]  /*0bb0*/  NOP ;  /* 0x0000000000007918 */ /* 0x000fde0000000000 */
[----:B------:R-:W-:-:S15]  /*0bc0*/  NOP ;  /* 0x0000000000007918 */ /* 0x000fde0000000000 */
[----:B------:R-:W-:-:S15]  /*0bd0*/  NOP ;  /* 0x0000000000007918 */ /* 0x000fde0000000000 */
[----:B------:R-:W-:-:S04]  /*0be0*/  NOP ;  /* 0x0000000000007918 */ /* 0x000fc80000000000 */
[----:B0-----:R0:W1:Y:S02]  /*0bf0*/  DADD R8, -R8, R24 ;  /* 0x0000000008087229 */ /* 0x0010640000000118 */
[----:B0-----:R-:W-:-:S04]  /*0c00*/  IMAD.WIDE.U32 R24, R20, UR8, R10 ;  /* 0x0000000814187c25 */ /* 0x001fc8000f8e000a */
[----:B------:R-:W-:-:S04]  /*0c10*/  IMAD.IADD R7, R25, 0x1, R0 ;  /* 0x0000000119077824 */ /* 0x000fc800078e0200 */
[----:B------:R-:W-:Y:S01]  /*0c20*/  IMAD R21, R7, R2, RZ ;  /* 0x0000000207157224 */ /* 0x000fe200078e02ff */
[----:B------:R-:W-:-:S05]  /*0c30*/  SHF.R.S32.HI R7, RZ, 0x1f, R2 ;  /* 0x0000001fff077819 */ /* 0x000fca0000011402 */
[----:B------:R-:W-:Y:S02]  /*0c40*/  IMAD R21, R7, R24, R21 ;  /* 0x0000001807157224 */ /* 0x000fe400078e0215 */
[----:B------:R-:W-:-:S05]  /*0c50*/  IMAD.WIDE.U32 R24, R24, R2, R22 ;  /* 0x0000000218187225 */ /* 0x000fca00078e0016 */
[----:B------:R-:W-:Y:S02]  /*0c60*/  IADD3 R21, PT, PT, R25, R21, RZ ;  /* 0x0000001519157210 */ /* 0x000fe40007ffe0ff */
[----:B-----5:R-:W-:-:S04]  /*0c70*/  LEA R26, P0, R24, UR10, 0x3 ;  /* 0x0000000a181a7c11 */ /* 0x020fc8000f8018ff */
[----:B------:R-:W-:Y:S01]  /*0c80*/  LEA.HI.X R27, R24, UR11, R21, 0x3, P0 ;  /* 0x0000000b181b7c11 */ /* 0x000fe200080f1c15 */
[C---:B------:R-:W-:Y:S01]  /*0c90*/  VIADD R24, R10.reuse, 0x1 ;  /* 0x000000010a187836 */ /* 0x040fe20000000000 */
[----:B------:R-:W-:Y:S01]  /*0ca0*/  ISETP.GE.AND P0, PT, R10, UR4, PT ;  /* 0x000000040a007c0c */ /* 0x000fe2000bf06270 */
[----:B------:R-:W-:-:S12]  /*0cb0*/  UIADD3 UR4, UPT, UPT, UR9, -0x1, URZ ;  /* 0xffffffff09047890 */ /* 0x000fd8000fffe0ff */
[----:B------:R-:W-:Y:S01]  /*0cc0*/  @P0 IMAD.MOV R24, RZ, RZ, R10 ;  /* 0x000000ffff180224 */ /* 0x000fe200078e020a */
[----:B------:R-:W-:-:S04]  /*0cd0*/  ISETP.GE.AND P0, PT, R6, UR4, PT ;  /* 0x0000000406007c0c */ /* 0x000fc8000bf06270 */
[----:B------:R-:W-:-:S09]  /*0ce0*/  SHF.R.S32.HI R25, RZ, 0x1f, R24 ;  /* 0x0000001fff197819 */ /* 0x000fd20000011418 */
[----:B------:R-:W-:-:S05]  /*0cf0*/  @P0 IMAD.MOV R28, RZ, RZ, R6 ;  /* 0x000000ffff1c0224 */ /* 0x000fca00078e0206 */
[----:B------:R-:W-:Y:S01]  /*0d00*/  SHF.R.S32.HI R29, RZ, 0x1f, R28 ;  /* 0x0000001fff1d7819 */ /* 0x000fe2000001141c */
[----:B------:R-:W-:Y:S01]  /*0d10*/  IMAD.WIDE.U32 R20, R20, UR8, R24 ;  /* 0x0000000814147c25 */ /* 0x000fe2000f8e0018 */
[----:B-1----:R-:W0:Y:S03]  /*0d20*/  DADD R12, -R8, 1 ;  /* 0x3ff00000080c7429 */ /* 0x002e260000000100 */
[----:B------:R-:W-:-:S04]  /*0d30*/  IMAD.WIDE R28, R3, UR9, R28 ;  /* 0x00000009031c7c25 */ /* 0x000fc8000f8e021c */
[----:B------:R-:W-:Y:S02]  /*0d40*/  IMAD.IADD R3, R0, 0x1, R21 ;  /* 0x0000000100037824 */ /* 0x000fe400078e0215 */
[----:B------:R-:W-:-:S04]  /*0d50*/  IMAD.WIDE.U32 R10, R28, UR8, R10 ;  /* 0x000000081c0a7c25 */ /* 0x000fc8000f8e000a */
[----:B------:R-:W-:Y:S02]  /*0d60*/  IMAD R0, R3, R2, RZ ;  /* 0x0000000203007224 */ /* 0x000fe400078e02ff */
[----:B------:R-:W-:-:S04]  /*0d70*/  IMAD.WIDE.U32 R24, R28, UR8, R24 ;  /* 0x000000081c187c25 */ /* 0x000fc8000f8e0018 */
[----:B------:R-:W-:-:S15]  /*0d80*/  IMAD R21, R7, R20, R0 ;  /* 0x0000001407157224 */ /* 0x000fde00078e0200 */
[----:B------:R-:W-:-:S15]  /*0d90*/  NOP ;  /* 0x0000000000007918 */ /* 0x000fde0000000000 */
[----:B------:R-:W-:-:S15]  /*0da0*/  NOP ;  /* 0x0000000000007918 */ /* 0x000fde0000000000 */
        /* <DEDUP_REMOVED lines=21> */
[----:B-1----:R-:W-:-:S04]  /*0f00*/  IMAD R17, R29, UR8, RZ ;  /* 0x000000081d117c24 */ /* 0x002fc8000f8e02ff */
[----:B------:R-:W-:-:S05]  /*0f10*/  IMAD R3, R28, UR5, R17 ;  /* 0x000000051c037c24 */ /* 0x000fca000f8e0211 */
[----:B------:R-:W-:Y:S01]  /*0f20*/  IADD3 R11, PT, PT, R11, R3, RZ ;  /* 0x000000030b0b7210 */ /* 0x000fe20007ffe0ff */
[----:B------:R-:W-:-:S04]  /*0f30*/  IMAD.IADD R3, R3, 0x1, R25 ;  /* 0x0000000103037824 */ /* 0x000fc800078e0219 */
[-C--:B------:R-:W-:Y:S02]  /*0f40*/  IMAD R11, R11, R2.reuse, RZ ;  /* 0x000000020b0b7224 */ /* 0x080fe400078e02ff */
[----:B------:R-:W-:Y:S02]  /*0f50*/  IMAD R0, R3, R2, RZ ;  /* 0x0000000203007224 */ /* 0x000fe400078e02ff */
[C---:B------:R-:W-:Y:S02]  /*0f60*/  IMAD R11, R7.reuse, R10, R11 ;  /* 0x0000000a070b7224 */ /* 0x040fe400078e020b */
[----:B------:R-:W-:-:S15]  /*0f70*/  IMAD R25, R7, R24, R0 ;  /* 0x0000001807197224 */ /* 0x000fde00078e0200 */
[----:B------:R-:W-:-:S15]  /*0f80*/  NOP ;  /* 0x0000000000007918 */ /* 0x000fde0000000000 */
[----:B------:R-:W-:-:S12]  /*0f90*/  NOP ;  /* 0x0000000000007918 */ /* 0x000fd80000000000 */
[----:B0-----:R-:W0:Y:S02]  /*0fa0*/  DMUL R12, R4, R12 ;  /* 0x0000000c040c7228 */ /* 0x001e240000000000 */
[----:B0-----:R0:W-:Y:S02]  /*0fb0*/  REDG.E.ADD.F64.RN.STRONG.GPU desc[UR6][R26.64], R12 ;  /* 0x0000000c1a0079a6 */ /* 0x0011e4000c12ff06 */
[----:B0-----:R-:W-:-:S04]  /*0fc0*/  IMAD.WIDE.U32 R12, R20, R2, R22 ;  /* 0x00000002140c7225 */ /* 0x001fc800078e0016 */
[----:B------:R-:W-:Y:S01]  /*0fd0*/  IMAD.IADD R13, R13, 0x1, R21 ;  /* 0x000000010d0d7824 */ /* 0x000fe200078e0215 */
[----:B------:R-:W-:-:S04]  /*0fe0*/  LEA R16, P0, R12, UR10, 0x3 ;  /* 0x0000000a0c107c11 */ /* 0x000fc8000f8018ff */
[----:B------:R-:W-:Y:S01]  /*0ff0*/  LEA.HI.X R17, R12, UR11, R13, 0x3, P0 ;  /* 0x0000000b0c117c11 */ /* 0x000fe200080f1c0d */
[----:B------:R-:W-:-:S04]  /*1000*/  IMAD.WIDE.U32 R12, R10, R2, R22 ;  /* 0x000000020a0c7225 */ /* 0x000fc800078e0016 */
[----:B------:R-:W-:Y:S01]  /*1010*/  IMAD.WIDE.U32 R2, R24, R2, R22 ;  /* 0x0000000218027225 */ /* 0x000fe200078e0016 */
[----:B------:R-:W-:Y:S02]  /*1020*/  LEA R6, P0, R12, UR10, 0x3 ;  /* 0x0000000a0c067c11 */ /* 0x000fe4000f8018ff */
[----:B------:R-:W-:Y:S01]  /*1030*/  IADD3 R7, PT, PT, R13, R11, RZ ;  /* 0x0000000b0d077210 */ /* 0x000fe20007ffe0ff */
[----:B------:R-:W-:Y:S01]  /*1040*/  IMAD.IADD R3, R3, 0x1, R25 ;  /* 0x0000000103037824 */ /* 0x000fe200078e0219 */
[----:B------:R-:W-:Y:S02]  /*1050*/  LEA R10, P1, R2, UR10, 0x3 ;  /* 0x0000000a020a7c11 */ /* 0x000fe4000f8218ff */
[----:B------:R-:W-:Y:S02]  /*1060*/  LEA.HI.X R7, R12, UR11, R7, 0x3, P0 ;  /* 0x0000000b0c077c11 */ /* 0x000fe400080f1c07 */
[----:B------:R-:W-:-:S15]  /*1070*/  LEA.HI.X R11, R2, UR11, R3, 0x3, P1 ;  /* 0x0000000b020b7c11 */ /* 0x000fde00088f1c03 */
[----:B------:R-:W-:-:S15]  /*1080*/  NOP ;  /* 0x0000000000007918 */ /* 0x000fde0000000000 */
[----:B------:R-:W-:-:S07]  /*1090*/  NOP ;  /* 0x0000000000007918 */ /* 0x000fce0000000000 */
[----:B------:R-:W0:Y:S02]  /*10a0*/  DMUL R18, R4, R18 ;  /* 0x0000001204127228 */ /* 0x000e240000000000 */
[----:B0-----:R-:W-:-:S15]  /*10b0*/  REDG.E.ADD.F64.RN.STRONG.GPU desc[UR6][R16.64], R18 ;  /* 0x00000012100079a6 */ /* 0x001fde000c12ff06 */
[----:B------:R-:W-:-:S15]  /*10c0*/  NOP ;  /* 0x0000000000007918 */ /* 0x000fde0000000000 */
[----:B------:R-:W-:-:S15]  /*10d0*/  NOP ;  /* 0x0000000000007918 */ /* 0x000fde0000000000 */
[----:B------:R-:W-:-:S15]  /*10e0*/  NOP ;  /* 0x0000000000007918 */ /* 0x000fde0000000000 */
[----:B------:R-:W-:-:S02]  /*10f0*/  NOP ;  /* 0x0000000000007918 */ /* 0x000fc40000000000 */
[----:B------:R-:W0:Y:S02]  /*1100*/  DMUL R8, R4, R8 ;  /* 0x0000000804087228 */ /* 0x000e240000000000 */
[----:B0-----:R-:W-:-:S15]  /*1110*/  REDG.E.ADD.F64.RN.STRONG.GPU desc[UR6][R6.64], R8 ;  /* 0x00000008060079a6 */ /* 0x001fde000c12ff06 */
[----:B------:R-:W-:-:S15]  /*1120*/  NOP ;  /* 0x0000000000007918 */ /* 0x000fde0000000000 */
[----:B------:R-:W-:-:S15]  /*1130*/  NOP ;  /* 0x0000000000007918 */ /* 0x000fde0000000000 */
[----:B------:R-:W-:-:S15]  /*1140*/  NOP ;  /* 0x0000000000007918 */ /* 0x000fde0000000000 */
[----:B------:R-:W-:-:S02]  /*1150*/  NOP ;  /* 0x0000000000007918 */ /* 0x000fc40000000000 */
[----:B------:R-:W0:Y:S02]  /*1160*/  DMUL R14, R4, R14 ;  /* 0x0000000e040e7228 */ /* 0x000e240000000000 */
[----:B0-----:R-:W-:Y:S01]  /*1170*/  REDG.E.ADD.F64.RN.STRONG.GPU desc[UR6][R10.64], R14 ;  /* 0x0000000e0a0079a6 */ /* 0x001fe2000c12ff06 */
[----:B------:R-:W-:Y:S05]  /*1180*/  EXIT ;  /* 0x000000000000794d */ /* 0x000fea0003800000 */
.L_x_1912:
        /* <DEDUP_REMOVED lines=15> */
.L_x_1992:


//--------------------- .text._ZN2at6native54_GLOBAL__N__aa9a477a_21_UpSampleBilinear2d_cu_607db5e329upsample_bilinear2d_out_frameIN3c108BFloat16EfEEviT0_S5_bNS_27GenericPackedTensorAccessorIKT_Lm4ENS_16DefaultPtrTraitsElEENS6_IS7_Lm4ES9_lEE --------------------------
	.section	.text._ZN2at6native54_GLOBAL__N__aa9a477a_21_UpSampleBilinear2d_cu_607db5e329upsample_bilinear2d_out_frameIN3c108BFloat16EfEEviT0_S5_bNS_27GenericPackedTensorAccessorIKT_Lm4ENS_16DefaultPtrTraitsElEENS6_IS7_Lm4ES9_lEE,"ax",@progbits
	.align	128
.text._ZN2at6native54_GLOBAL__N__aa9a477a_21_UpSampleBilinear2d_cu_607db5e329upsample_bilinear2d_out_frameIN3c108BFloat16EfEEviT0_S5_bNS_27GenericPackedTensorAccessorIKT_Lm4ENS_16DefaultPtrTraitsElEENS6_IS7_Lm4ES9_lEE:
        .type           _ZN2at6native54_GLOBAL__N__aa9a477a_21_UpSampleBilinear2d_cu_607db5e329upsample_bilinear2d_out_frameIN3c108BFloat16EfEEviT0_S5_bNS_27GenericPackedTensorAccessorIKT_Lm4ENS_16DefaultPtrTraitsElEENS6_IS7_Lm4ES9_lEE,@function
        .size           _ZN2at6native54_GLOBAL__N__aa9a477a_21_UpSampleBilinear2d_cu_607db5e329upsample_bilinear2d_out_frameIN3c108BFloat16EfEEviT0_S5_bNS_27GenericPackedTensorAccessorIKT_Lm4ENS_16DefaultPtrTraitsElEENS6_IS7_Lm4ES9_lEE,(.L_x_1993 - _ZN2at6native54_GLOBAL__N__aa9a477a_21_UpSampleBilinear2d_cu_607db5e329upsample_bilinear2d_out_frameIN3c108BFloat16EfEEviT0_S5_bNS_27GenericPackedTensorAccessorIKT_Lm4ENS_16DefaultPtrTraitsElEENS6_IS7_Lm4ES9_lEE)
        .other          _ZN2at6native54_GLOBAL__N__aa9a477a_21_UpSampleBilinear2d_cu_607db5e329upsample_bilinear2d_out_frameIN3c108BFloat16EfEEviT0_S5_bNS_27GenericPackedTensorAccessorIKT_Lm4ENS_16DefaultPtrTraitsElEENS6_IS7_Lm4ES9_lEE,@"STO_CUDA_ENTRY STV_DEFAULT"
_ZN2at6native54_GLOBAL__N__aa9a477a_21_UpSampleBilinear2d_cu_607db5e329upsample_bilinear2d_out_frameIN3c108BFloat16EfEEviT0_S5_bNS_27GenericPackedTensorAccessorIKT_Lm4ENS_16DefaultPtrTraitsElEENS6_IS7_Lm4ES9_lEE:
[----:B------:R-:W-:Y:S01]  /*0000*/  LDC R1, c[0x0][0x37c] ;  /* 0x0000df00ff017b82 */ /* 0x000fe20000000800 */
[----:B------:R-:W0:Y:S07]  /*0010*/  S2R R0, SR_TID.X ;  /* 0x0000000000007919 */ /* 0x000e2e0000002100 */
[----:B------:R-:W0:Y:S01]  /*0020*/  S2UR UR4, SR_CTAID.X ;  /* 0x00000000000479c3 */ /* 0x000e220000002500 */
[----:B------:R-:W1:Y:S07]  /*0030*/  LDCU UR5, c[0x0][0x380] ;  /* 0x00007000ff0577ac */ /* 0x000e6e0008000800 */
[----:B------:R-:W0:Y:S02]  /*0040*/  LDC R3, c[0x0][0x360] ;  /* 0x0000d800ff037b82 */ /* 0x000e240000000800 */
[----:B0-----:R-:W-:-:S05]  /*0050*/  IMAD R0, R3, UR4, R0 ;  /* 0x0000000403007c24 */ /* 0x001fca000f8e0200 */
[----:B-1----:R-:W-:-:S13]  /*0060*/  ISETP.GE.AND P0, PT, R0, UR5, PT ;  /* 0x0000000500007c0c */ /* 0x002fda000bf06270 */
[----:B------:R-:W-:Y:S05]  /*0070*/  @P0 EXIT ;  /* 0x000000000000094d */ /* 0x000fea0003800000 */
[----:B------:R-:W0:Y:S01]  /*0080*/  LDC R7, c[0x0][0x3f8] ;  /* 0x0000fe00ff077b82 */ /* 0x000e220000000800 */
[----:B------:R-:W1:Y:S02]  /*0090*/  LDCU.U8 UR4, c[0x0][0x38c] ;  /* 0x00007180ff0477ac */ /* 0x000e640008000000 */
[----:B-1----:R-:W-:Y:S01]  /*00a0*/  UPRMT UR4, UR4, 0x8880, URZ ;  /* 0x0000888004047896 */ /* 0x002fe200080000ff */
[----:B0-----:R-:W-:-:S04]  /*00b0*/  IABS R5, R7 ;  /* 0x0000000700057213 */ /* 0x001fc80000000000 */
[----:B------:R-:W0:Y:S08]  /*00c0*/  I2F.RP R4, R5 ;  /* 0x0000000500047306 */ /* 0x000e300000209400 */
[----:B0-----:R-:W0:Y:S02]  /*00d0*/  MUFU.RCP R4, R4 ;  /* 0x0000000400047308 */ /* 0x001e240000001000 */
[----:B0-----:R-:W-:-:S06]  /*00e0*/  IADD3 R2, PT, PT, R4, 0xffffffe, RZ ;  /* 0x0ffffffe04027810 */ /* 0x001fcc0007ffe0ff */
[----:B------:R0:W1:Y:S02]  /*00f0*/  F2I.FTZ.U32.TRUNC.NTZ R3, R2 ;  /* 0x0000000200037305 */ /* 0x000064000021f000 */
[----:B0-----:R-:W-:Y:S02]  /*0100*/  HFMA2 R2, -RZ, RZ, 0, 0 ;  /* 0x00000000ff027431 */ /* 0x001fe400000001ff */
[----:B-1----:R-:W-:-:S04]  /*0110*/  IMAD.MOV R6, RZ, RZ, -R3 ;  /* 0x000000ffff067224 */ /* 0x002fc800078e0a03 */
[----:B------:R-:W-:Y:S01]  /*0120*/  IMAD R9, R6, R5, RZ ;  /* 0x0000000506097224 */ /* 0x000fe200078e02ff */
[----:B------:R-:W-:-:S03]  /*0130*/  IABS R6, R0 ;  /* 0x0000000000067213 */ /* 0x000fc60000000000 */
[----:B------:R-:W-:Y:S01]  /*0140*/  IMAD.HI.U32 R3, R3, R9, R2 ;  /* 0x0000000903037227 */ /* 0x000fe200078e0002 */
[----:B------:R-:W-:-:S04]  /*0150*/  LOP3.LUT R2, R0, R7, RZ, 0x3c, !PT ;  /* 0x0000000700027212 */ /* 0x000fc800078e3cff */
[----:B------:R-:W-:Y:S01]  /*0160*/  ISETP.GE.AND P0, PT, R2, RZ, PT ;  /* 0x000000ff0200720c */ /* 0x000fe20003f06270 */
[----:B------:R-:W-:-:S04]  /*0170*/  IMAD.HI.U32 R3, R3, R6, RZ ;  /* 0x0000000603037227 */ /* 0x000fc800078e00ff */
[----:B------:R-:W-:-:S04]  /*0180*/  IMAD.MOV R4, RZ, RZ, -R3 ;  /* 0x000000ffff047224 */ /* 0x000fc800078e0a03 */
[C---:B------:R-:W-:Y:S02]  /*0190*/  IMAD R4, R5.reuse, R4, R6 ;  /* 0x0000000405047224 */ /* 0x040fe400078e0206 */
[----:B------:R-:W0:Y:S03]  /*01a0*/  LDC R6, c[0x0][0x388] ;  /* 0x0000e200ff067b82 */ /* 0x000e260000000800 */
[----:B------:R-:W-:-:S13]  /*01b0*/  ISETP.GT.U32.AND P1, PT, R5, R4, PT ;  /* 0x000000040500720c */ /* 0x000fda0003f24070 */
[-C--:B------:R-:W-:Y:S01]  /*01c0*/  @!P1 IADD3 R4, PT, PT, R4, -R5.reuse, RZ ;  /* 0x8000000504049210 */ /* 0x080fe20007ffe0ff */
[----:B------:R-:W-:Y:S01]  /*01d0*/  @!P1 VIADD R3, R3, 0x1 ;  /* 0x0000000103039836 */ /* 0x000fe20000000000 */
[----:B------:R-:W-:Y:S02]  /*01e0*/  ISETP.NE.AND P1, PT, R7, RZ, PT ;  /* 0x000000ff0700720c */ /* 0x000fe40003f25270 */
[----:B------:R-:W-:Y:S02]  /*01f0*/  ISETP.GE.U32.AND P2, PT, R4, R5, PT ;  /* 0x000000050400720c */ /* 0x000fe40003f46070 */
[----:B------:R-:W1:Y:S08]  /*0200*/  LDC R4, c[0x0][0x398] ;  /* 0x0000e600ff047b82 */ /* 0x000e700000000800 */
[----:B------:R-:W2:Y:S03]  /*0210*/  LDC R5, c[0x0][0x384] ;  /* 0x0000e100ff057b82 */ /* 0x000ea60000000800 */
[----:B------:R-:W-:-:S02]  /*0220*/  @P2 IADD3 R3, PT, PT, R3, 0x1, RZ ;  /* 0x0000000103032810 */ /* 0x000fc40007ffe0ff */
[----:B------:R-:W-:-:S03]  /*0230*/  ISETP.NE.AND P2, PT, RZ, UR4, PT ;  /* 0x00000004ff007c0c */ /* 0x000fc6000bf45270 */
[----:B------:R-:W-:-:S05]  /*0240*/  IMAD.MOV.U32 R13, RZ, RZ, R3 ;  /* 0x000000ffff0d7224 */ /* 0x000fca00078e0003 */
[----:B------:R-:W-:Y:S02]  /*0250*/  @!P0 IADD3 R13, PT, PT, -R13, RZ, RZ ;  /* 0x000000ff0d0d8210 */ /* 0x000fe40007ffe1ff */
[----:B------:R-:W-:Y:S02]  /*0260*/  @!P1 LOP3.LUT R13, RZ, R7, RZ, 0x33, !PT ;  /* 0x00000007ff0d9212 */ /* 0x000fe400078e33ff */
[----:B-1----:R-:W-:Y:S02]  /*0270*/  ISETP.GE.AND P0, PT, R4, 0x1, PT ;  /* 0x000000010400780c */ /* 0x002fe40003f06270 */
[----:B------:R-:W-:Y:S01]  /*0280*/  I2FP.F32.S32 R2, R13 ;  /* 0x0000000d00027245 */ /* 0x000fe20000201400 */
[----:B------:R-:W-:-:S04]  /*0290*/  IMAD.MOV R4, RZ, RZ, -R13 ;  /* 0x000000ffff047224 */ /* 0x000fc800078e0a0d */
[C---:B------:R-:W-:Y:S01]  /*02a0*/  @!P2 FADD.FTZ R3, R2.reuse, 0.5 ;  /* 0x3f0000000203a421 */ /* 0x040fe20000010000 */
[----:B------:R-:W-:Y:S02]  /*02b0*/  IMAD R7, R7, R4, R0 ;  /* 0x0000000407077224 */ /* 0x000fe400078e0200 */
[-C--:B--2---:R-:W-:Y:S01]  /*02c0*/  @P2 FMUL.FTZ R0, R2, R5.reuse ;  /* 0x0000000502002220 */ /* 0x084fe20000410000 */
[----:B------:R-:W-:Y:S02]  /*02d0*/  @!P2 FFMA.FTZ R3, R3, R5, -0.5 ;  /* 0xbf0000000303a423 */ /* 0x000fe40000010005 */
[----:B0-----:R-:W-:Y:S05]  /*02e0*/  @!P0 EXIT ;  /* 0x000000000000894d */ /* 0x001fea0003800000 */
[----:B------:R-:W0:Y:S01]  /*02f0*/  LDCU UR4, c[0x0][0x3a8] ;  /* 0x00007500ff0477ac */ /* 0x000e220008000800 */
[C---:B------:R-:W-:Y:S01]  /*0300*/  @!P2 FSETP.GEU.FTZ.AND P0, PT, R3.reuse, RZ, PT ;  /* 0x000000ff0300a20b */ /* 0x040fe20003f1e000 */
[----:B------:R-:W1:Y:S01]  /*0310*/  LDC R12, c[0x0][0x3a0] ;  /* 0x0000e800ff0c7b82 */ /* 0x000e620000000800 */
[----:B------:R-:W-:Y:S01]  /*0320*/  I2FP.F32.S32 R2, R7 ;  /* 0x0000000700027245 */ /* 0x000fe20000201400 */
[----:B------:R-:W2:Y:S01]  /*0330*/  LDCU.128 UR8, c[0x0][0x410] ;  /* 0x00008200ff0877ac */ /* 0x000ea20008000c00 */
[----:B------:R-:W-:-:S03]  /*0340*/  @!P2 FSEL R0, R3, RZ, P0 ;  /* 0x000000ff0300a208 */ /* 0x000fc60000000000 */
[C---:B------:R-:W-:Y:S01]  /*0350*/  @!P2 FADD.FTZ R3, R2.reuse, 0.5 ;  /* 0x3f0000000203a421 */ /* 0x040fe20000010000 */
[----:B------:R-:W3:Y:S01]  /*0360*/  F2I.FTZ.TRUNC.NTZ R15, R0 ;  /* 0x00000000000f7305 */ /* 0x000ee2000021f100 */
[----:B------:R-:W4:Y:S02]  /*0370*/  LDCU UR5, c[0x0][0x3b0] ;  /* 0x00007600ff0577ac */ /* 0x000f240008000800 */
[-C--:B------:R-:W-:Y:S01]  /*0380*/  @!P2 FFMA.FTZ R3, R3, R6.reuse, -0.5 ;  /* 0xbf0000000303a423 */ /* 0x080fe20000010006 */
[----:B------:R-:W-:Y:S01]  /*0390*/  @P2 FMUL.FTZ R6, R2, R6 ;  /* 0x0000000602062220 */ /* 0x000fe20000410000 */
[----:B------:R-:W-:Y:S01]  /*03a0*/  SHF.R.S32.HI R2, RZ, 0x1f, R7 ;  /* 0x0000001fff027819 */ /* 0x000fe20000011407 */
[----:B------:R-:W5:Y:S02]  /*03b0*/  LDCU.64 UR6, c[0x0][0x3c8] ;  /* 0x00007900ff0677ac */ /* 0x000f640008000a00 */
[----:B------:R-:W-:Y:S01]  /*03c0*/  @!P2 FSETP.GEU.FTZ.AND P0, PT, R3, RZ, PT ;  /* 0x000000ff0300a20b */ /* 0x000fe20003f1e000 */
[----:B0-----:R-:W-:-:S03]  /*03d0*/  UIADD3 UR4, UPT, UPT, UR4, -0x1, URZ ;  /* 0xffffffff04047890 */ /* 0x001fc6000fffe0ff */
[----:B------:R-:W-:Y:S01]  /*03e0*/  @!P2 FSEL R6, R3, RZ, P0 ;  /* 0x000000ff0306a208 */ /* 0x000fe20000000000 */
[----:B--2---:R-:W-:Y:S01]  /*03f0*/  IMAD R2, R2, UR10, RZ ;  /* 0x0000000a02027c24 */ /* 0x004fe2000f8e02ff */
[C---:B---3--:R-:W-:Y:S02]  /*0400*/  IADD3 R4, PT, PT, R15.reuse, 0x1, RZ ;  /* 0x000000010f047810 */ /* 0x048fe40007ffe0ff */
[----:B------:R-:W0:Y:S01]  /*0410*/  F2I.FTZ.TRUNC.NTZ R17, R6 ;  /* 0x0000000600117305 */ /* 0x000e22000021f100 */
[----:B------:R-:W-:Y:S01]  /*0420*/  ISETP.GE.AND P0, PT, R15, UR4, PT ;  /* 0x000000040f007c0c */ /* 0x000fe2000bf06270 */
[C---:B------:R-:W-:Y:S01]  /*0430*/  IMAD R31, R7.reuse, UR11, R2 ;  /* 0x0000000b071f7c24 */ /* 0x040fe2000f8e0202 */
[----:B----4-:R-:W-:Y:S01]  /*0440*/  UIADD3 UR4, UPT, UPT, UR5, -0x1, URZ ;  /* 0xffffffff05047890 */ /* 0x010fe2000fffe0ff */
[----:B------:R-:W-:Y:S01]  /*0450*/  IMAD.WIDE.U32 R2, R7, UR10, RZ ;  /* 0x0000000a07027c25 */ /* 0x000fe2000f8e00ff */
[----:B------:R-:W-:-:S03]  /*0460*/  SHF.R.S32.HI R7, RZ, 0x1f, R13 ;  /* 0x0000001fff077819 */ /* 0x000fc6000001140d */
[----:B------:R-:W-:Y:S01]  /*0470*/  IMAD.MOV.U32 R30, RZ, RZ, R2 ;  /* 0x000000ffff1e7224 */ /* 0x000fe200078e0002 */
[----:B------:R-:W-:Y:S01]  /*0480*/  IADD3 R31, PT, PT, R3, R31, RZ ;  /* 0x0000001f031f7210 */ /* 0x000fe20007ffe0ff */
[----:B------:R-:W-:Y:S01]  /*0490*/  IMAD R10, R7, UR8, RZ ;  /* 0x00000008070a7c24 */ /* 0x000fe2000f8e02ff */
[----:B------:R-:W-:-:S03]  /*04a0*/  SHF.R.S32.HI R3, RZ, 0x1f, R15 ;  /* 0x0000001fff037819 */ /* 0x000fc6000001140f */
[----:B------:R-:W-:Y:S01]  /*04b0*/  @P0 IMAD.MOV R4, RZ, RZ, R15 ;  /* 0x000000ffff040224 */ /* 0x000fe200078e020f */
[----:B0-----:R-:W-:Y:S01]  /*04c0*/  ISETP.GE.AND P0, PT, R17, UR4, PT ;  /* 0x0000000411007c0c */ /* 0x001fe2000bf06270 */
[----:B------:R-:W0:Y:S01]  /*04d0*/  LDCU.64 UR4, c[0x0][0x3d0] ;  /* 0x00007a00ff0477ac */ /* 0x000e220008000a00 */
[----:B-----5:R-:W-:Y:S01]  /*04e0*/  IMAD R8, R3, UR6, RZ ;  /* 0x0000000603087c24 */ /* 0x020fe2000f8e02ff */
[----:B------:R-:W-:Y:S01]  /*04f0*/  IADD3 R25, PT, PT, R17, 0x1, RZ ;  /* 0x0000000111197810 */ /* 0x000fe20007ffe0ff */
[----:B------:R-:W-:Y:S01]  /*0500*/  IMAD.WIDE.U32 R2, R15, UR6, RZ ;  /* 0x000000060f027c25 */ /* 0x000fe2000f8e00ff */
[----:B------:R-:W-:-:S03]  /*0510*/  SHF.R.S32.HI R5, RZ, 0x1f, R4 ;  /* 0x0000001fff057819 */ /* 0x000fc60000011404 */
[----:B------:R-:W-:Y:S02]  /*0520*/  IMAD R7, R15, UR7, R8 ;  /* 0x000000070f077c24 */ /* 0x000fe4000f8e0208 */
[----:B------:R-:W-:Y:S02]  /*0530*/  IMAD R5, R5, UR6, RZ ;  /* 0x0000000605057c24 */ /* 0x000fe4000f8e02ff */
[----:B------:R-:W-:Y:S01]  /*0540*/  IMAD.IADD R3, R3, 0x1, R7 ;  /* 0x0000000103037824 */ /* 0x000fe200078e0207 */
[----:B------:R-:W-:Y:S01]  /*0550*/  @P0 IADD3 R25, PT, PT, R17, RZ, RZ ;  /* 0x000000ff11190210 */ /* 0x000fe20007ffe0ff */
[----:B------:R-:W-:Y:S01]  /*0560*/  IMAD R9, R4, UR7, R5 ;  /* 0x0000000704097c24 */ /* 0x000fe2000f8e0205 */
[----:B-1----:R-:W-:Y:S01]  /*0570*/  ISETP.GE.AND P0, PT, R12, 0x1, PT ;  /* 0x000000010c00780c */ /* 0x002fe20003f06270 */
[----:B------:R-:W-:Y:S01]  /*0580*/  IMAD.WIDE.U32 R4, R4, UR6, RZ ;  /* 0x0000000604047c25 */ /* 0x000fe2000f8e00ff */
[----:B------:R-:W-:Y:S02]  /*0590*/  SHF.R.S32.HI R8, RZ, 0x1f, R25 ;  /* 0x0000001fff087819 */ /* 0x000fe40000011419 */
[----:B------:R-:W-:Y:S01]  /*05a0*/  SHF.R.S32.HI R7, RZ, 0x1f, R17 ;  /* 0x0000001fff077819 */ /* 0x000fe20000011411 */
[----:B------:R-:W-:-:S02]  /*05b0*/  IMAD.IADD R5, R5, 0x1, R9 ;  /* 0x0000000105057824 */ /* 0x000fc400078e0209 */
[----:B0-----:R-:W-:Y:S02]  /*05c0*/  IMAD R8, R8, UR4, RZ ;  /* 0x0000000408087c24 */ /* 0x001fe4000f8e02ff */
[----:B------:R-:W-:Y:S02]  /*05d0*/  IMAD R7, R7, UR4, RZ ;  /* 0x0000000407077c24 */ /* 0x000fe4000f8e02ff */
[----:B------:R-:W-:-:S04]  /*05e0*/  IMAD.WIDE.U32 R26, R25, UR4, R2 ;  /* 0x00000004191a7c25 */ /* 0x000fc8000f8e0002 */
[----:B------:R-:W-:Y:S02]  /*05f0*/  IMAD R9, R25, UR5, R8 ;  /* 0x0000000519097c24 */ /* 0x000fe4000f8e0208 */
[C---:B------:R-:W-:Y:S02]  /*0600*/  IMAD R11, R13.reuse, UR9, R10 ;  /* 0x000000090d0b7c24 */ /* 0x040fe4000f8e020a */
[----:B------:R-:W-:-:S04]  /*0610*/  IMAD.WIDE.U32 R30, R13, UR8, R30 ;  /* 0x000000080d1e7c25 */ /* 0x000fc8000f8e001e */
[C---:B------:R-:W-:Y:S02]  /*0620*/  IMAD R7, R17.reuse, UR5, R7 ;  /* 0x0000000511077c24 */ /* 0x040fe4000f8e0207 */
[----:B------:R-:W-:Y:S01]  /*0630*/  IMAD.WIDE.U32 R28, R17, UR4, R2 ;  /* 0x00000004111c7c25 */ /* 0x000fe2000f8e0002 */
[----:B------:R-:W-:-:S03]  /*0640*/  I2FP.F32.S32 R3, R15 ;  /* 0x0000000f00037245 */ /* 0x000fc60000201400 */
[----:B------:R-:W-:-:S04]  /*0650*/  IMAD.WIDE.U32 R24, R25, UR4, R4 ;  /* 0x0000000419187c25 */ /* 0x000fc8000f8e0004 */
[----:B------:R-:W-:Y:S01]  /*0660*/  IMAD.WIDE.U32 R22, R17, UR4, R4 ;  /* 0x0000000411167c25 */ /* 0x000fe2000f8e0004 */
[----:B------:R-:W-:Y:S01]  /*0670*/  I2FP.F32.S32 R5, R17 ;  /* 0x0000001100057245 */ /* 0x000fe20000201400 */
[----:B------:R-:W-:Y:S06]  /*0680*/  @!P0 EXIT ;  /* 0x000000000000894d */ /* 0x000fec0003800000 */
[----:B------:R-:W-:Y:S01]  /*0690*/  FADD.FTZ R0, -R3, R0 ;  /* 0x0000000003007221 */ /* 0x000fe20000010100 */
[----:B------:R-:W-:Y:S01]  /*06a0*/  FADD.FTZ R2, -R5, R6 ;  /* 0x0000000605027221 */ /* 0x000fe20000010100 */
[----:B------:R-:W-:Y:S01]  /*06b0*/  IMAD.IADD R4, R29, 0x1, R7 ;  /* 0x000000011d047824 */ /* 0x000fe200078e0207 */
[----:B------:R-:W-:Y:S01]  /*06c0*/  IADD3 R5, PT, PT, R7, R23, RZ ;  /* 0x0000001707057210 */ /* 0x000fe20007ffe0ff */
[----:B------:R-:W-:Y:S01]  /*06d0*/  IMAD.IADD R6, R27, 0x1, R9 ;  /* 0x000000011b067824 */ /* 0x000fe200078e0209 */
[----:B------:R-:W-:Y:S01]  /*06e0*/  IADD3 R7, PT, PT, R9, R25, RZ ;  /* 0x0000001909077210 */ /* 0x000fe20007ffe0ff */
[----:B------:R-:W-:Y:S01]  /*06f0*/  FADD.FTZ R8, -R0, 1 ;  /* 0x3f80000000087421 */ /* 0x000fe20000010100 */
[----:B------:R-:W-:Y:S01]  /*0700*/  IADD3 R3, PT, PT, R31, R11, RZ ;  /* 0x0000000b1f037210 */ /* 0x000fe20007ffe0ff */
[----:B------:R-:W-:Y:S01]  /*0710*/  FADD.FTZ R9, -R2, 1 ;  /* 0x3f80000002097421 */ /* 0x000fe20000010100 */
[----:B------:R-:W0:Y:S01]  /*0720*/  LDCU.64 UR10, c[0x0][0x358] ;  /* 0x00006b00ff0a77ac */ /* 0x000e220008000a00 */
[----:B------:R-:W-:-:S05]  /*0730*/  UMOV UR4, URZ ;  /* 0x000000ff00047c82 */ /* 0x000fca0008000000 */
.L_x_1917:
[----:B-1----:R-:W1:Y:S01]  /*0740*/  LDC.64 R36, c[0x0][0x400] ;  /* 0x00010000ff247b82 */ /* 0x002e620000000a00 */
[----:B--2---:R-:W2:Y:S01]  /*0750*/  LDCU UR6, c[0x0][0x3a0] ;  /* 0x00007400ff0677ac */ /* 0x004ea20008000800 */
[----:B------:R-:W-:Y:S01]  /*0760*/  MOV R11, R3 ;  /* 0x00000003000b7202 */ /* 0x000fe20000000f00 */
[----:B------:R-:W-:Y:S01]  /*0770*/  IMAD.MOV.U32 R10, RZ, RZ, R30 ;  /* 0x000000ffff0a7224 */ /* 0x000fe200078e001e */
[----:B---3--:R-:W-:Y:S01]  /*0780*/  MOV R13, R6 ;  /* 0x00000006000d7202 */ /* 0x008fe20000000f00 */
[----:B------:R-:W3:Y:S01]  /*0790*/  LDCU UR7, c[0x0][0x398] ;  /* 0x00007300ff0777ac */ /* 0x000ee20008000800 */
[----:B------:R-:W-:Y:S01]  /*07a0*/  IMAD.MOV.U32 R12, RZ, RZ, R26 ;  /* 0x000000ffff0c7224 */ /* 0x000fe200078e001a */
[----:B------:R-:W-:Y:S01]  /*07b0*/  MOV R33, R7 ;  /* 0x0000000700217202 */ /* 0x000fe20000000f00 */
[----:B------:R-:W4:Y:S01]  /*07c0*/  LDC.64 R34, c[0x0][0x3b8] ;  /* 0x0000ee00ff227b82 */ /* 0x000f220000000a00 */
[----:B------:R-:W-:Y:S01]  /*07d0*/  IMAD.MOV.U32 R32, RZ, RZ, R24 ;  /* 0x000000ffff207224 */ /* 0x000fe200078e0018 */
[----:B------:R-:W-:Y:S01]  /*07e0*/  MOV R15, R5 ;  /* 0x00000005000f7202 */ /* 0x000fe20000000f00 */
[----:B------:R-:W-:Y:S01]  /*07f0*/  IMAD.MOV.U32 R14, RZ, RZ, R22 ;  /* 0x000000ffff0e7224 */ /* 0x000fe200078e0016 */
[----:B------:R-:W-:Y:S01]  /*0800*/  UMOV UR5, URZ ;  /* 0x000000ff00057c82 */ /* 0x000fe20008000000 */
[----:B--2---:R-:W-:-:S02]  /*0810*/  UISETP.GE.U32.AND UP2, UPT, UR6, 0x4, UPT ;  /* 0x000000040600788c */ /* 0x004fc4000bf46070 */
[----:B------:R-:W-:Y:S01]  /*0820*/  ULOP3.LUT UP0, UR8, UR6, 0x3, URZ, 0xc0, !UPT ;  /* 0x0000000306087892 */ /* 0x000fe2000f80c0ff */
[----:B-1----:R-:W-:Y:S01]  /*0830*/  IMAD.WIDE.U32 R20, R36, UR4, R10 ;  /* 0x0000000424147c25 */ /* 0x002fe2000f8e000a */
[----:B------:R-:W-:-:S03]  /*0840*/  MOV R11, R4 ;  /* 0x00000004000b7202 */ /* 0x000fc60000000f00 */
[----:B------:R-:W-:Y:S02]  /*0850*/  IMAD.MOV.U32 R10, RZ, RZ, R28 ;  /* 0x000000ffff0a7224 */ /* 0x000fe400078e001c */
[----:B----4-:R-:W-:-:S04]  /*0860*/  IMAD.WIDE.U32 R16, R34, UR4, R12 ;  /* 0x0000000422107c25 */ /* 0x010fc8000f8e000c */
[----:B------:R-:W-:-:S04]  /*0870*/  IMAD.WIDE.U32 R12, R34, UR4, R32 ;  /* 0x00000004220c7c25 */ /* 0x000fc8000f8e0020 */
[----:B------:R-:W-:Y:S02]  /*0880*/  IMAD R33, R35, UR4, RZ ;  /* 0x0000000423217c24 */ /* 0x000fe4000f8e02ff */
[----:B------:R-:W-:-:S03]  /*0890*/  IMAD.WIDE.U32 R18, R34, UR4, R10 ;  /* 0x0000000422127c25 */ /* 0x000fc6000f8e000a */
[C---:B------:R-:W-:Y:S01]  /*08a0*/  IADD3 R50, PT, PT, R33.reuse, R17, RZ ;  /* 0x0000001121327210 */ /* 0x040fe20007ffe0ff */
[----:B------:R-:W-:Y:S01]  /*08b0*/  IMAD.WIDE.U32 R14, R34, UR4, R14 ;  /* 0x00000004220e7c25 */ /* 0x000fe2000f8e000e */
[----:B------:R-:W-:-:S03]  /*08c0*/  IADD3 R52, PT, PT, R33, R13, RZ ;  /* 0x0000000d21347210 */ /* 0x000fc60007ffe0ff */
[----:B------:R-:W-:Y:S01]  /*08d0*/  IMAD R10, R37, UR4, R21 ;  /* 0x00000004250a7c24 */ /* 0x000fe2000f8e0215 */
[----:B------:R-:W-:Y:S01]  /*08e0*/  UIADD3 UR4, UPT, UPT, UR4, 0x1, URZ ;  /* 0x0000000104047890 */ /* 0x000fe2000fffe0ff */
[----:B------:R-:W-:Y:S02]  /*08f0*/  IMAD.IADD R11, R19, 0x1, R33 ;  /* 0x00000001130b7824 */ /* 0x000fe400078e0221 */
[----:B------:R-:W-:Y:S01]  /*0900*/  IMAD.IADD R51, R33, 0x1, R15 ;  /* 0x0000000121337824 */ /* 0x000fe200078e020f */
[----:B---3--:R-:W-:Y:S01]  /*0910*/  UISETP.NE.AND UP1, UPT, UR4, UR7, UPT ;  /* 0x000000070400728c */ /* 0x008fe2000bf25270 */
[----:B------:R-:W-:Y:S10]  /*0920*/  BRA.U !UP2, `(.L_x_1913) ;  /* 0x000000090a307547 */ /* 0x000ff4000b800000 */
[----:B------:R-:W1:Y:S01]  /*0930*/  LDC.64 R32, c[0x0][0x3c0] ;  /* 0x0000f000ff207b82 */ /* 0x000e620000000a00 */
[----:B------:R-:W2:Y:S01]  /*0940*/  LDCU.64 UR12, c[0x0][0x3d8] ;  /* 0x00007b00ff0c77ac */ /* 0x000ea20008000a00 */
[C---:B------:R-:W-:Y:S01]  /*0950*/  SHF.L.U64.HI R35, R18.reuse, 0x1, R11 ;  /* 0x0000000112237819 */ /* 0x040fe2000001020b */
[----:B------:R-:W-:Y:S01]  /*0960*/  IMAD.SHL.U32 R34, R18, 0x2, RZ ;  /* 0x0000000212227824 */ /* 0x000fe200078e00ff */
[C---:B------:R-:W-:Y:S01]  /*0970*/  SHF.L.U64.HI R37, R12.reuse, 0x1, R52 ;  /* 0x000000010c257819 */ /* 0x040fe20000010234 */
[----:B------:R-:W-:Y:S01]  /*0980*/  ULOP3.LUT UR5, UR6, 0x7ffffffc, URZ, 0xc0, !UPT ;  /* 0x7ffffffc06057892 */ /* 0x000fe2000f8ec0ff */
[----:B------:R-:W-:Y:S01]  /*0990*/  SHF.L.U32 R36, R12, 0x1, RZ ;  /* 0x000000010c247819 */ /* 0x000fe200000006ff */
[C---:B------:R-:W-:Y:S01]  /*09a0*/  IMAD.SHL.U32 R40, R14.reuse, 0x2, RZ ;  /* 0x000000020e287824 */ /* 0x040fe200078e00ff */
[----:B------:R-:W3:Y:S01]  /*09b0*/  LDC R54, c[0x0][0x390] ;  /* 0x0000e400ff367b82 */ /* 0x000ee20000000800 */
[----:B------:R-:W-:Y:S01]  /*09c0*/  SHF.L.U64.HI R41, R14, 0x1, R51 ;  /* 0x000000010e297819 */ /* 0x000fe20000010233 */
[----:B------:R-:W-:Y:S01]  /*09d0*/  UIADD3 UR7, UPT, UPT, -UR5, URZ, URZ ;  /* 0x000000ff05077290 */ /* 0x000fe2000fffe1ff */
[----:B------:R-:W-:-:S02]  /*09e0*/  SHF.L.U64.HI R43, R16, 0x1, R50 ;  /* 0x00000001102b7819 */ /* 0x000fc40000010232 */
[----:B------:R-:W-:-:S03]  /*09f0*/  SHF.L.U32 R42, R16, 0x1, RZ ;  /* 0x00000001102a7819 */ /* 0x000fc600000006ff */
[----:B------:R-:W4:Y:S01]  /*0a00*/  LDC R55, c[0x0][0x394] ;  /* 0x0000e500ff377b82 */ /* 0x000f220000000800 */
[----:B--2---:R-:W-:-:S04]  /*0a10*/  LEA R44, P0, R20, UR12, 0x1 ;  /* 0x0000000c142c7c11 */ /* 0x004fc8000f8008ff */
[----:B------:R-:W-:Y:S01]  /*0a20*/  LEA.HI.X R45, R20, UR13, R10, 0x1, P0 ;  /* 0x0000000d142d7c11 */ /* 0x000fe200080f0c0a */
[----:B-1----:R-:W-:Y:S02]  /*0a30*/  IMAD R56, R33, 0x6, RZ ;  /* 0x0000000621387824 */ /* 0x002fe400078e02ff */
[----:B------:R-:W-:-:S04]  /*0a40*/  IMAD.WIDE.U32 R38, R32, 0x6, R34 ;  /* 0x0000000620267825 */ /* 0x000fc800078e0022 */
[----:B------:R-:W-:-:S07]  /*0a50*/  IMAD.IADD R53, R39, 0x1, R56 ;  /* 0x0000000127357824 */ /* 0x000fce00078e0238 */
.L_x_1914:
[C---:B---3--:R-:W-:Y:S02]  /*0a60*/  IADD3 R46, P1, PT, R54.reuse, R40, RZ ;  /* 0x00000028362e7210 */ /* 0x048fe40007f3e0ff */
[----:B-1----:R-:W-:-:S03]  /*0a70*/  IADD3 R48, P0, PT, R54, R42, RZ ;  /* 0x0000002a36307210 */ /* 0x002fc60007f1e0ff */
[C---:B----4-:R-:W-:Y:S01]  /*0a80*/  IMAD.X R47, R55.reuse, 0x1, R41, P1 ;  /* 0x00000001372f7824 */ /* 0x050fe200008e0629 */
[----:B------:R-:W-:-:S04]  /*0a90*/  IADD3.X R49, PT, PT, R55, R43, RZ, P0, !PT ;  /* 0x0000002b37317210 */ /* 0x000fc800007fe4ff */
[----:B0-----:R0:W2:Y:S04]  /*0aa0*/  LDG.E.U16 R58, desc[UR10][R46.64] ;  /* 0x0000000a2e3a7981 */ /* 0x0010a8000c1e1500 */
[----:B------:R-:W3:Y:S01]  /*0ab0*/  LDG.E.U16 R48, desc[UR10][R48.64] ;  /* 0x0000000a30307981 */ /* 0x000ee2000c1e1500 */
[----:B0-----:R-:W-:-:S04]  /*0ac0*/  IADD3 R46, P0, PT, R54, R36, RZ ;  /* 0x00000024362e7210 */ /* 0x001fc80007f1e0ff */
[----:B------:R-:W-:-:S05]  /*0ad0*/  IADD3.X R47, PT, PT, R55, R37, RZ, P0, !PT ;  /* 0x00000025372f7210 */ /* 0x000fca00007fe4ff */
[----:B------:R0:W4:Y:S02]  /*0ae0*/  LDG.E.U16 R59, desc[UR10][R46.64] ;  /* 0x0000000a2e3b7981 */ /* 0x000124000c1e1500 */
[----:B0-----:R-:W-:-:S05]  /*0af0*/  IADD3 R46, P0, PT, R54, R34, RZ ;  /* 0x00000022362e7210 */ /* 0x001fca0007f1e0ff */
[----:B------:R-:W-:-:S05]  /*0b00*/  IMAD.X R47, R55, 0x1, R35, P0 ;  /* 0x00000001372f7824 */ /* 0x000fca00000e0623 */
[----:B------:R-:W5:Y:S01]  /*0b10*/  LDG.E.U16 R57, desc[UR10][R46.64] ;  /* 0x0000000a2e397981 */ /* 0x000f62000c1e1500 */
[----:B--2---:R-:W-:Y:S01]  /*0b20*/  IMAD.U32 R58, R58, 0x10000, RZ ;  /* 0x000100003a3a7824 */ /* 0x004fe200078e00ff */
[----:B---3--:R-:W-:-:S05]  /*0b30*/  SHF.L.U32 R49, R48, 0x10, RZ ;  /* 0x0000001030317819 */ /* 0x008fca00000006ff */
[----:B------:R-:W-:Y:S01]  /*0b40*/  FMUL.FTZ R49, R2, R49 ;  /* 0x0000003102317220 */ /* 0x000fe20000410000 */
[----:B----4-:R-:W-:-:S05]  /*0b50*/  SHF.L.U32 R59, R59, 0x10, RZ ;  /* 0x000000103b3b7819 */ /* 0x010fca00000006ff */
[----:B------:R-:W-:-:S04]  /*0b60*/  FMUL.FTZ R60, R2, R59 ;  /* 0x0000003b023c7220 */ /* 0x000fc80000410000 */
[----:B------:R-:W-:-:S04]  /*0b70*/  FFMA.FTZ R59, R9, R58, R60 ;  /* 0x0000003a093b7223 */ /* 0x000fc8000001003c */
[----:B------:R-:W-:Y:S01]  /*0b80*/  FMUL.FTZ R59, R0, R59 ;  /* 0x0000003b003b7220 */ /* 0x000fe20000410000 */
[----:B-----5:R-:W-:-:S04]  /*0b90*/  IMAD.U32 R48, R57, 0x10000, RZ ;  /* 0x0001000039307824 */ /* 0x020fc800078e00ff */
[----:B------:R-:W-:Y:S01]  /*0ba0*/  FFMA.FTZ R49, R9, R48, R49 ;  /* 0x0000003009317223 */ /* 0x000fe20000010031 */
[----:B------:R-:W-:-:S03]  /*0bb0*/  SHF.L.U32 R57, R32, 0x1, RZ ;  /* 0x0000000120397819 */ /* 0x000fc600000006ff */
[----:B------:R-:W-:Y:S01]  /*0bc0*/  FFMA.FTZ R49, R8, R49, R59 ;  /* 0x0000003108317223 */ /* 0x000fe2000001003b */
[----:B------:R-:W-:-:S04]  /*0bd0*/  IADD3 R46, P0, P1, R54, R57, R34 ;  /* 0x00000039362e7210 */ /* 0x000fc8000791e022 */
[----:B------:R-:W-:Y:S02]  /*0be0*/  F2FP.BF16.F32.PACK_AB R47, RZ, R49 ;  /* 0x00000031ff2f723e */ /* 0x000fe400000010ff */
[----:B------:R-:W-:Y:S02]  /*0bf0*/  SHF.L.U64.HI R49, R32, 0x1, R33 ;  /* 0x0000000120317819 */ /* 0x000fe40000010221 */
[----:B------:R-:W-:Y:S02]  /*0c00*/  PRMT R60, R47, 0x7610, R60 ;  /* 0x000076102f3c7816 */ /* 0x000fe4000000003c */
[----:B------:R-:W-:-:S03]  /*0c10*/  IADD3.X R47, PT, PT, R55, R49, R35, P0, P1 ;  /* 0x00000031372f7210 */ /* 0x000fc600007e2423 */
[----:B------:R0:W-:Y:S04]  /*0c20*/  STG.E.U16 desc[UR10][R44.64], R60 ;  /* 0x0000003c2c007986 */ /* 0x0001e8000c10150a */
[----:B------:R1:W2:Y:S02]  /*0c30*/  LDG.E.U16 R48, desc[UR10][R46.64] ;  /* 0x0000000a2e307981 */ /* 0x0002a4000c1e1500 */
[----:B-1----:R-:W-:-:S04]  /*0c40*/  IADD3 R46, P0, P1, R54, R57, R42 ;  /* 0x00000039362e7210 */ /* 0x002fc8000791e02a */
[----:B------:R-:W-:-:S05]  /*0c50*/  IADD3.X R47, PT, PT, R55, R49, R43, P0, P1 ;  /* 0x00000031372f7210 */ /* 0x000fca00007e242b */
[----:B------:R1:W3:Y:S02]  /*0c60*/  LDG.E.U16 R58, desc[UR10][R46.64] ;  /* 0x0000000a2e3a7981 */ /* 0x0002e4000c1e1500 */
[----:B-1----:R-:W-:-:S04]  /*0c70*/  IADD3 R46, P0, P1, R54, R57, R40 ;  /* 0x00000039362e7210 */ /* 0x002fc8000791e028 */
[----:B------:R-:W-:Y:S02]  /*0c80*/  IADD3.X R47, PT, PT, R55, R49, R41, P0, P1 ;  /* 0x00000031372f7210 */ /* 0x000fe400007e2429 */
[----:B--2---:R-:W-:Y:S01]  /*0c90*/  SHF.L.U32 R48, R48, 0x10, RZ ;  /* 0x0000001030307819 */ /* 0x004fe200000006ff */
[----:B---3--:R-:W-:-:S04]  /*0ca0*/  IMAD.U32 R59, R58, 0x10000, RZ ;  /* 0x000100003a3b7824 */ /* 0x008fc800078e00ff */
[----:B------:R-:W-:-:S04]  /*0cb0*/  FMUL.FTZ R58, R2, R59 ;  /* 0x0000003b023a7220 */ /* 0x000fc80000410000 */
[----:B------:R-:W-:Y:S02]  /*0cc0*/  FFMA.FTZ R48, R9, R48, R58 ;  /* 0x0000003009307223 */ /* 0x000fe4000001003a */
[----:B------:R1:W2:Y:S02]  /*0cd0*/  LDG.E.U16 R58, desc[UR10][R46.64] ;  /* 0x0000000a2e3a7981 */ /* 0x0002a4000c1e1500 */
[----:B-1----:R-:W-:-:S04]  /*0ce0*/  IADD3 R46, P0, P1, R54, R57, R36 ;  /* 0x00000039362e7210 */ /* 0x002fc8000791e024 */
[----:B------:R-:W-:-:S05]  /*0cf0*/  IADD3.X R47, PT, PT, R55, R49, R37, P0, P1 ;  /* 0x00000031372f7210 */ /* 0x000fca00007e2425 */
[----:B------:R1:W3:Y:S02]  /*0d00*/  LDG.E.U16 R49, desc[UR10][R46.64] ;  /* 0x0000000a2e317981 */ /* 0x0002e4000c1e1500 */
[----:B-1----:R-:W1:Y:S01]  /*0d10*/  LDC.64 R46, c[0x0][0x408] ;  /* 0x00010200ff2e7b82 */ /* 0x002e620000000a00 */
[----:B--2---:R-:W-:Y:S01]  /*0d20*/  SHF.L.U32 R58, R58, 0x10, RZ ;  /* 0x000000103a3a7819 */ /* 0x004fe200000006ff */
[----:B---3--:R-:W-:-:S04]  /*0d30*/  IMAD.U32 R49, R49, 0x10000, RZ ;  /* 0x0001000031317824 */ /* 0x008fc800078e00ff */
[----:B0-----:R-:W-:-:S04]  /*0d40*/  FMUL.FTZ R60, R2, R49 ;  /* 0x00000031023c7220 */ /* 0x001fc80000410000 */
[----:B------:R-:W-:-:S04]  /*0d50*/  FFMA.FTZ R49, R9, R58, R60 ;  /* 0x0000003a09317223 */ /* 0x000fc8000001003c */
[----:B------:R-:W-:-:S04]  /*0d60*/  FMUL.FTZ R49, R0, R49 ;  /* 0x0000003100317220 */ /* 0x000fc80000410000 */
[----:B------:R-:W-:-:S05]  /*0d70*/  FFMA.FTZ R48, R8, R48, R49 ;  /* 0x0000003008307223 */ /* 0x000fca0000010031 */
[----:B------:R-:W-:Y:S02]  /*0d80*/  F2FP.BF16.F32.PACK_AB R49, RZ, R48 ;  /* 0x00000030ff31723e */ /* 0x000fe400000010ff */
[C---:B-1----:R-:W-:Y:S02]  /*0d90*/  LEA R48, P0, R46.reuse, R44, 0x1 ;  /* 0x0000002c2e307211 */ /* 0x042fe400078008ff */
[----:B------:R-:W-:Y:S02]  /*0da0*/  PRMT R59, R49, 0x7610, R59 ;  /* 0x00007610313b7816 */ /* 0x000fe4000000003b */
[----:B------:R-:W-:-:S05]  /*0db0*/  LEA.HI.X R49, R46, R45, R47, 0x1, P0 ;  /* 0x0000002d2e317211 */ /* 0x000fca00000f0c2f */
[----:B------:R0:W-:Y:S02]  /*0dc0*/  STG.E.U16 desc[UR10][R48.64], R59 ;  /* 0x0000003b30007986 */ /* 0x0001e4000c10150a */
[C---:B0-----:R-:W-:Y:S01]  /*0dd0*/  IMAD.SHL.U32 R48, R32.reuse, 0x4, RZ ;  /* 0x0000000420307824 */ /* 0x041fe200078e00ff */
[----:B------:R-:W-:-:S04]  /*0de0*/  SHF.L.U64.HI R49, R32, 0x2, R33 ;  /* 0x0000000220317819 */ /* 0x000fc80000010221 */
[----:B------:R-:W-:-:S04]  /*0df0*/  IADD3 R58, P0, P1, R54, R48, R34 ;  /* 0x00000030363a7210 */ /* 0x000fc8000791e022 */
[----:B------:R-:W-:-:S05]  /*0e00*/  IADD3.X R59, PT, PT, R55, R49, R35, P0, P1 ;  /* 0x00000031373b7210 */ /* 0x000fca00007e2423 */
[----:B------:R0:W2:Y:S02]  /*0e10*/  LDG.E.U16 R57, desc[UR10][R58.64] ;  /* 0x0000000a3a397981 */ /* 0x0000a4000c1e1500 */
[----:B0-----:R-:W-:-:S04]  /*0e20*/  IADD3 R58, P0, P1, R54, R48, R42 ;  /* 0x00000030363a7210 */ /* 0x001fc8000791e02a */
[----:B------:R-:W-:-:S05]  /*0e30*/  IADD3.X R59, PT, PT, R55, R49, R43, P0, P1 ;  /* 0x00000031373b7210 */ /* 0x000fca00007e242b */
[----:B------:R0:W3:Y:S02]  /*0e40*/  LDG.E.U16 R60, desc[UR10][R58.64] ;  /* 0x0000000a3a3c7981 */ /* 0x0000e4000c1e1500 */
[----:B0-----:R-:W-:-:S04]  /*0e50*/  IADD3 R58, P0, P1, R54, R48, R40 ;  /* 0x00000030363a7210 */ /* 0x001fc8000791e028 */
[----:B------:R-:W-:Y:S02]  /*0e60*/  IADD3.X R59, PT, PT, R55, R49, R41, P0, P1 ;  /* 0x00000031373b7210 */ /* 0x000fe400007e2429 */
[----:B------:R-:W-:-:S03]  /*0e70*/  IADD3 R48, P0, P1, R54, R48, R36 ;  /* 0x0000003036307210 */ /* 0x000fc6000791e024 */
[----:B------:R-:W4:Y:S01]  /*0e80*/  LDG.E.U16 R58, desc[UR10][R58.64] ;  /* 0x0000000a3a3a7981 */ /* 0x000f22000c1e1500 */
[----:B------:R-:W-:-:S05]  /*0e90*/  IADD3.X R49, PT, PT, R55, R49, R37, P0, P1 ;  /* 0x0000003137317210 */ /* 0x000fca00007e2425 */
[----:B------:R-:W5:Y:S01]  /*0ea0*/  LDG.E.U16 R48, desc[UR10][R48.64] ;  /* 0x0000000a30307981 */ /* 0x000f62000c1e1500 */
[----:B---3--:R-:W-:Y:S01]  /*0eb0*/  SHF.L.U32 R61, R60, 0x10, RZ ;  /* 0x000000103c3d7819 */ /* 0x008fe200000006ff */
[----:B--2---:R-:W-:-:S04]  /*0ec0*/  IMAD.U32 R60, R57, 0x10000, RZ ;  /* 0x00010000393c7824 */ /* 0x004fc800078e00ff */
[----:B------:R-:W-:-:S04]  /*0ed0*/  FMUL.FTZ R57, R2, R61 ;  /* 0x0000003d02397220 */ /* 0x000fc80000410000 */
[----:B------:R-:W-:Y:S01]  /*0ee0*/  FFMA.FTZ R57, R9, R60, R57 ;  /* 0x0000003c09397223 */ /* 0x000fe20000010039 */
[----:B----4-:R-:W-:Y:S01]  /*0ef0*/  IMAD.U32 R60, R58, 0x10000, RZ ;  /* 0x000100003a3c7824 */ /* 0x010fe200078e00ff */
[----:B-----5:R-:W-:-:S05]  /*0f00*/  SHF.L.U32 R61, R48, 0x10, RZ ;  /* 0x00000010303d7819 */ /* 0x020fca00000006ff */
[----:B------:R-:W-:-:S04]  /*0f10*/  FMUL.FTZ R61, R2, R61 ;  /* 0x0000003d023d7220 */ /* 0x000fc80000410000 */
[----:B------:R-:W-:-:S04]  /*0f20*/  FFMA.FTZ R61, R9, R60, R61 ;  /* 0x0000003c093d7223 */ /* 0x000fc8000001003d */
[----:B------:R-:W-:-:S04]  /*0f30*/  FMUL.FTZ R61, R0, R61 ;  /* 0x0000003d003d7220 */ /* 0x000fc80000410000 */
[----:B------:R-:W-:Y:S01]  /*0f40*/  FFMA.FTZ R57, R8, R57, R61 ;  /* 0x0000003908397223 */ /* 0x000fe2000001003d */
[----:B------:R-:W-:-:S04]  /*0f50*/  LEA R48, P0, R46, R44, 0x2 ;  /* 0x0000002c2e307211 */ /* 0x000fc800078010ff */
[----:B------:R-:W-:Y:S02]  /*0f60*/  F2FP.BF16.F32.PACK_AB R57, RZ, R57 ;  /* 0x00000039ff39723e */ /* 0x000fe400000010ff */
[----:B------:R-:W-:Y:S02]  /*0f70*/  LEA.HI.X R49, R46, R45, R47, 0x2, P0 ;  /* 0x0000002d2e317211 */ /* 0x000fe400000f142f */
[----:B------:R-:W-:-:S05]  /*0f80*/  PRMT R60, R57, 0x7610, R60 ;  /* 0x00007610393c7816 */ /* 0x000fca000000003c */
[----:B------:R0:W-:Y:S02]  /*0f90*/  STG.E.U16 desc[UR10][R48.64], R60 ;  /* 0x0000003c30007986 */ /* 0x0001e4000c10150a */
[----:B0-----:R-:W-:-:S03]  /*0fa0*/  IMAD.WIDE.U32 R48, R32, 0x6, R40 ;  /* 0x0000000620307825 */ /* 0x001fc600078e0028 */
[----:B------:R-:W-:-:S04]  /*0fb0*/  IADD3 R48, P0, PT, R54, R48, RZ ;  /* 0x0000003036307210 */ /* 0x000fc80007f1e0ff */
[----:B------:R-:W-:-:S05]  /*0fc0*/  IADD3.X R49, PT, PT, R55, R56, R49, P0, !PT ;  /* 0x0000003837317210 */ /* 0x000fca00007fe431 */
[----:B------:R0:W2:Y:S02]  /*0fd0*/  LDG.E.U16 R57, desc[UR10][R48.64] ;  /* 0x0000000a30397981 */ /* 0x0000a4000c1e1500 */
[----:B0-----:R-:W-:-:S03]  /*0fe0*/  IMAD.WIDE.U32 R48, R32, 0x6, R36 ;  /* 0x0000000620307825 */ /* 0x001fc600078e0024 */
[----:B------:R-:W-:-:S04]  /*0ff0*/  IADD3 R48, P0, PT, R54, R48, RZ ;  /* 0x0000003036307210 */ /* 0x000fc80007f1e0ff */
[----:B------:R-:W-:-:S05]  /*1000*/  IADD3.X R49, PT, PT, R55, R56, R49, P0, !PT ;  /* 0x0000003837317210 */ /* 0x000fca00007fe431 */
[----:B------:R0:W3:Y:S02]  /*1010*/  LDG.E.U16 R58, desc[UR10][R48.64] ;  /* 0x0000000a303a7981 */ /* 0x0000e4000c1e1500 */
[----:B0-----:R-:W-:-:S03]  /*1020*/  IMAD.WIDE.U32 R48, R32, 0x6, R42 ;  /* 0x0000000620307825 */ /* 0x001fc600078e002a */
[----:B------:R-:W-:-:S04]  /*1030*/  IADD3 R48, P0, PT, R54, R48, RZ ;  /* 0x0000003036307210 */ /* 0x000fc80007f1e0ff */
[----:B------:R-:W-:Y:S02]  /*1040*/  IADD3.X R49, PT, PT, R55, R56, R49, P0, !PT ;  /* 0x0000003837317210 */ /* 0x000fe400007fe431 */
[----:B---3--:R-:W-:-:S05]  /*1050*/  SHF.L.U32 R59, R58, 0x10, RZ ;  /* 0x000000103a3b7819 */ /* 0x008fca00000006ff */
[----:B------:R-:W-:Y:S02]  /*1060*/  FMUL.FTZ R60, R2, R59 ;  /* 0x0000003b023c7220 */ /* 0x000fe40000410000 */
[----:B------:R0:W3:Y:S01]  /*1070*/  LDG.E.U16 R59, desc[UR10][R48.64] ;  /* 0x0000000a303b7981 */ /* 0x0000e2000c1e1500 */
[----:B--2---:R-:W-:Y:S01]  /*1080*/  IMAD.U32 R58, R57, 0x10000, RZ ;  /* 0x00010000393a7824 */ /* 0x004fe200078e00ff */
[----:B0-----:R-:W-:-:S04]  /*1090*/  IADD3 R48, P0, PT, R54, R38, RZ ;  /* 0x0000002636307210 */ /* 0x001fc80007f1e0ff */
[----:B------:R-:W-:Y:S01]  /*10a0*/  IADD3.X R49, PT, PT, R55, R53, RZ, P0, !PT ;  /* 0x0000003537317210 */ /* 0x000fe200007fe4ff */
[----:B------:R-:W-:-:S04]  /*10b0*/  FFMA.FTZ R57, R9, R58, R60 ;  /* 0x0000003a09397223 */ /* 0x000fc8000001003c */
[----:B------:R0:W2:Y:S01]  /*10c0*/  LDG.E.U16 R58, desc[UR10][R48.64] ;  /* 0x0000000a303a7981 */ /* 0x0000a2000c1e1500 */
[----:B------:R-:W-:Y:S01]  /*10d0*/  FMUL.FTZ R57, R0, R57 ;  /* 0x0000003900397220 */ /* 0x000fe20000410000 */
[----:B0-----:R-:W-:Y:S01]  /*10e0*/  IMAD.WIDE.U32 R48, R46, 0x6, R44 ;  /* 0x000000062e307825 */ /* 0x001fe200078e002c */
[----:B------:R-:W-:-:S04]  /*10f0*/  UIADD3 UR7, UPT, UPT, UR7, 0x4, URZ ;  /* 0x0000000407077890 */ /* 0x000fc8000fffe0ff */
[----:B------:R-:W-:Y:S01]  /*1100*/  UISETP.NE.AND UP2, UPT, UR7, URZ, UPT ;  /* 0x000000ff0700728c */ /* 0x000fe2000bf45270 */
[----:B------:R-:W-:Y:S02]  /*1110*/  LEA R44, P0, R46, R44, 0x3 ;  /* 0x0000002c2e2c7211 */ /* 0x000fe400078018ff */
[----:B------:R-:W-:Y:S02]  /*1120*/  LEA R54, P1, R32, R54, 0x3 ;  /* 0x0000003620367211 */ /* 0x000fe400078218ff */
[----:B------:R-:W-:Y:S02]  /*1130*/  LEA.HI.X R45, R46, R45, R47, 0x3, P0 ;  /* 0x0000002d2e2d7211 */ /* 0x000fe400000f1c2f */
[----:B------:R-:W-:Y:S01]  /*1140*/  LEA.HI.X R55, R32, R55, R33, 0x3, P1 ;  /* 0x0000003720377211 */ /* 0x000fe200008f1c21 */
[----:B---3--:R-:W-:-:S04]  /*1150*/  IMAD.U32 R59, R59, 0x10000, RZ ;  /* 0x000100003b3b7824 */ /* 0x008fc800078e00ff */
[----:B------:R-:W-:Y:S01]  /*1160*/  FMUL.FTZ R60, R2, R59 ;  /* 0x0000003b023c7220 */ /* 0x000fe20000410000 */
[----:B--2---:R-:W-:-:S05]  /*1170*/  SHF.L.U32 R58, R58, 0x10, RZ ;  /* 0x000000103a3a7819 */ /* 0x004fca00000006ff */
[----:B------:R-:W-:-:S04]  /*1180*/  FFMA.FTZ R59, R9, R58, R60 ;  /* 0x0000003a093b7223 */ /* 0x000fc8000001003c */
[----:B------:R-:W-:Y:S01]  /*1190*/  FFMA.FTZ R57, R8, R59, R57 ;  /* 0x0000003b08397223 */ /* 0x000fe20000010039 */
[----:B------:R-:W-:-:S04]  /*11a0*/  IMAD R59, R47, 0x6, RZ ;  /* 0x000000062f3b7824 */ /* 0x000fc800078e02ff */
[----:B------:R-:W-:Y:S01]  /*11b0*/  F2FP.BF16.F32.PACK_AB R57, RZ, R57 ;  /* 0x00000039ff39723e */ /* 0x000fe200000010ff */
[----:B------:R-:W-:-:S05]  /*11c0*/  IMAD.IADD R49, R49, 0x1, R59 ;  /* 0x0000000131317824 */ /* 0x000fca00078e023b */
[----:B------:R1:W-:Y:S01]  /*11d0*/  STG.E.U16 desc[UR10][R48.64], R57 ;  /* 0x0000003930007986 */ /* 0x0003e2000c10150a */
[----:B------:R-:W-:Y:S05]  /*11e0*/  BRA.U UP2, `(.L_x_1914) ;  /* 0xfffffff9021c7547 */ /* 0x000fea000b83ffff */
.L_x_1913:
[----:B------:R-:W-:Y:S05]  /*11f0*/  BRA.U !UP0, `(.L_x_1915) ;  /* 0x00000009083c7547 */ /* 0x000fea000b800000 */
[----:B------:R-:W-:Y:S02]  /*1200*/  UISETP.NE.AND UP0, UPT, UR8, 0x1, UPT ;  /* 0x000000010800788c */ /* 0x000fe4000bf05270 */
[----:B------:R-:W-:-:S04]  /*1210*/  ULOP3.LUT UR6, UR6, 0x1, URZ, 0xc0, !UPT ;  /* 0x0000000106067892 */ /* 0x000fc8000f8ec0ff */
[----:B------:R-:W-:-:S03]  /*1220*/  UISETP.NE.U32.AND UP2, UPT, UR6, 0x1, UPT ;  /* 0x000000010600788c */ /* 0x000fc6000bf45070 */
[----:B------:R-:W-:Y:S08]  /*1230*/  BRA.U !UP0, `(.L_x_1916) ;  /* 0x0000000508687547 */ /* 0x000ff0000b800000 */
[----:B------:R-:W2:Y:S01]  /*1240*/  LDC.64 R40, c[0x0][0x3c0] ;  /* 0x0000f000ff287b82 */ /* 0x000ea20000000a00 */
[----:B------:R-:W1:Y:S01]  /*1250*/  LDCU.64 UR8, c[0x0][0x390] ;  /* 0x00007200ff0877ac */ /* 0x000e620008000a00 */
[----:B------:R-:W-:Y:S01]  /*1260*/  MOV R34, R18 ;  /* 0x0000001200227202 */ /* 0x000fe20000000f00 */
[----:B------:R-:W-:Y:S01]  /*1270*/  IMAD.MOV.U32 R35, RZ, RZ, R11 ;  /* 0x000000ffff237224 */ /* 0x000fe200078e000b */
[----:B------:R-:W-:Y:S01]  /*1280*/  MOV R42, R16 ;  /* 0x00000010002a7202 */ /* 0x000fe20000000f00 */
[----:B------:R-:W-:Y:S01]  /*1290*/  IMAD.MOV.U32 R43, RZ, RZ, R50 ;  /* 0x000000ffff2b7224 */ /* 0x000fe200078e0032 */
[----:B------:R-:W-:Y:S01]  /*12a0*/  MOV R36, R12 ;  /* 0x0000000c00247202 */ /* 0x000fe20000000f00 */
[----:B------:R-:W-:Y:S01]  /*12b0*/  IMAD.MOV.U32 R37, RZ, RZ, R52 ;  /* 0x000000ffff257224 */ /* 0x000fe200078e0034 */
[----:B------:R-:W-:Y:S01]  /*12c0*/  MOV R54, R14 ;  /* 0x0000000e00367202 */ /* 0x000fe20000000f00 */
[----:B------:R-:W-:Y:S01]  /*12d0*/  IMAD.MOV.U32 R55, RZ, RZ, R51 ;  /* 0x000000ffff377224 */ /* 0x000fe200078e0033 */
[----:B------:R-:W-:Y:S01]  /*12e0*/  UIADD3 UR6, UPT, UPT, UR5, 0x1, URZ ;  /* 0x0000000105067890 */ /* 0x000fe2000fffe0ff */
[----:B------:R-:W3:Y:S01]  /*12f0*/  LDCU.64 UR12, c[0x0][0x3d8] ;  /* 0x00007b00ff0c77ac */ /* 0x000ee20008000a00 */
[----:B--2---:R-:W-:-:S02]  /*1300*/  IMAD R53, R41, UR5, RZ ;  /* 0x0000000529357c24 */ /* 0x004fc4000f8e02ff */
[----:B------:R-:W-:-:S04]  /*1310*/  IMAD.WIDE.U32 R44, R40, UR5, R34 ;  /* 0x00000005282c7c25 */ /* 0x000fc8000f8e0022 */
[----:B------:R-:W-:Y:S01]  /*1320*/  IMAD.WIDE.U32 R32, R40, UR5, R42 ;  /* 0x0000000528207c25 */ /* 0x000fe2000f8e002a */
[----:B------:R-:W-:Y:S02]  /*1330*/  IADD3 R45, PT, PT, R45, R53, RZ ;  /* 0x000000352d2d7210 */ /* 0x000fe40007ffe0ff */
[----:B-1----:R-:W-:Y:S01]  /*1340*/  LEA R48, P0, R44, UR8, 0x1 ;  /* 0x000000082c307c11 */ /* 0x002fe2000f8008ff */
[C---:B------:R-:W-:Y:S01]  /*1350*/  IMAD.IADD R33, R53.reuse, 0x1, R33 ;  /* 0x0000000135217824 */ /* 0x040fe200078e0221 */
[----:B------:R-:W-:Y:S01]  /*1360*/  LEA R46, P1, R32, UR8, 0x1 ;  /* 0x00000008202e7c11 */ /* 0x000fe2000f8208ff */
[----:B------:R-:W-:Y:S01]  /*1370*/  IMAD.WIDE.U32 R38, R40, UR5, R36 ;  /* 0x0000000528267c25 */ /* 0x000fe2000f8e0024 */
[----:B------:R-:W-:Y:S02]  /*1380*/  LEA.HI.X R49, R44, UR9, R45, 0x1, P0 ;  /* 0x000000092c317c11 */ /* 0x000fe400080f0c2d */
[----:B------:R-:W-:Y:S01]  /*1390*/  LEA.HI.X R47, R32, UR9, R33, 0x1, P1 ;  /* 0x00000009202f7c11 */ /* 0x000fe200088f0c21 */
[----:B------:R-:W-:Y:S01]  /*13a0*/  IMAD.WIDE.U32 R44, R40, UR5, R54 ;  /* 0x00000005282c7c25 */ /* 0x000fe2000f8e0036 */
[C---:B------:R-:W-:Y:S01]  /*13b0*/  IADD3 R33, PT, PT, R53.reuse, R39, RZ ;  /* 0x0000002735217210 */ /* 0x040fe20007ffe0ff */
[----:B0-----:R-:W2:Y:S01]  /*13c0*/  LDG.E.U16 R48, desc[UR10][R48.64] ;  /* 0x0000000a30307981 */ /* 0x001ea2000c1e1500 */
[----:B------:R-:W-:Y:S01]  /*13d0*/  LEA R32, P0, R38, UR8, 0x1 ;  /* 0x0000000826207c11 */ /* 0x000fe2000f8008ff */
[----:B------:R-:W-:-:S02]  /*13e0*/  IMAD.IADD R53, R53, 0x1, R45 ;  /* 0x0000000135357824 */ /* 0x000fc400078e022d */
[----:B------:R-:W4:Y:S01]  /*13f0*/  LDG.E.U16 R46, desc[UR10][R46.64] ;  /* 0x0000000a2e2e7981 */ /* 0x000f22000c1e1500 */
[----:B------:R-:W-:Y:S02]  /*1400*/  LEA.HI.X R33, R38, UR9, R33, 0x1, P0 ;  /* 0x0000000926217c11 */ /* 0x000fe400080f0c21 */
[----:B------:R-:W-:-:S04]  /*1410*/  LEA R38, P0, R44, UR8, 0x1 ;  /* 0x000000082c267c11 */ /* 0x000fc8000f8008ff */
[----:B------:R-:W-:Y:S02]  /*1420*/  LEA.HI.X R39, R44, UR9, R53, 0x1, P0 ;  /* 0x000000092c277c11 */ /* 0x000fe400080f0c35 */
[----:B------:R0:W5:Y:S04]  /*1430*/  LDG.E.U16 R44, desc[UR10][R32.64] ;  /* 0x0000000a202c7981 */ /* 0x000168000c1e1500 */
[----:B------:R-:W3:Y:S01]  /*1440*/  LDG.E.U16 R38, desc[UR10][R38.64] ;  /* 0x0000000a26267981 */ /* 0x000ee2000c1e1500 */
[----:B0-----:R-:W0:Y:S01]  /*1450*/  LDC.64 R32, c[0x0][0x408] ;  /* 0x00010200ff207b82 */ /* 0x001e220000000a00 */
[----:B------:R-:W-:Y:S02]  /*1460*/  IMAD R53, R41, UR6, RZ ;  /* 0x0000000629357c24 */ /* 0x000fe4000f8e02ff */
[----:B------:R-:W-:Y:S01]  /*1470*/  IMAD.WIDE.U32 R42, R40, UR6, R42 ;  /* 0x00000006282a7c25 */ /* 0x000fe2000f8e002a */
[----:B-----5:R-:W-:-:S03]  /*1480*/  SHF.L.U32 R57, R44, 0x10, RZ ;  /* 0x000000102c397819 */ /* 0x020fc600000006ff */
[----:B------:R-:W-:Y:S01]  /*1490*/  IMAD.WIDE.U32 R44, R40, UR6, R34 ;  /* 0x00000006282c7c25 */ /* 0x000fe2000f8e0022 */
[----:B---3--:R-:W-:-:S03]  /*14a0*/  SHF.L.U32 R34, R38, 0x10, RZ ;  /* 0x0000001026227819 */ /* 0x008fc600000006ff */
[----:B----4-:R-:W-:Y:S02]  /*14b0*/  IMAD.U32 R35, R46, 0x10000, RZ ;  /* 0x000100002e237824 */ /* 0x010fe400078e00ff */
[----:B------:R-:W-:Y:S01]  /*14c0*/  FMUL.FTZ R46, R2, R57 ;  /* 0x00000039022e7220 */ /* 0x000fe20000410000 */
[----:B--2---:R-:W-:Y:S02]  /*14d0*/  IMAD.U32 R38, R48, 0x10000, RZ ;  /* 0x0001000030267824 */ /* 0x004fe400078e00ff */
[----:B------:R-:W-:Y:S01]  /*14e0*/  FMUL.FTZ R35, R2, R35 ;  /* 0x0000002302237220 */ /* 0x000fe20000410000 */
[----:B------:R-:W-:-:S03]  /*14f0*/  FFMA.FTZ R47, R9, R34, R46 ;  /* 0x00000022092f7223 */ /* 0x000fc6000001002e */
[----:B------:R-:W-:Y:S01]  /*1500*/  FFMA.FTZ R41, R9, R38, R35 ;  /* 0x0000002609297223 */ /* 0x000fe20000010023 */
[----:B------:R-:W-:-:S04]  /*1510*/  IMAD.WIDE.U32 R38, R40, UR6, R36 ;  /* 0x0000000628267c25 */ /* 0x000fc8000f8e0024 */
[----:B------:R-:W-:Y:S01]  /*1520*/  FMUL.FTZ R37, R0, R47 ;  /* 0x0000002f00257220 */ /* 0x000fe20000410000 */
[----:B------:R-:W-:Y:S01]  /*1530*/  MOV R47, R10 ;  /* 0x0000000a002f7202 */ /* 0x000fe20000000f00 */
[----:B------:R-:W-:Y:S01]  /*1540*/  IMAD.MOV.U32 R46, RZ, RZ, R20 ;  /* 0x000000ffff2e7224 */ /* 0x000fe200078e0014 */
[----:B------:R-:W-:Y:S02]  /*1550*/  IADD3 R45, PT, PT, R45, R53, RZ ;  /* 0x000000352d2d7210 */ /* 0x000fe40007ffe0ff */
[----:B------:R-:W-:Y:S01]  /*1560*/  LEA R34, P0, R44, UR8, 0x1 ;  /* 0x000000082c227c11 */ /* 0x000fe2000f8008ff */
[----:B0-----:R-:W-:-:S04]  /*1570*/  IMAD.WIDE.U32 R48, R32, UR5, R46 ;  /* 0x0000000520307c25 */ /* 0x001fc8000f8e002e */
[----:B------:R-:W-:Y:S01]  /*1580*/  FFMA.FTZ R56, R8, R41, R37 ;  /* 0x0000002908387223 */ /* 0x000fe20000010025 */
[----:B------:R-:W-:Y:S01]  /*1590*/  LEA.HI.X R35, R44, UR9, R45, 0x1, P0 ;  /* 0x000000092c237c11 */ /* 0x000fe200080f0c2d */
[----:B------:R-:W-:Y:S01]  /*15a0*/  IMAD.IADD R37, R53, 0x1, R39 ;  /* 0x0000000135257824 */ /* 0x000fe200078e0227 */
[----:B------:R-:W-:Y:S01]  /*15b0*/  LEA R44, P0, R48, UR12, 0x1 ;  /* 0x0000000c302c7c11 */ /* 0x000fe2000f8008ff */
[----:B------:R-:W-:Y:S01]  /*15c0*/  IMAD R39, R33, UR5, R49 ;  /* 0x0000000521277c24 */ /* 0x000fe2000f8e0231 */
[----:B------:R-:W-:Y:S01]  /*15d0*/  LEA R36, P1, R38, UR8, 0x1 ;  /* 0x0000000826247c11 */ /* 0x000fe2000f8208ff */
[----:B------:R-:W-:Y:S01]  /*15e0*/  IMAD.WIDE.U32 R40, R40, UR6, R54 ;  /* 0x0000000628287c25 */ /* 0x000fe2000f8e0036 */
[----:B------:R-:W-:Y:S02]  /*15f0*/  F2FP.BF16.F32.PACK_AB R56, RZ, R56 ;  /* 0x00000038ff38723e */ /* 0x000fe400000010ff */
[----:B------:R-:W-:Y:S02]  /*1600*/  LEA.HI.X R45, R48, UR13, R39, 0x1, P0 ;  /* 0x0000000d302d7c11 */ /* 0x000fe400080f0c27 */
[C---:B------:R-:W-:Y:S01]  /*1610*/  IADD3 R39, PT, PT, R53.reuse, R43, RZ ;  /* 0x0000002b35277210 */ /* 0x040fe20007ffe0ff */
[----:B------:R-:W-:Y:S01]  /*1620*/  IMAD.IADD R53, R53, 0x1, R41 ;  /* 0x0000000135357824 */ /* 0x000fe200078e0229 */
[----:B------:R-:W-:-:S02]  /*1630*/  LEA.HI.X R37, R38, UR9, R37, 0x1, P1 ;  /* 0x0000000926257c11 */ /* 0x000fc400088f0c25 */
[----:B------:R-:W-:Y:S02]  /*1640*/  LEA R48, P0, R42, UR8, 0x1 ;  /* 0x000000082a307c11 */ /* 0x000fe4000f8008ff */
[----:B------:R-:W-:Y:S01]  /*1650*/  LEA R38, P1, R40, UR8, 0x1 ;  /* 0x0000000828267c11 */ /* 0x000fe2000f8208ff */
[----:B------:R2:W-:Y:S01]  /*1660*/  STG.E.U16 desc[UR10][R44.64], R56 ;  /* 0x000000382c007986 */ /* 0x0005e2000c10150a */
[----:B------:R-:W-:Y:S02]  /*1670*/  LEA.HI.X R49, R42, UR9, R39, 0x1, P0 ;  /* 0x000000092a317c11 */ /* 0x000fe400080f0c27 */
[----:B------:R-:W-:Y:S01]  /*1680*/  LEA.HI.X R39, R40, UR9, R53, 0x1, P1 ;  /* 0x0000000928277c11 */ /* 0x000fe200088f0c35 */
[----:B------:R-:W3:Y:S04]  /*1690*/  LDG.E.U16 R36, desc[UR10][R36.64] ;  /* 0x0000000a24247981 */ /* 0x000ee8000c1e1500 */
[----:B------:R-:W4:Y:S04]  /*16a0*/  LDG.E.U16 R38, desc[UR10][R38.64] ;  /* 0x0000000a26267981 */ /* 0x000f28000c1e1500 */
[----:B------:R-:W5:Y:S04]  /*16b0*/  LDG.E.U16 R48, desc[UR10][R48.64] ;  /* 0x0000000a30307981 */ /* 0x000f68000c1e1500 */
[----:B------:R-:W2:Y:S01]  /*16c0*/  LDG.E.U16 R34, desc[UR10][R34.64] ;  /* 0x0000000a22227981 */ /* 0x000ea2000c1e1500 */
[----:B------:R-:W-:Y:S01]  /*16d0*/  UIADD3 UR5, UPT, UPT, UR5, 0x2, URZ ;  /* 0x0000000205057890 */ /* 0x000fe2000fffe0ff */
[----:B---3--:R-:W-:-:S02]  /*16e0*/  SHF.L.U32 R43, R36, 0x10, RZ ;  /* 0x00000010242b7819 */ /* 0x008fc400000006ff */
[----:B----4-:R-:W-:-:S03]  /*16f0*/  SHF.L.U32 R42, R38, 0x10, RZ ;  /* 0x00000010262a7819 */ /* 0x010fc600000006ff */
[----:B------:R-:W-:Y:S01]  /*1700*/  FMUL.FTZ R54, R2, R43 ;  /* 0x0000002b02367220 */ /* 0x000fe20000410000 */
[----:B-----5:R-:W-:-:S03]  /*1710*/  IMAD.U32 R41, R48, 0x10000, RZ ;  /* 0x0001000030297824 */ /* 0x020fc600078e00ff */
[----:B------:R-:W-:Y:S01]  /*1720*/  FFMA.FTZ R43, R9, R42, R54 ;  /* 0x0000002a092b7223 */ /* 0x000fe20000010036 */
[----:B--2---:R-:W-:Y:S02]  /*1730*/  IMAD.U32 R40, R34, 0x10000, RZ ;  /* 0x0001000022287824 */ /* 0x004fe400078e00ff */
[----:B------:R-:W-:Y:S01]  /*1740*/  FMUL.FTZ R41, R2, R41 ;  /* 0x0000002902297220 */ /* 0x000fe20000410000 */
[----:B------:R-:W-:Y:S01]  /*1750*/  FMUL.FTZ R43, R0, R43 ;  /* 0x0000002b002b7220 */ /* 0x000fe20000410000 */
[----:B------:R-:W-:-:S04]  /*1760*/  IMAD.WIDE.U32 R36, R32, UR6, R46 ;  /* 0x0000000620247c25 */ /* 0x000fc8000f8e002e */
[----:B------:R-:W-:Y:S01]  /*1770*/  FFMA.FTZ R41, R9, R40, R41 ;  /* 0x0000002809297223 */ /* 0x000fe20000010029 */
[----:B------:R-:W-:Y:S01]  /*1780*/  IMAD R33, R33, UR6, R37 ;  /* 0x0000000621217c24 */ /* 0x000fe2000f8e0225 */
[----:B------:R-:W-:Y:S02]  /*1790*/  LEA R32, P0, R36, UR12, 0x1 ;  /* 0x0000000c24207c11 */ /* 0x000fe4000f8008ff */
[----:B------:R-:W-:Y:S02]  /*17a0*/  FFMA.FTZ R41, R8, R41, R43 ;  /* 0x0000002908297223 */ /* 0x000fe4000001002b */
[----:B------:R-:W-:-:S03]  /*17b0*/  LEA.HI.X R33, R36, UR13, R33, 0x1, P0 ;  /* 0x0000000d24217c11 */ /* 0x000fc600080f0c21 */
[----:B------:R-:W-:-:S05]  /*17c0*/  F2FP.BF16.F32.PACK_AB R41, RZ, R41 ;  /* 0x00000029ff29723e */ /* 0x000fca00000010ff */
[----:B------:R2:W-:Y:S02]  /*17d0*/  STG.E.U16 desc[UR10][R32.64], R41 ;  /* 0x0000002920007986 */ /* 0x0005e4000c10150a */
.L_x_1916:
[----:B------:R-:W-:Y:S05]  /*17e0*/  BRA.U UP2, `(.L_x_1915) ;  /* 0x0000000102c07547 */ /* 0x000fea000b800000 */
[----:B--2---:R-:W2:Y:S01]  /*17f0*/  LDC.64 R32, c[0x0][0x3c0] ;  /* 0x0000f000ff207b82 */ /* 0x004ea20000000a00 */
[----:B------:R-:W3:Y:S01]  /*1800*/  LDCU.64 UR6, c[0x0][0x390] ;  /* 0x00007200ff0677ac */ /* 0x000ee20008000a00 */
[----:B------:R-:W-:Y:S01]  /*1810*/  MOV R13, R52 ;  /* 0x00000034000d7202 */ /* 0x000fe20000000f00 */
[----:B------:R-:W-:Y:S01]  /*1820*/  IMAD.MOV.U32 R19, RZ, RZ, R11 ;  /* 0x000000ffff137224 */ /* 0x000fe200078e000b */
[----:B------:R-:W-:Y:S01]  /*1830*/  MOV R34, R16 ;  /* 0x0000001000227202 */ /* 0x000fe20000000f00 */
[----:B------:R-:W-:Y:S01]  /*1840*/  IMAD.MOV.U32 R35, RZ, RZ, R50 ;  /* 0x000000ffff237224 */ /* 0x000fe200078e0032 */
[----:B------:R-:W-:Y:S01]  /*1850*/  MOV R50, R14 ;  /* 0x0000000e00327202 */ /* 0x000fe20000000f00 */
[----:B--2---:R-:W-:Y:S02]  /*1860*/  IMAD R33, R33, UR5, RZ ;  /* 0x0000000521217c24 */ /* 0x004fe4000f8e02ff */
[----:B------:R-:W-:-:S04]  /*1870*/  IMAD.WIDE.U32 R12, R32, UR5, R12 ;  /* 0x00000005200c7c25 */ /* 0x000fc8000f8e000c */
[----:B------:R-:W-:Y:S01]  /*1880*/  IMAD.WIDE.U32 R16, R32, UR5, R18 ;  /* 0x0000000520107c25 */ /* 0x000fe2000f8e0012 */
[----:B---3--:R-:W-:-:S03]  /*1890*/  LEA R14, P0, R12, UR6, 0x1 ;  /* 0x000000060c0e7c11 */ /* 0x008fc6000f8008ff */
[----:B------:R-:W-:Y:S01]  /*18a0*/  IMAD.WIDE.U32 R18, R32, UR5, R34 ;  /* 0x0000000520127c25 */ /* 0x000fe2000f8e0022 */
[----:B------:R-:W-:-:S03]  /*18b0*/  IADD3 R17, PT, PT, R17, R33, RZ ;  /* 0x0000002111117210 */ /* 0x000fc60007ffe0ff */
[C---:B------:R-:W-:Y:S01]  /*18c0*/  IMAD.IADD R11, R33.reuse, 0x1, R13 ;  /* 0x00000001210b7824 */ /* 0x040fe200078e020d */
[----:B------:R-:W-:Y:S01]  /*18d0*/  LEA R34, P1, R18, UR6, 0x1 ;  /* 0x0000000612227c11 */ /* 0x000fe2000f8208ff */
[C---:B------:R-:W-:Y:S02]  /*18e0*/  IMAD.IADD R13, R33.reuse, 0x1, R19 ;  /* 0x00000001210d7824 */ /* 0x040fe400078e0213 */
[----:B------:R-:W-:Y:S01]  /*18f0*/  IMAD.WIDE.U32 R36, R32, UR5, R50 ;  /* 0x0000000520247c25 */ /* 0x000fe2000f8e0032 */
[----:B------:R-:W-:Y:S02]  /*1900*/  LEA.HI.X R15, R12, UR7, R11, 0x1, P0 ;  /* 0x000000070c0f7c11 */ /* 0x000fe400080f0c0b */
[----:B------:R-:W-:Y:S02]  /*1910*/  LEA.HI.X R35, R18, UR7, R13, 0x1, P1 ;  /* 0x0000000712237c11 */ /* 0x000fe400088f0c0d */
[----:B------:R-:W-:Y:S01]  /*1920*/  LEA R32, P0, R16, UR6, 0x1 ;  /* 0x0000000610207c11 */ /* 0x000fe2000f8008ff */
[----:B0-----:R-:W2:Y:S01]  /*1930*/  LDG.E.U16 R14, desc[UR10][R14.64] ;  /* 0x0000000a0e0e7981 */ /* 0x001ea2000c1e1500 */
[----:B------:R-:W-:Y:S01]  /*1940*/  IADD3 R11, PT, PT, R33, R37, RZ ;  /* 0x00000025210b7210 */ /* 0x000fe20007ffe0ff */
[----:B------:R-:W0:Y:S01]  /*1950*/  LDC.64 R12, c[0x0][0x408] ;  /* 0x00010200ff0c7b82 */ /* 0x000e220000000a00 */
[----:B------:R-:W-:Y:S01]  /*1960*/  LEA R38, P2, R36, UR6, 0x1 ;  /* 0x0000000624267c11 */ /* 0x000fe2000f8408ff */
[----:B------:R-:W3:Y:S01]  /*1970*/  LDG.E.U16 R34, desc[UR10][R34.64] ;  /* 0x0000000a22227981 */ /* 0x000ee2000c1e1500 */
[----:B------:R-:W-:-:S02]  /*1980*/  LEA.HI.X R33, R16, UR7, R17, 0x1, P0 ;  /* 0x0000000710217c11 */ /* 0x000fc400080f0c11 */
[----:B------:R-:W-:Y:S01]  /*1990*/  LEA.HI.X R39, R36, UR7, R11, 0x1, P2 ;  /* 0x0000000724277c11 */ /* 0x000fe200090f0c0b */
[----:B------:R-:W4:Y:S02]  /*19a0*/  LDCU.64 UR6, c[0x0][0x3d8] ;  /* 0x00007b00ff0677ac */ /* 0x000f240008000a00 */
[----:B------:R-:W5:Y:S04]  /*19b0*/  LDG.E.U16 R32, desc[UR10][R32.64] ;  /* 0x0000000a20207981 */ /* 0x000f68000c1e1500 */
[----:B------:R-:W4:Y:S01]  /*19c0*/  LDG.E.U16 R38, desc[UR10][R38.64] ;  /* 0x0000000a26267981 */ /* 0x000f22000c1e1500 */
[----:B--2---:R-:W-:Y:S01]  /*19d0*/  IMAD.U32 R17, R14, 0x10000, RZ ;  /* 0x000100000e117824 */ /* 0x004fe200078e00ff */
[----:B---3--:R-:W-:-:S03]  /*19e0*/  SHF.L.U32 R11, R34, 0x10, RZ ;  /* 0x00000010220b7819 */ /* 0x008fc600000006ff */
[C---:B------:R-:W-:Y:S02]  /*19f0*/  FMUL.FTZ R36, R2.reuse, R17 ;  /* 0x0000001102247220 */ /* 0x040fe40000410000 */
[----:B------:R-:W-:Y:S01]  /*1a00*/  FMUL.FTZ R11, R2, R11 ;  /* 0x0000000b020b7220 */ /* 0x000fe20000410000 */
[----:B-----5:R-:W-:Y:S01]  /*1a10*/  IMAD.U32 R16, R32, 0x10000, RZ ;  /* 0x0001000020107824 */ /* 0x020fe200078e00ff */
[----:B----4-:R-:W-:-:S03]  /*1a20*/  SHF.L.U32 R18, R38, 0x10, RZ ;  /* 0x0000001026127819 */ /* 0x010fc600000006ff */
[C---:B------:R-:W-:Y:S01]  /*1a30*/  FFMA.FTZ R15, R9.reuse, R16, R11 ;  /* 0x00000010090f7223 */ /* 0x040fe2000001000b */
[----:B------:R-:W-:Y:S02]  /*1a40*/  MOV R11, R10 ;  /* 0x0000000a000b7202 */ /* 0x000fe40000000f00 */
[----:B------:R-:W-:Y:S01]  /*1a50*/  MOV R10, R20 ;  /* 0x00000014000a7202 */ /* 0x000fe20000000f00 */
[----:B------:R-:W-:-:S04]  /*1a60*/  FFMA.FTZ R17, R9, R18, R36 ;  /* 0x0000001209117223 */ /* 0x000fc80000010024 */
[----:B------:R-:W-:Y:S01]  /*1a70*/  FMUL.FTZ R17, R0, R17 ;  /* 0x0000001100117220 */ /* 0x000fe20000410000 */
[----:B0-----:R-:W-:-:S04]  /*1a80*/  IMAD.WIDE.U32 R10, R12, UR5, R10 ;  /* 0x000000050c0a7c25 */ /* 0x001fc8000f8e000a */
[----:B------:R-:W-:Y:S01]  /*1a90*/  FFMA.FTZ R15, R8, R15, R17 ;  /* 0x0000000f080f7223 */ /* 0x000fe20000010011 */
[----:B------:R-:W-:Y:S01]  /*1aa0*/  IMAD R13, R13, UR5, R11 ;  /* 0x000000050d0d7c24 */ /* 0x000fe2000f8e020b */
[----:B------:R-:W-:-:S03]  /*1ab0*/  LEA R12, P0, R10, UR6, 0x1 ;  /* 0x000000060a0c7c11 */ /* 0x000fc6000f8008ff */
[----:B------:R-:W-:Y:S02]  /*1ac0*/  F2FP.BF16.F32.PACK_AB R15, RZ, R15 ;  /* 0x0000000fff0f723e */ /* 0x000fe400000010ff */
[----:B------:R-:W-:-:S05]  /*1ad0*/  LEA.HI.X R13, R10, UR7, R13, 0x1, P0 ;  /* 0x000000070a0d7c11 */ /* 0x000fca00080f0c0d */
[----:B------:R3:W-:Y:S03]  /*1ae0*/  STG.E.U16 desc[UR10][R12.64], R15 ;  /* 0x0000000f0c007986 */ /* 0x0007e6000c10150a */
.L_x_1915:
[----:B------:R-:W-:Y:S05]  /*1af0*/  BRA.U UP1, `(.L_x_1917) ;  /* 0xffffffed01107547 */ /* 0x000fea000b83ffff */
[----:B0-----:R-:W-:Y:S05]  /*1b00*/  EXIT ;  /* 0x000000000000794d */ /* 0x001fea0003800000 */
.L_x_1918:
        /* <DEDUP_REMOVED lines=15> */
.L_x_1993:


//--------------------- .text._ZN2at6native54_GLOBAL__N__aa9a477a_21_UpSampleBilinear2d_cu_607db5e334upsample_bilinear2d_nhwc_out_frameIN3c108BFloat16EfEEvT0_S5_biiiiiPKT_PS6_i --------------------------
	.section	.text._ZN2at6native54_GLOBAL__N__aa9a477a_21_UpSampleBilinear2d_cu_607db5e334upsample_bilinear2d_nhwc_out_frameIN3c108BFloat16EfEEvT0_S5_biiiiiPKT_PS6_i,"ax",@progbits
	.align	128
.text._ZN2at6native54_GLOBAL__N__aa9a477a_21_UpSampleBilinear2d_cu_607db5e334upsample_bilinear2d_nhwc_out_frameIN3c108BFloat16EfEEvT0_S5_biiiiiPKT_PS6_i:
        .type           _ZN2at6native54_GLOBAL__N__aa9a477a_21_UpSampleBilinear2d_cu_607db5e334upsample_bilinear2d_nhwc_out_frameIN3c108BFloat16EfEEvT0_S5_biiiiiPKT_PS6_i,@function
        .size           _ZN2at6native54_GLOBAL__N__aa9a477a_21_UpSampleBilinear2d_cu_607db5e334upsample_bilinear2d_nhwc_out_frameIN3c108BFloat16EfEEvT0_S5_biiiiiPKT_PS6_i,(.L_x_1994 - _ZN2at6native54_GLOBAL__N__aa9a477a_21_UpSampleBilinear2d_cu_607db5e334upsample_bilinear2d_nhwc_out_frameIN3c108BFloat16EfEEvT0_S5_biiiiiPKT_PS6_i)
        .other          _ZN2at6native54_GLOBAL__N__aa9a477a_21_UpSampleBilinear2d_cu_607db5e334upsample_bilinear2d_nhwc_out_frameIN3c108BFloat16EfEEvT0_S5_biiiiiPKT_PS6_i,@"STO_CUDA_ENTRY STV_DEFAULT"
_ZN2at6native54_GLOBAL__N__aa9a477a_21_UpSampleBilinear2d_cu_607db5e334upsample_bilinear2d_nhwc_out_frameIN3c108BFloat16EfEEvT0_S5_biiiiiPKT_PS6_i:
        /* <DEDUP_REMOVED lines=9> */
[----:B------:R-:W1:Y:S01]  /*0090*/  LDCU.U8 UR4, c[0x0][0x388] ;  /* 0x00007100ff0477ac */ /* 0x000e620008000000 */
[----:B------:R-:W2:Y:S06]  /*00a0*/  LDCU UR6, c[0x0][0x394] ;  /* 0x00007280ff0677ac */ /* 0x000eac0008000800 */
[----:B------:R-:W3:Y:S01]  /*00b0*/  LDC R0, c[0x0][0x39c] ;  /* 0x0000e700ff007b82 */ /* 0x000ee20000000800 */
[----:B------:R-:W4:Y:S01]  /*00c0*/  LDCU UR7, c[0x0][0x390] ;  /* 0x00007200ff0777ac */ /* 0x000f220008000800 */
[----:B------:R-:W5:Y:S06]  /*00d0*/  LDCU.128 UR8, c[0x0][0x3a0] ;  /* 0x00007400ff0877ac */ /* 0x000f6c0008000c00 */
[----:B------:R-:W4:Y:S01]  /*00e0*/  LDC R18, c[0x0][0x384] ;  /* 0x0000e100ff127b82 */ /* 0x000f220000000800 */
[----:B-1----:R-:W-:-:S02]  /*00f0*/  UPRMT UR4, UR4, 0x8880, URZ ;  /* 0x0000888004047896 */ /* 0x002fc400080000ff */
[----:B--2---:R-:W-:Y:S01]  /*0100*/  USHF.R.S32.HI UR5, URZ, 0x1f, UR6 ;  /* 0x0000001fff057899 */ /* 0x004fe20008011406 */
[-C--:B0-----:R-:W-:Y:S02]  /*0110*/  IABS R14, R2.reuse ;  /* 0x00000002000e7213 */ /* 0x081fe40000000000 */
[----:B------:R-:W-:Y:S02]  /*0120*/  LOP3.LUT R12, RZ, R2, RZ, 0x33, !PT ;  /* 0x00000002ff0c7212 */ /* 0x000fe400078e33ff */
[----:B------:R-:W0:Y:S01]  /*0130*/  I2F.RP R3, R14 ;  /* 0x0000000e00037306 */ /* 0x000e220000209400 */
[----:B---3--:R-:W-:-:S07]  /*0140*/  IABS R4, R0 ;  /* 0x0000000000047213 */ /* 0x008fce0000000000 */
[----:B------:R-:W1:Y:S08]  /*0150*/  I2F.RP R8, R4 ;  /* 0x0000000400087306 */ /* 0x000e700000209400 */
[----:B0-----:R-:W0:Y:S08]  /*0160*/  MUFU.RCP R3, R3 ;  /* 0x0000000300037308 */ /* 0x001e300000001000 */
[----:B-1----:R-:W1:Y:S01]  /*0170*/  MUFU.RCP R8, R8 ;  /* 0x0000000800087308 */ /* 0x002e620000001000 */
[----:B0-----:R-:W-:Y:S01]  /*0180*/  VIADD R6, R3, 0xffffffe ;  /* 0x0ffffffe03067836 */ /* 0x001fe20000000000 */
[----:B------:R-:W-:-:S06]  /*0190*/  IABS R3, R9 ;  /* 0x0000000900037213 */ /* 0x000fcc0000000000 */
[----:B------:R0:W2:Y:S01]  /*01a0*/  F2I.FTZ.U32.TRUNC.NTZ R7, R6 ;  /* 0x0000000600077305 */ /* 0x0000a2000021f000 */
[----:B-1----:R-:W-:-:S07]  /*01b0*/  IADD3 R16, PT, PT, R8, 0xffffffe, RZ ;  /* 0x0ffffffe08107810 */ /* 0x002fce0007ffe0ff */
[----:B------:R1:W3:Y:S01]  /*01c0*/  F2I.FTZ.U32.TRUNC.NTZ R17, R16 ;  /* 0x0000001000117305 */ /* 0x0002e2000021f000 */
[----:B0-----:R-:W-:Y:S02]  /*01d0*/  HFMA2 R6, -RZ, RZ, 0, 0 ;  /* 0x00000000ff067431 */ /* 0x001fe400000001ff */
[----:B--2---:R-:W-:Y:S02]  /*01e0*/  IMAD.MOV R5, RZ, RZ, -R7 ;  /* 0x000000ffff057224 */ /* 0x004fe400078e0a07 */
[----:B-1----:R-:W-:Y:S02]  /*01f0*/  IMAD.MOV.U32 R16, RZ, RZ, RZ ;  /* 0x000000ffff107224 */ /* 0x002fe400078e00ff */
[----:B------:R-:W-:-:S04]  /*0200*/  IMAD R5, R5, R14, RZ ;  /* 0x0000000e05057224 */ /* 0x000fc800078e02ff */
[----:B------:R-:W-:Y:S01]  /*0210*/  IMAD.HI.U32 R7, R7, R5, R6 ;  /* 0x0000000507077227 */ /* 0x000fe200078e0006 */
[----:B------:R-:W-:Y:S02]  /*0220*/  LOP3.LUT R6, R9, R2, RZ, 0x3c, !PT ;  /* 0x0000000209067212 */ /* 0x000fe400078e3cff */
[----:B---3--:R-:W-:Y:S02]  /*0230*/  IADD3 R13, PT, PT, RZ, -R17, RZ ;  /* 0x80000011ff0d7210 */ /* 0x008fe40007ffe0ff */
[----:B------:R-:W-:Y:S01]  /*0240*/  ISETP.GE.AND P2, PT, R6, RZ, PT ;  /* 0x000000ff0600720c */ /* 0x000fe20003f46270 */
[----:B------:R-:W-:-:S04]  /*0250*/  IMAD.HI.U32 R5, R7, R3, RZ ;  /* 0x0000000307057227 */ /* 0x000fc800078e00ff */
[----:B------:R-:W-:Y:S02]  /*0260*/  IMAD.MOV R7, RZ, RZ, -R5 ;  /* 0x000000ffff077224 */ /* 0x000fe400078e0a05 */
[----:B------:R-:W-:Y:S02]  /*0270*/  IMAD R13, R13, R4, RZ ;  /* 0x000000040d0d7224 */ /* 0x000fe400078e02ff */
[C---:B------:R-:W-:Y:S02]  /*0280*/  IMAD R7, R14.reuse, R7, R3 ;  /* 0x000000070e077224 */ /* 0x040fe400078e0203 */
[----:B------:R-:W0:Y:S01]  /*0290*/  LDC R3, c[0x0][0x398] ;  /* 0x0000e600ff037b82 */ /* 0x000e220000000800 */
[----:B------:R-:W-:Y:S02]  /*02a0*/  IMAD.HI.U32 R16, R17, R13, R16 ;  /* 0x0000000d11107227 */ /* 0x000fe400078e0010 */
[----:B------:R-:W-:-:S13]  /*02b0*/  ISETP.GT.U32.AND P1, PT, R14, R7, PT ;  /* 0x000000070e00720c */ /* 0x000fda0003f24070 */
[----:B------:R-:W-:Y:S02]  /*02c0*/  @!P1 IMAD.IADD R7, R7, 0x1, -R14 ;  /* 0x0000000107079824 */ /* 0x000fe400078e0a0e */
[----:B------:R-:W-:-:S03]  /*02d0*/  @!P1 VIADD R5, R5, 0x1 ;  /* 0x0000000105059836 */ /* 0x000fc60000000000 */
[----:B------:R-:W-:-:S13]  /*02e0*/  ISETP.GE.U32.AND P0, PT, R7, R14, PT ;  /* 0x0000000e0700720c */ /* 0x000fda0003f06070 */
[----:B------:R-:W-:Y:S01]  /*02f0*/  @P0 VIADD R5, R5, 0x1 ;  /* 0x0000000105050836 */ /* 0x000fe20000000000 */
[----:B------:R-:W-:-:S03]  /*0300*/  ISETP.NE.AND P0, PT, R2, RZ, PT ;  /* 0x000000ff0200720c */ /* 0x000fc60003f05270 */
[----:B------:R-:W-:-:S05]  /*0310*/  @!P2 IMAD.MOV R5, RZ, RZ, -R5 ;  /* 0x000000ffff05a224 */ /* 0x000fca00078e0a05 */
[----:B------:R-:W-:Y:S02]  /*0320*/  SEL R11, R12, R5, !P0 ;  /* 0x000000050c0b7207 */ /* 0x000fe40004000000 */
[----:B0-----:R-:W-:Y:S02]  /*0330*/  IABS R5, R3 ;  /* 0x0000000300057213 */ /* 0x001fe40000000000 */
[----:B------:R-:W-:Y:S02]  /*0340*/  IABS R6, R11 ;  /* 0x0000000b00067213 */ /* 0x000fe40000000000 */
[----:B------:R-:W0:Y:S02]  /*0350*/  I2F.RP R8, R5 ;  /* 0x0000000500087306 */ /* 0x000e240000209400 */
[----:B------:R-:W-:-:S05]  /*0360*/  MOV R13, R6 ;  /* 0x00000006000d7202 */ /* 0x000fca0000000f00 */
[----:B------:R-:W-:-:S04]  /*0370*/  IMAD.HI.U32 R6, R16, R13, RZ ;  /* 0x0000000d10067227 */ /* 0x000fc800078e00ff */
[----:B------:R-:W-:Y:S01]  /*0380*/  IMAD.MOV R10, RZ, RZ, -R6 ;  /* 0x000000ffff0a7224 */ /* 0x000fe200078e0a06 */
[----:B0-----:R-:W0:Y:S03]  /*0390*/  MUFU.RCP R8, R8 ;  /* 0x0000000800087308 */ /* 0x001e260000001000 */
[----:B------:R-:W-:-:S05]  /*03a0*/  IMAD R13, R4, R10, R13 ;  /* 0x0000000a040d7224 */ /* 0x000fca00078e020d */
[----:B------:R-:W-:Y:S01]  /*03b0*/  ISETP.GT.U32.AND P2, PT, R4, R13, PT ;  /* 0x0000000d0400720c */ /* 0x000fe20003f44070 */
[----:B0-----:R-:W-:-:S12]  /*03c0*/  VIADD R16, R8, 0xffffffe ;  /* 0x0ffffffe08107836 */ /* 0x001fd80000000000 */
[-C--:B------:R-:W-:Y:S02]  /*03d0*/  @!P2 IADD3 R13, PT, PT, R13, -R4.reuse, RZ ;  /* 0x800000040d0da210 */ /* 0x080fe40007ffe0ff */
[----:B------:R-:W-:Y:S01]  /*03e0*/  @!P2 IADD3 R6, PT, PT, R6, 0x1, RZ ;  /* 0x000000010606a810 */ /* 0x000fe20007ffe0ff */
[----:B------:R0:W1:Y:S01]  /*03f0*/  F2I.FTZ.U32.TRUNC.NTZ R17, R16 ;  /* 0x0000001000117305 */ /* 0x000062000021f000 */
[----:B------:R-:W-:Y:S02]  /*0400*/  ISETP.GE.U32.AND P1, PT, R13, R4, PT ;  /* 0x000000040d00720c */ /* 0x000fe40003f26070 */
[----:B------:R-:W-:Y:S02]  /*0410*/  LOP3.LUT R4, R11, R0, RZ, 0x3c, !PT ;  /* 0x000000000b047212 */ /* 0x000fe400078e3cff */
[----:B------:R-:W-:Y:S02]  /*0420*/  ISETP.NE.AND P2, PT, R0, RZ, PT ;  /* 0x000000ff0000720c */ /* 0x000fe40003f45270 */
[----:B------:R-:W-:Y:S01]  /*0430*/  ISETP.GE.AND P3, PT, R4, RZ, PT ;  /* 0x000000ff0400720c */ /* 0x000fe20003f66270 */
[----:B0-----:R-:W-:-:S06]  /*0440*/  HFMA2 R16, -RZ, RZ, 0, 0 ;  /* 0x00000000ff107431 */ /* 0x001fcc00000001ff */
[----:B------:R-:W-:Y:S01]  /*0450*/  @P1 VIADD R6, R6, 0x1 ;  /* 0x0000000106061836 */ /* 0x000fe20000000000 */
[----:B-1----:R-:W-:Y:S02]  /*0460*/  IADD3 R4, PT, PT, RZ, -R17, RZ ;  /* 0x80000011ff047210 */ /* 0x002fe40007ffe0ff */
[----:B------:R-:W-:-:S03]  /*0470*/  ISETP.NE.AND P1, PT, R3, RZ, PT ;  /* 0x000000ff0300720c */ /* 0x000fc60003f25270 */
[----:B------:R-:W-:Y:S01]  /*0480*/  @!P3 IMAD.MOV R6, RZ, RZ, -R6 ;  /* 0x000000ffff06b224 */ /* 0x000fe200078e0a06 */
[----:B------:R-:W-:Y:S01]  /*0490*/  @!P2 LOP3.LUT R6, RZ, R0, RZ, 0x33, !PT ;  /* 0x00000000ff06a212 */ /* 0x000fe200078e33ff */
[----:B------:R-:W-:-:S03]  /*04a0*/  IMAD R13, R4, R5, RZ ;  /* 0x00000005040d7224 */ /* 0x000fc600078e02ff */
[----:B------:R-:W-:Y:S01]  /*04b0*/  IABS R8, R6 ;  /* 0x0000000600087213 */ /* 0x000fe20000000000 */
[----:B------:R-:W-:Y:S01]  /*04c0*/  IMAD.HI.U32 R13, R17, R13, R16 ;  /* 0x0000000d110d7227 */ /* 0x000fe200078e0010 */
[C---:B------:R-:W-:Y:S01]  /*04d0*/  ISETP.GE.AND P4, PT, R6.reuse, RZ, PT ;  /* 0x000000ff0600720c */ /* 0x040fe20003f86270 */
[----:B------:R-:W0:Y:S02]  /*04e0*/  LDC R17, c[0x0][0x380] ;  /* 0x0000e000ff117b82 */ /* 0x000e240000000800 */
[----:B------:R-:W-:Y:S01]  /*04f0*/  IMAD.MOV R10, RZ, RZ, -R6 ;  /* 0x000000ffff0a7224 */ /* 0x000fe200078e0a06 */
[----:B------:R-:W-:Y:S01]  /*0500*/  LOP3.LUT R6, R6, R3, RZ, 0x3c, !PT ;  /* 0x0000000306067212 */ /* 0x000fe200078e3cff */
[----:B------:R-:W-:-:S03]  /*0510*/  IMAD.HI.U32 R13, R13, R8, RZ ;  /* 0x000000080d0d7227 */ /* 0x000fc600078e00ff */
[----:B------:R-:W-:Y:S01]  /*0520*/  ISETP.GE.AND P6, PT, R6, RZ, PT ;  /* 0x000000ff0600720c */ /* 0x000fe20003fc6270 */
[----:B------:R-:W-:Y:S02]  /*0530*/  IMAD.MOV R4, RZ, RZ, -R13 ;  /* 0x000000ffff047224 */ /* 0x000fe400078e0a0d */
[----:B------:R-:W-:Y:S02]  /*0540*/  IMAD R10, R0, R10, R11 ;  /* 0x0000000a000a7224 */ /* 0x000fe400078e020b */
[----:B------:R-:W-:-:S03]  /*0550*/  IMAD R8, R5, R4, R8 ;  /* 0x0000000405087224 */ /* 0x000fc600078e0208 */
[----:B------:R-:W-:Y:S02]  /*0560*/  I2FP.F32.S32 R16, R10 ;  /* 0x0000000a00107245 */ /* 0x000fe40000201400 */
[----:B------:R-:W-:-:S13]  /*0570*/  ISETP.GT.U32.AND P2, PT, R5, R8, PT ;  /* 0x000000080500720c */ /* 0x000fda0003f44070 */
[----:B------:R-:W-:Y:S02]  /*0580*/  @!P2 IADD3 R8, PT, PT, R8, -R5, RZ ;  /* 0x800000050808a210 */ /* 0x000fe40007ffe0ff */
[----:B------:R-:W-:Y:S02]  /*0590*/  @!P2 IADD3 R13, PT, PT, R13, 0x1, RZ ;  /* 0x000000010d0da810 */ /* 0x000fe40007ffe0ff */
[----:B------:R-:W-:Y:S01]  /*05a0*/  ISETP.GT.U32.AND P3, PT, R5, R8, PT ;  /* 0x000000080500720c */ /* 0x000fe20003f64070 */
[----:B------:R-:W-:Y:S01]  /*05b0*/  IMAD.IADD R15, R8, 0x1, -R5 ;  /* 0x00000001080f7824 */ /* 0x000fe200078e0a05 */
[----:B------:R-:W-:-:S04]  /*05c0*/  ISETP.GE.AND P2, PT, R9, RZ, PT ;  /* 0x000000ff0900720c */ /* 0x000fc80003f46270 */
[----:B------:R-:W-:Y:S02]  /*05d0*/  SEL R24, R15, R8, !P3 ;  /* 0x000000080f187207 */ /* 0x000fe40005800000 */
[----:B------:R-:W-:Y:S02]  /*05e0*/  LOP3.LUT R15, RZ, R3, RZ, 0x33, !PT ;  /* 0x00000003ff0f7212 */ /* 0x000fe400078e33ff */
[----:B------:R-:W-:Y:S01]  /*05f0*/  ISETP.NE.AND P3, PT, RZ, UR4, PT ;  /* 0x00000004ff007c0c */ /* 0x000fe2000bf65270 */
[----:B------:R-:W-:Y:S01]  /*0600*/  UIADD3 UR4, UPT, UPT, UR6, -0x1, URZ ;  /* 0xffffffff06047890 */ /* 0x000fe2000fffe0ff */
[----:B------:R-:W-:Y:S02]  /*0610*/  @!P4 IADD3 R24, PT, PT, -R24, RZ, RZ ;  /* 0x000000ff1818c210 */ /* 0x000fe40007ffe1ff */
[----:B------:R-:W-:Y:S02]  /*0620*/  ISETP.GE.U32.AND P4, PT, R8, R5, PT ;  /* 0x000000050800720c */ /* 0x000fe40003f86070 */
[----:B------:R-:W-:-:S04]  /*0630*/  SEL R24, R15, R24, !P1 ;  /* 0x000000180f187207 */ /* 0x000fc80004800000 */
[----:B------:R-:W-:-:S03]  /*0640*/  I2FP.F32.S32 R4, R24 ;  /* 0x0000001800047245 */ /* 0x000fc60000201400 */
[-C--:B----4-:R-:W-:Y:S02]  /*0650*/  @P3 FMUL.FTZ R5, R16, R18.reuse ;  /* 0x0000001210053220 */ /* 0x090fe40000410000 */
[C---:B------:R-:W-:Y:S01]  /*0660*/  @!P3 FADD.FTZ R11, R4.reuse, 0.5 ;  /* 0x3f000000040bb421 */ /* 0x040fe20000010000 */
[-C--:B0-----:R-:W-:Y:S01]  /*0670*/  @P3 FMUL.FTZ R4, R4, R17.reuse ;  /* 0x0000001104043220 */ /* 0x081fe20000410000 */
[----:B------:R-:W-:Y:S02]  /*0680*/  @P4 VIADD R13, R13, 0x1 ;  /* 0x000000010d0d4836 */ /* 0x000fe40000000000 */
[----:B------:R-:W-:Y:S01]  /*0690*/  @!P3 FFMA.FTZ R11, R11, R17, -0.5 ;  /* 0xbf0000000b0bb423 */ /* 0x000fe20000010011 */
[----:B------:R-:W-:Y:S01]  /*06a0*/  @!P3 FADD.FTZ R17, R16, 0.5 ;  /* 0x3f0000001011b421 */ /* 0x000fe20000010000 */
[----:B------:R-:W-:Y:S01]  /*06b0*/  IMAD.IADD R16, R7, 0x1, -R14 ;  /* 0x0000000107107824 */ /* 0x000fe200078e0a0e */
[----:B------:R-:W-:Y:S02]  /*06c0*/  @!P6 IADD3 R13, PT, PT, -R13, RZ, RZ ;  /* 0x000000ff0d0de210 */ /* 0x000fe40007ffe1ff */
[----:B------:R-:W-:Y:S01]  /*06d0*/  @!P3 FSETP.GEU.FTZ.AND P5, PT, R11, RZ, PT ;  /* 0x000000ff0b00b20b */ /* 0x000fe20003fbe000 */
[----:B------:R-:W-:-:S03]  /*06e0*/  @!P3 FFMA.FTZ R17, R17, R18, -0.5 ;  /* 0xbf0000001111b423 */ /* 0x000fc60000010012 */
[----:B------:R-:W-:Y:S02]  /*06f0*/  @!P3 FSEL R4, R11, RZ, P5 ;  /* 0x000000ff0b04b208 */ /* 0x000fe40002800000 */
[----:B------:R-:W-:Y:S02]  /*0700*/  @!P3 FSETP.GEU.FTZ.AND P5, PT, R17, RZ, PT ;  /* 0x000000ff1100b20b */ /* 0x000fe40003fbe000 */
[----:B------:R-:W0:Y:S01]  /*0710*/  F2I.FTZ.TRUNC.NTZ R8, R4 ;  /* 0x0000000400087305 */ /* 0x000e22000021f100 */
[----:B------:R-:W-:Y:S02]  /*0720*/  SEL R11, R15, R13, !P1 ;  /* 0x0000000d0f0b7207 */ /* 0x000fe40004800000 */
[----:B------:R-:W-:Y:S02]  /*0730*/  @!P3 FSEL R5, R17, RZ, P5 ;  /* 0x000000ff1105b208 */ /* 0x000fe40002800000 */
[----:B------:R-:W-:-:S03]  /*0740*/  ISETP.GT.U32.AND P1, PT, R14, R7, PT ;  /* 0x000000070e00720c */ /* 0x000fc60003f24070 */
[----:B------:R-:W1:Y:S01]  /*0750*/  F2I.FTZ.TRUNC.NTZ R6, R5 ;  /* 0x0000000500067305 */ /* 0x000e62000021f100 */
[----:B------:R-:W-:-:S04]  /*0760*/  SEL R13, R16, R7, !P1 ;  /* 0x00000007100d7207 */ /* 0x000fc80004800000 */
[----:B------:R-:W-:Y:S02]  /*0770*/  @!P2 IADD3 R13, PT, PT, -R13, RZ, RZ ;  /* 0x000000ff0d0da210 */ /* 0x000fe40007ffe1ff */
[--C-:B0-----:R-:W-:Y:S01]  /*0780*/  SHF.R.S32.HI R9, RZ, 0x1f, R8.reuse ;  /* 0x0000001fff097819 */ /* 0x101fe20000011408 */
[----:B------:R-:W-:Y:S01]  /*0790*/  VIADD R25, R8, 0x1 ;  /* 0x0000000108197836 */ /* 0x000fe20000000000 */
[----:B------:R-:W-:Y:S02]  /*07a0*/  SEL R12, R12, R13, !P0 ;  /* 0x0000000d0c0c7207 */ /* 0x000fe40004000000 */
[----:B------:R-:W-:Y:S01]  /*07b0*/  MOV R16, R8 ;  /* 0x0000000800107202 */ /* 0x000fe20000000f00 */
[----:B------:R-:W-:Y:S01]  /*07c0*/  IMAD.WIDE R14, R11, UR7, R8 ;  /* 0x000000070b0e7c25 */ /* 0x000fe2000f8e0208 */
[----:B------:R-:W-:Y:S02]  /*07d0*/  SHF.R.S32.HI R13, RZ, 0x1f, R12 ;  /* 0x0000001fff0d7819 */ /* 0x000fe4000001140c */
[C---:B-1----:R-:W-:Y:S01]  /*07e0*/  ISETP.GE.AND P3, PT, R6.reuse, UR4, PT ;  /* 0x0000000406007c0c */ /* 0x042fe2000bf66270 */
[----:B------:R-:W-:Y:S01]  /*07f0*/  IMAD R23, R15, UR6, RZ ;  /* 0x000000060f177c24 */ /* 0x000fe2000f8e02ff */
[----:B------:R-:W-:Y:S01]  /*0800*/  SHF.R.S32.HI R7, RZ, 0x1f, R6 ;  /* 0x0000001fff077819 */ /* 0x000fe20000011406 */
[----:B------:R-:W-:Y:S01]  /*0810*/  UIADD3 UR4, UPT, UPT, UR7, -0x1, URZ ;  /* 0xffffffff07047890 */ /* 0x000fe2000fffe0ff */
[----:B------:R-:W-:Y:S01]  /*0820*/  VIADD R18, R6, 0x1 ;  /* 0x0000000106127836 */ /* 0x000fe20000000000 */
[----:B------:R-:W-:Y:S01]  /*0830*/  SHF.R.S32.HI R9, RZ, 0x1f, R2 ;  /* 0x0000001fff097819 */ /* 0x000fe20000011402 */
[----:B------:R-:W-:-:S02]  /*0840*/  IMAD R23, R14, UR5, R23 ;  /* 0x000000050e177c24 */ /* 0x000fc4000f8e0217 */
[----:B------:R-:W-:Y:S01]  /*0850*/  IMAD.WIDE.U32 R14, R14, UR6, R6 ;  /* 0x000000060e0e7c25 */ /* 0x000fe2000f8e0006 */
[----:B------:R-:W-:-:S03]  /*0860*/  ISETP.GE.AND P0, PT, R8, UR4, PT ;  /* 0x0000000408007c0c */ /* 0x000fc6000bf06270 */
[----:B------:R-:W-:Y:S01]  /*0870*/  IMAD.IADD R15, R15, 0x1, R23 ;  /* 0x000000010f0f7824 */ /* 0x000fe200078e0217 */
[----:B------:R-:W-:Y:S01]  /*0880*/  @P3 IADD3 R18, PT, PT, R6, RZ, RZ ;  /* 0x000000ff06123210 */ /* 0x000fe20007ffe0ff */
[----:B------:R-:W-:-:S03]  /*0890*/  IMAD.WIDE.U32 R20, R14, R2, R12 ;  /* 0x000000020e147225 */ /* 0x000fc600078e000c */
[----:B------:R-:W-:Y:S01]  /*08a0*/  SHF.R.S32.HI R19, RZ, 0x1f, R18 ;  /* 0x0000001fff137819 */ /* 0x000fe20000011412 */
[----:B------:R-:W-:Y:S02]  /*08b0*/  IMAD R15, R15, R2, RZ ;  /* 0x000000020f0f7224 */ /* 0x000fe400078e02ff */
[----:B------:R-:W-:Y:S02]  /*08c0*/  IMAD R17, R11, UR7, R16 ;  /* 0x000000070b117c24 */ /* 0x000fe4000f8e0210 */
[----:B------:R-:W-:Y:S01]  /*08d0*/  IMAD R15, R9, R14, R15 ;  /* 0x0000000e090f7224 */ /* 0x000fe200078e020f */
[----:B-----5:R-:W-:Y:S01]  /*08e0*/  LEA R14, P1, R20, UR8, 0x1 ;  /* 0x00000008140e7c11 */ /* 0x020fe2000f8208ff */
[----:B------:R-:W-:Y:S02]  /*08f0*/  @P0 IMAD.MOV R25, RZ, RZ, R8 ;  /* 0x000000ffff190224 */ /* 0x000fe400078e0208 */
[----:B------:R-:W-:Y:S01]  /*0900*/  IMAD.WIDE.U32 R16, R17, UR6, R18 ;  /* 0x0000000611107c25 */ /* 0x000fe2000f8e0012 */
[----:B------:R-:W-:-:S02]  /*0910*/  IADD3 R15, PT, PT, R21, R15, RZ ;  /* 0x0000000f150f7210 */ /* 0x000fc40007ffe0ff */
[----:B------:R-:W-:Y:S02]  /*0920*/  SHF.R.S32.HI R21, RZ, 0x1f, R25 ;  /* 0x0000001fff157819 */ /* 0x000fe40000011419 */
[----:B------:R-:W-:Y:S01]  /*0930*/  LEA.HI.X R15, R20, UR9, R15, 0x1, P1 ;  /* 0x00000009140f7c11 */ /* 0x000fe200088f0c0f */
[----:B------:R-:W-:Y:S01]  /*0940*/  IMAD.MOV.U32 R20, RZ, RZ, R25 ;  /* 0x000000ffff147224 */ /* 0x000fe200078e0019 */
[----:B------:R-:W-:-:S03]  /*0950*/  IADD3 R23, PT, PT, R23, R17, RZ ;  /* 0x0000001117177210 */ /* 0x000fc60007ffe0ff */
[----:B------:R-:W-:-:S04]  /*0960*/  IMAD.WIDE R20, R11, UR7, R20 ;  /* 0x000000070b147c25 */ /* 0x000fc8000f8e0214 */
[----:B------:R-:W-:Y:S02]  /*0970*/  IMAD R25, R23, R2, RZ ;  /* 0x0000000217197224 */ /* 0x000fe400078e02ff */
[----:B------:R-:W-:Y:S02]  /*0980*/  IMAD R23, R21, UR6, RZ ;  /* 0x0000000615177c24 */ /* 0x000fe4000f8e02ff */
[----:B------:R-:W-:Y:S02]  /*0990*/  IMAD R25, R9, R16, R25 ;  /* 0x0000001009197224 */ /* 0x000fe400078e0219 */
[----:B------:R-:W-:-:S04]  /*09a0*/  IMAD.WIDE.U32 R16, R16, R2, R12 ;  /* 0x0000000210107225 */ /* 0x000fc800078e000c */
[----:B------:R-:W-:Y:S01]  /*09b0*/  IMAD.WIDE.U32 R18, R20, UR6, R18 ;  /* 0x0000000614127c25 */ /* 0x000fe2000f8e0012 */
[----:B------:R-:W-:-:S03]  /*09c0*/  LEA R22, P0, R16, UR8, 0x1 ;  /* 0x0000000810167c11 */ /* 0x000fc6000f8008ff */
[C---:B------:R-:W-:Y:S01]  /*09d0*/  IMAD R23, R20.reuse, UR5, R23 ;  /* 0x0000000514177c24 */ /* 0x040fe2000f8e0217 */
[----:B------:R-:W0:Y:S01]  /*09e0*/  LDCU.64 UR4, c[0x0][0x358] ;  /* 0x00006b00ff0477ac */ /* 0x000e220008000a00 */
[----:B------:R-:W-:Y:S01]  /*09f0*/  IMAD.WIDE.U32 R20, R20, UR6, R6 ;  /* 0x0000000614147c25 */ /* 0x000fe2000f8e0006 */
[----:B------:R-:W-:-:S03]  /*0a00*/  IADD3 R7, PT, PT, R17, R25, RZ ;  /* 0x0000001911077210 */ /* 0x000fc60007ffe0ff */
[----:B------:R-:W-:Y:S01]  /*0a10*/  IMAD.IADD R17, R23, 0x1, R19 ;  /* 0x0000000117117824 */ /* 0x000fe200078e0213 */
[----:B------:R-:W-:Y:S02]  /*0a20*/  IADD3 R19, PT, PT, R21, R23, RZ ;  /* 0x0000001715137210 */ /* 0x000fe40007ffe0ff */
[----:B------:R-:W-:Y:S01]  /*0a30*/  LEA.HI.X R23, R16, UR9, R7, 0x1, P0 ;  /* 0x0000000910177c11 */ /* 0x000fe200080f0c07 */
[-C--:B------:R-:W-:Y:S02]  /*0a40*/  IMAD R7, R17, R2.reuse, RZ ;  /* 0x0000000211077224 */ /* 0x080fe400078e02ff */
[----:B------:R-:W-:Y:S02]  /*0a50*/  IMAD R17, R19, R2, RZ ;  /* 0x0000000213117224 */ /* 0x000fe400078e02ff */
[C---:B------:R-:W-:Y:S02]  /*0a60*/  IMAD R7, R9.reuse, R18, R7 ;  /* 0x0000001209077224 */ /* 0x040fe400078e0207 */
[----:B------:R-:W-:Y:S01]  /*0a70*/  IMAD.WIDE.U32 R18, R18, R2, R12 ;  /* 0x0000000212127225 */ /* 0x000fe200078e000c */
[----:B0-----:R-:W2:Y:S03]  /*0a80*/  LDG.E.U16 R22, desc[UR4][R22.64] ;  /* 0x0000000416167981 */ /* 0x001ea6000c1e1500 */
[----:B------:R-:W-:Y:S01]  /*0a90*/  IMAD R17, R9, R20, R17 ;  /* 0x0000001409117224 */ /* 0x000fe200078e0211 */
[----:B------:R-:W-:Y:S01]  /*0aa0*/  LEA R16, P1, R18, UR8, 0x1 ;  /* 0x0000000812107c11 */ /* 0x000fe2000f8208ff */
[----:B------:R-:W-:Y:S01]  /*0ab0*/  IMAD.WIDE.U32 R20, R20, R2, R12 ;  /* 0x0000000214147225 */ /* 0x000fe200078e000c */
[----:B------:R-:W3:Y:S03]  /*0ac0*/  LDG.E.U16 R14, desc[UR4][R14.64] ;  /* 0x000000040e0e7981 */ /* 0x000ee6000c1e1500 */
[----:B------:R-:W-:Y:S01]  /*0ad0*/  IMAD.IADD R7, R19, 0x1, R7 ;  /* 0x0000000113077824 */ /* 0x000fe200078e0207 */
[----:B------:R-:W-:-:S02]  /*0ae0*/  IADD3 R19, PT, PT, R21, R17, RZ ;  /* 0x0000001115137210 */ /* 0x000fc40007ffe0ff */
[----:B------:R-:W-:Y:S02]  /*0af0*/  LEA R26, P0, R20, UR8, 0x1 ;  /* 0x00000008141a7c11 */ /* 0x000fe4000f8008ff */
[----:B------:R-:W-:Y:S02]  /*0b00*/  LEA.HI.X R17, R18, UR9, R7, 0x1, P1 ;  /* 0x0000000912117c11 */ /* 0x000fe400088f0c07 */
[----:B------:R-:W-:-:S03]  /*0b10*/  LEA.HI.X R27, R20, UR9, R19, 0x1, P0 ;  /* 0x00000009141b7c11 */ /* 0x000fc600080f0c13 */
[----:B------:R0:W4:Y:S04]  /*0b20*/  LDG.E.U16 R16, desc[UR4][R16.64] ;  /* 0x0000000410107981 */ /* 0x000128000c1e1500 */
[----:B------:R-:W5:Y:S01]  /*0b30*/  LDG.E.U16 R26, desc[UR4][R26.64] ;  /* 0x000000041a1a7981 */ /* 0x000f62000c1e1500 */
[----:B------:R-:W-:-:S03]  /*0b40*/  SHF.R.S32.HI R25, RZ, 0x1f, R24 ;  /* 0x0000001fff197819 */ /* 0x000fc60000011418 */
[----:B------:R-:W-:Y:S01]  /*0b50*/  IMAD.WIDE R24, R11, R3, R24 ;  /* 0x000000030b187225 */ /* 0x000fe200078e0218 */
[----:B------:R-:W-:Y:S02]  /*0b60*/  SHF.R.S32.HI R11, RZ, 0x1f, R10 ;  /* 0x0000001fff0b7819 */ /* 0x000fe4000001140a */
[----:B------:R-:W-:Y:S02]  /*0b70*/  I2FP.F32.S32 R6, R6 ;  /* 0x0000000600067245 */ /* 0x000fe40000201400 */
[----:B------:R-:W-:Y:S01]  /*0b80*/  SHF.R.S32.HI R3, RZ, 0x1f, R0 ;  /* 0x0000001fff037819 */ /* 0x000fe20000011400 */
[----:B------:R-:W-:-:S04]  /*0b90*/  IMAD.WIDE.U32 R10, R24, R0, R10 ;  /* 0x00000000180a7225 */ /* 0x000fc800078e000a */
[----:B------:R-:W-:Y:S02]  /*0ba0*/  IMAD R0, R25, R0, RZ ;  /* 0x0000000019007224 */ /* 0x000fe400078e02ff */
[----:B0-----:R-:W-:Y:S02]  /*0bb0*/  FADD.FTZ R17, -R6, R5 ;  /* 0x0000000506117221 */ /* 0x001fe40000010100 */
[----:B------:R-:W-:Y:S01]  /*0bc0*/  IMAD R25, R24, R3, R0 ;  /* 0x0000000318197224 */ /* 0x000fe200078e0200 */
[----:B------:R-:W-:Y:S01]  /*0bd0*/  I2FP.F32.S32 R3, R8 ;  /* 0x0000000800037245 */ /* 0x000fe20000201400 */
[----:B------:R-:W-:Y:S02]  /*0be0*/  FADD.FTZ R6, -R17, 1 ;  /* 0x3f80000011067421 */ /* 0x000fe40000010100 */
[----:B------:R-:W-:Y:S02]  /*0bf0*/  IMAD.IADD R11, R11, 0x1, R25 ;  /* 0x000000010b0b7824 */ /* 0x000fe400078e0219 */
[----:B------:R-:W-:-:S02]  /*0c00*/  FADD.FTZ R0, -R3, R4 ;  /* 0x0000000403007221 */ /* 0x000fc40000010100 */
[-C--:B------:R-:W-:Y:S02]  /*0c10*/  IMAD R11, R11, R2.reuse, RZ ;  /* 0x000000020b0b7224 */ /* 0x080fe400078e02ff */
[----:B------:R-:W-:-:S04]  /*0c20*/  IMAD.WIDE.U32 R2, R10, R2, R12 ;  /* 0x000000020a027225 */ /* 0x000fc800078e000c */
[----:B------:R-:W-:-:S05]  /*0c30*/  IMAD R11, R9, R10, R11 ;  /* 0x0000000a090b7224 */ /* 0x000fca00078e020b */
[----:B------:R-:W-:Y:S01]  /*0c40*/  IADD3 R3, PT, PT, R3, R11, RZ ;  /* 0x0000000b03037210 */ /* 0x000fe20007ffe0ff */
[----:B--2---:R-:W-:Y:S01]  /*0c50*/  IMAD.U32 R22, R22, 0x10000, RZ ;  /* 0x0001000016167824 */ /* 0x004fe200078e00ff */
[----:B---3--:R-:W-:-:S03]  /*0c60*/  SHF.L.U32 R14, R14, 0x10, RZ ;  /* 0x000000100e0e7819 */ /* 0x008fc600000006ff */
[----:B------:R-:W-:Y:S01]  /*0c70*/  FMUL.FTZ R5, R17, R22 ;  /* 0x0000001611057220 */ /* 0x000fe20000410000 */
[----:B----4-:R-:W-:Y:S01]  /*0c80*/  SHF.L.U32 R16, R16, 0x10, RZ ;  /* 0x0000001010107819 */ /* 0x010fe200000006ff */
[----:B-----5:R-:W-:-:S04]  /*0c90*/  IMAD.U32 R26, R26, 0x10000, RZ ;  /* 0x000100001a1a7824 */ /* 0x020fc800078e00ff */
[----:B------:R-:W-:-:S04]  /*0ca0*/  FMUL.FTZ R7, R17, R16 ;  /* 0x0000001011077220 */ /* 0x000fc80000410000 */
[C---:B------:R-:W-:Y:S01]  /*0cb0*/  FFMA.FTZ R7, R6.reuse, R26, R7 ;  /* 0x0000001a06077223 */ /* 0x040fe20000010007 */
[----:B------:R-:W-:-:S03]  /*0cc0*/  FFMA.FTZ R5, R6, R14, R5 ;  /* 0x0000000e06057223 */ /* 0x000fc60000010005 */
[C---:B------:R-:W-:Y:S01]  /*0cd0*/  FMUL.FTZ R4, R0.reuse, R7 ;  /* 0x0000000700047220 */ /* 0x040fe20000410000 */
[----:B------:R-:W-:-:S04]  /*0ce0*/  FADD.FTZ R0, -R0, 1 ;  /* 0x3f80000000007421 */ /* 0x000fc80000010100 */
[----:B------:R-:W-:Y:S01]  /*0cf0*/  FFMA.FTZ R0, R5, R0, R4 ;  /* 0x0000000005007223 */ /* 0x000fe20000010004 */
[----:B------:R-:W-:-:S04]  /*0d00*/  LEA R4, P0, R2, UR10, 0x1 ;  /* 0x0000000a02047c11 */ /* 0x000fc8000f8008ff */
[----:B------:R-:W-:Y:S02]  /*0d10*/  F2FP.BF16.F32.PACK_AB R0, RZ, R0 ;  /* 0x00000000ff00723e */ /* 0x000fe400000010ff */
[----:B------:R-:W-:-:S05]  /*0d20*/  LEA.HI.X R5, R2, UR11, R3, 0x1, P0 ;  /* 0x0000000b02057c11 */ /* 0x000fca00080f0c03 */
[----:B------:R-:W-:Y:S01]  /*0d30*/  STG.E.U16 desc[UR4][R4.64], R0 ;  /* 0x0000000004007986 */ /* 0x000fe2000c101504 */
[----:B------:R-:W-:Y:S05]  /*0d40*/  EXIT ;  /* 0x000000000000794d */ /* 0x000fea0003800000 */
.L_x_1919:
        /* <DEDUP_REMOVED lines=11> */
.L_x_1994:


//--------------------- .text._ZN2at6native54_GLOBAL__N__aa9a477a_21_UpSampleBilinear2d_cu_607db5e329upsample_bilinear2d_out_frameIN3c104HalfEfEEviT0_S5_bNS_27GenericPackedTensorAccessorIKT_Lm4ENS_16DefaultPtrTraitsElEENS6_IS7_Lm4ES9_lEE --------------------------
	.section	.text._ZN2at6native54_GLOBAL__N__aa9a477a_21_UpSampleBilinear2d_cu_607db5e329upsample_bilinear2d_out_frameIN3c104HalfEfEEviT0_S5_bNS_27GenericPackedTensorAccessorIKT_Lm4ENS_16DefaultPtrTraitsElEENS6_IS7_Lm4ES9_lEE,"ax",@progbits
	.align	128
.text._ZN2at6native54_GLOBAL__N__aa9a477a_21_UpSampleBilinear2d_cu_607db5e329upsample_bilinear2d_out_frameIN3c104HalfEfEEviT0_S5_bNS_27GenericPackedTensorAccessorIKT_Lm4ENS_16DefaultPtrTraitsElEENS6_IS7_Lm4ES9_lEE:
        .type           _ZN2at6native54_GLOBAL__N__aa9a477a_21_UpSampleBilinear2d_cu_607db5e329upsample_bilinear2d_out_frameIN3c104HalfEfEEviT0_S5_bNS_27GenericPackedTensorAccessorIKT_Lm4ENS_16DefaultPtrTraitsElEENS6_IS7_Lm4ES9_lEE,@function
        .size           _ZN2at6native54_GLOBAL__N__aa9a477a_21_UpSampleBilinear2d_cu_607db5e329upsample_bilinear2d_out_frameIN3c104HalfEfEEviT0_S5_bNS_27GenericPackedTensorAccessorIKT_Lm4ENS_16DefaultPtrTraitsElEENS6_IS7_Lm4ES9_lEE,(.L_x_1995 - _ZN2at6native54_GLOBAL__N__aa9a477a_21_UpSampleBilinear2d_cu_607db5e329upsample_bilinear2d_out_frameIN3c104HalfEfEEviT0_S5_bNS_27GenericPackedTensorAccessorIKT_Lm4ENS_16DefaultPtrTraitsElEENS6_IS7_Lm4ES9_lEE)
        .other          _ZN2at6native54_GLOBAL__N__aa9a477a_21_UpSampleBilinear2d_cu_607db5e329upsample_bilinear2d_out_frameIN3c104HalfEfEEviT0_S5_bNS_27GenericPackedTensorAccessorIKT_Lm4ENS_16DefaultPtrTraitsElEENS6_IS7_Lm4ES9_lEE,@"STO_CUDA_ENTRY STV_DEFAULT"
_ZN2at6native54_GLOBAL__N__aa9a477a_21_UpSampleBilinear2d_cu_607db5e329upsample_bilinear2d_out_frameIN3c104HalfEfEEviT0_S5_bNS_27GenericPackedTensorAccessorIKT_Lm4ENS_16DefaultPtrTraitsElEENS6_IS7_Lm4ES9_lEE:
        /* <DEDUP_REMOVED lines=16> */
[----:B0-----:R-:W-:Y:S01]  /*0100*/  IMAD.MOV.U32 R2, RZ, RZ, RZ ;  /* 0x000000ffff027224 */ /* 0x001fe200078e00ff */
[----:B-1----:R-:W-:-:S05]  /*0110*/  IADD3 R6, PT, PT, RZ, -R3, RZ ;  /* 0x80000003ff067210 */ /* 0x002fca0007ffe0ff */
[----:B------:R-:W-:Y:S01]  /*0120*/  IMAD R9, R6, R5, RZ ;  /* 0x0000000506097224 */ /* 0x000fe200078e02ff */
[----:B------:R-:W-:-:S03]  /*0130*/  IABS R6, R0 ;  /* 0x0000000000067213 */ /* 0x000fc60000000000 */
[----:B------:R-:W-:Y:S01]  /*0140*/  IMAD.HI.U32 R3, R3, R9, R2 ;  /* 0x0000000903037227 */ /* 0x000fe200078e0002 */
[----:B------:R-:W-:-:S04]  /*0150*/  LOP3.LUT R2, R0, R7, RZ, 0x3c, !PT ;  /* 0x0000000700027212 */ /* 0x000fc800078e3cff */
[----:B------:R-:W-:Y:S01]  /*0160*/  ISETP.GE.AND P0, PT, R2, RZ, PT ;  /* 0x000000ff0200720c */ /* 0x000fe20003f06270 */
[----:B------:R-:W-:-:S05]  /*0170*/  IMAD.HI.U32 R3, R3, R6, RZ ;  /* 0x0000000603037227 */ /* 0x000fca00078e00ff */
[----:B------:R-:W-:-:S05]  /*0180*/  IADD3 R4, PT, PT, -R3, RZ, RZ ;  /* 0x000000ff03047210 */ /* 0x000fca0007ffe1ff */
        /* <DEDUP_REMOVED lines=10> */
[----:B------:R-:W-:Y:S02]  /*0230*/  ISETP.NE.AND P2, PT, RZ, UR4, PT ;  /* 0x00000004ff007c0c */ /* 0x000fe4000bf45270 */
[----:B------:R-:W-:-:S05]  /*0240*/  MOV R13, R3 ;  /* 0x00000003000d7202 */ /* 0x000fca0000000f00 */
[----:B------:R-:W-:Y:S01]  /*0250*/  @!P0 IMAD.MOV R13, RZ, RZ, -R13 ;  /* 0x000000ffff0d8224 */ /* 0x000fe200078e0a0d */
[----:B------:R-:W-:Y:S02]  /*0260*/  @!P1 LOP3.LUT R13, RZ, R7, RZ, 0x33, !PT ;  /* 0x00000007ff0d9212 */ /* 0x000fe400078e33ff */
[----:B-1----:R-:W-:Y:S02]  /*0270*/  ISETP.GE.AND P0, PT, R4, 0x1, PT ;  /* 0x000000010400780c */ /* 0x002fe40003f06270 */
[----:B------:R-:W-:Y:S02]  /*0280*/  I2FP.F32.S32 R2, R13 ;  /* 0x0000000d00027245 */ /* 0x000fe40000201400 */
[----:B------:R-:W-:-:S03]  /*0290*/  IADD3 R4, PT, PT, -R13, RZ, RZ ;  /* 0x000000ff0d047210 */ /* 0x000fc60007ffe1ff */
[C---:B------:R-:W-:Y:S02]  /*02a0*/  @!P2 FADD.FTZ R3, R2.reuse, 0.5 ;  /* 0x3f0000000203a421 */ /* 0x040fe40000010000 */
[----:B------:R-:W-:Y:S02]  /*02b0*/  IMAD R7, R7, R4, R0 ;  /* 0x0000000407077224 */ /* 0x000fe400078e0200 */
[-C--:B--2---:R-:W-:Y:S01]  /*02c0*/  @P2 FMUL.FTZ R0, R2, R5.reuse ;  /* 0x0000000502002220 */ /* 0x084fe20000410000 */
[----:B------:R-:W-:Y:S01]  /*02d0*/  @!P2 FFMA.FTZ R3, R3, R5, -0.5 ;  /* 0xbf0000000303a423 */ /* 0x000fe20000010005 */
[----:B0-----:R-:W-:Y:S06]  /*02e0*/  @!P0 EXIT ;  /* 0x000000000000894d */ /* 0x001fec0003800000 */
        /* <DEDUP_REMOVED lines=23> */
[----:B------:R-:W-:-:S04]  /*0460*/  SHF.R.S32.HI R7, RZ, 0x1f, R13 ;  /* 0x0000001fff077819 */ /* 0x000fc8000001140d */
[----:B------:R-:W-:Y:S01]  /*0470*/  IADD3 R31, PT, PT, R3, R31, RZ ;  /* 0x0000001f031f7210 */ /* 0x000fe20007ffe0ff */
[----:B------:R-:W-:Y:S01]  /*0480*/  IMAD R10, R7, UR8, RZ ;  /* 0x00000008070a7c24 */ /* 0x000fe2000f8e02ff */
[--C-:B------:R-:W-:Y:S02]  /*0490*/  SHF.R.S32.HI R3, RZ, 0x1f, R15.reuse ;  /* 0x0000001fff037819 */ /* 0x100fe4000001140f */
[----:B------:R-:W-:Y:S01]  /*04a0*/  MOV R30, R2 ;  /* 0x00000002001e7202 */ /* 0x000fe20000000f00 */
[----:B------:R-:W-:Y:S01]  /*04b0*/  @P0 IMAD.MOV R4, RZ, RZ, R15 ;  /* 0x000000ffff040224 */ /* 0x000fe200078e020f */
[----:B0-----:R-:W-:Y:S01]  /*04c0*/  ISETP.GE.AND P0, PT, R17, UR4, PT ;  /* 0x0000000411007c0c */ /* 0x001fe2000bf06270 */
[----:B------:R-:W0:Y:S01]  /*04d0*/  LDCU.64 UR4, c[0x0][0x3d0] ;  /* 0x00007a00ff0477ac */ /* 0x000e220008000a00 */
[----:B-----5:R-:W-:Y:S02]  /*04e0*/  IMAD R8, R3, UR6, RZ ;  /* 0x0000000603087c24 */ /* 0x020fe4000f8e02ff */
[----:B------:R-:W-:Y:S01]  /*04f0*/  SHF.R.S32.HI R5, RZ, 0x1f, R4 ;  /* 0x0000001fff057819 */ /* 0x000fe20000011404 */
[----:B------:R-:W-:-:S04]  /*0500*/  IMAD.WIDE.U32 R2, R15, UR6, RZ ;  /* 0x000000060f027c25 */ /* 0x000fc8000f8e00ff */
[----:B------:R-:W-:Y:S02]  /*0510*/  IMAD R7, R15, UR7, R8 ;  /* 0x000000070f077c24 */ /* 0x000fe4000f8e0208 */
[C---:B------:R-:W-:Y:S02]  /*0520*/  VIADD R25, R17.reuse, 0x1 ;  /* 0x0000000111197836 */ /* 0x040fe40000000000 */
[----:B------:R-:W-:Y:S01]  /*0530*/  @P0 IADD3 R25, PT, PT, R17, RZ, RZ ;  /* 0x000000ff11190210 */ /* 0x000fe20007ffe0ff */
[----:B------:R-:W-:Y:S01]  /*0540*/  IMAD R5, R5, UR6, RZ ;  /* 0x0000000605057c24 */ /* 0x000fe2000f8e02ff */
[----:B-1----:R-:W-:Y:S01]  /*0550*/  ISETP.GE.AND P0, PT, R12, 0x1, PT ;  /* 0x000000010c00780c */ /* 0x002fe20003f06270 */
[----:B------:R-:W-:Y:S01]  /*0560*/  IMAD R11, R13, UR9, R10 ;  /* 0x000000090d0b7c24 */ /* 0x000fe2000f8e020a */
[----:B------:R-:W-:Y:S01]  /*0570*/  IADD3 R3, PT, PT, R3, R7, RZ ;  /* 0x0000000703037210 */ /* 0x000fe20007ffe0ff */
[C---:B------:R-:W-:Y:S01]  /*0580*/  IMAD R9, R4.reuse, UR7, R5 ;  /* 0x0000000704097c24 */ /* 0x040fe2000f8e0205 */
[----:B------:R-:W-:Y:S01]  /*0590*/  SHF.R.S32.HI R8, RZ, 0x1f, R25 ;  /* 0x0000001fff087819 */ /* 0x000fe20000011419 */
[----:B------:R-:W-:Y:S01]  /*05a0*/  IMAD.WIDE.U32 R4, R4, UR6, RZ ;  /* 0x0000000604047c25 */ /* 0x000fe2000f8e00ff */
[----:B------:R-:W-:-:S03]  /*05b0*/  SHF.R.S32.HI R7, RZ, 0x1f, R17 ;  /* 0x0000001fff077819 */ /* 0x000fc60000011411 */
[----:B0-----:R-:W-:Y:S02]  /*05c0*/  IMAD R8, R8, UR4, RZ ;  /* 0x0000000408087c24 */ /* 0x001fe4000f8e02ff */
[----:B------:R-:W-:Y:S02]  /*05d0*/  IMAD.IADD R5, R5, 0x1, R9 ;  /* 0x0000000105057824 */ /* 0x000fe400078e0209 */
[----:B------:R-:W-:Y:S02]  /*05e0*/  IMAD R7, R7, UR4, RZ ;  /* 0x0000000407077c24 */ /* 0x000fe4000f8e02ff */
[----:B------:R-:W-:-:S04]  /*05f0*/  IMAD.WIDE.U32 R26, R25, UR4, R2 ;  /* 0x00000004191a7c25 */ /* 0x000fc8000f8e0002 */
[----:B------:R-:W-:Y:S02]  /*0600*/  IMAD R9, R25, UR5, R8 ;  /* 0x0000000519097c24 */ /* 0x000fe4000f8e0208 */
        /* <DEDUP_REMOVED lines=10> */
[----:B------:R-:W-:Y:S01]  /*06b0*/  IADD3 R4, PT, PT, R29, R7, RZ ;  /* 0x000000071d047210 */ /* 0x000fe20007ffe0ff */
[----:B------:R-:W-:Y:S01]  /*06c0*/  IMAD.IADD R5, R7, 0x1, R23 ;  /* 0x0000000107057824 */ /* 0x000fe200078e0217 */
[----:B------:R-:W-:Y:S01]  /*06d0*/  IADD3 R6, PT, PT, R27, R9, RZ ;  /* 0x000000091b067210 */ /* 0x000fe20007ffe0ff */
[----:B------:R-:W-:Y:S01]  /*06e0*/  FADD.FTZ R8, -R0, 1 ;  /* 0x3f80000000087421 */ /* 0x000fe20000010100 */
[----:B------:R-:W-:Y:S01]  /*06f0*/  IADD3 R7, PT, PT, R9, R25, RZ ;  /* 0x0000001909077210 */ /* 0x000fe20007ffe0ff */
[----:B------:R-:W-:Y:S01]  /*0700*/  FADD.FTZ R9, -R2, 1 ;  /* 0x3f80000002097421 */ /* 0x000fe20000010100 */
[----:B------:R-:W-:Y:S01]  /*0710*/  IADD3 R3, PT, PT, R31, R11, RZ ;  /* 0x0000000b1f037210 */ /* 0x000fe20007ffe0ff */
[----:B------:R-:W0:Y:S01]  /*0720*/  LDCU.64 UR10, c[0x0][0x358] ;  /* 0x00006b00ff0a77ac */ /* 0x000e220008000a00 */
[----:B------:R-:W-:-:S05]  /*0730*/  UMOV UR4, URZ ;  /* 0x000000ff00047c82 */ /* 0x000fca0008000000 */
.L_x_1924:
[----:B-1----:R-:W1:Y:S01]  /*0740*/  LDC.64 R36, c[0x0][0x400] ;  /* 0x00010000ff247b82 */ /* 0x002e620000000a00 */
[----:B--2---:R-:W2:Y:S01]  /*0750*/  LDCU UR6, c[0x0][0x3a0] ;  /* 0x00007400ff0677ac */ /* 0x004ea20008000800 */
[----:B------:R-:W-:Y:S01]  /*0760*/  MOV R11, R3 ;  /* 0x00000003000b7202 */ /* 0x000fe20000000f00 */
[----:B------:R-:W-:Y:S01]  /*0770*/  IMAD.MOV.U32 R10, RZ, RZ, R30 ;  /* 0x000000ffff0a7224 */ /* 0x000fe200078e001e */
[----:B---3--:R-:W-:Y:S01]  /*0780*/  MOV R12, R26 ;  /* 0x0000001a000c7202 */ /* 0x008fe20000000f00 */
[----:B------:R-:W3:Y:S01]  /*0790*/  LDCU UR7, c[0x0][0x398] ;  /* 0x00007300ff0777ac */ /* 0x000ee20008000800 */
[----:B------:R-:W-:Y:S01]  /*07a0*/  MOV R13, R6 ;  /* 0x00000006000d7202 */ /* 0x000fe20000000f00 */
[----:B------:R-:W-:Y:S01]  /*07b0*/  IMAD.MOV.U32 R33, RZ, RZ, R7 ;  /* 0x000000ffff217224 */ /* 0x000fe200078e0007 */
[----:B------:R-:W4:Y:S01]  /*07c0*/  LDC.64 R34, c[0x0][0x3b8] ;  /* 0x0000ee00ff227b82 */ /* 0x000f220000000a00 */
[----:B------:R-:W-:Y:S01]  /*07d0*/  MOV R32, R24 ;  /* 0x0000001800207202 */ /* 0x000fe20000000f00 */
[----:B------:R-:W-:Y:S01]  /*07e0*/  IMAD.MOV.U32 R14, RZ, RZ, R22 ;  /* 0x000000ffff0e7224 */ /* 0x000fe200078e0016 */
[----:B------:R-:W-:Y:S01]  /*07f0*/  MOV R15, R5 ;  /* 0x00000005000f7202 */ /* 0x000fe20000000f00 */
        /* <DEDUP_REMOVED lines=8> */
[----:B------:R-:W-:-:S04]  /*0880*/  IMAD.WIDE.U32 R18, R34, UR4, R10 ;  /* 0x0000000422127c25 */ /* 0x000fc8000f8e000a */
[----:B------:R-:W-:Y:S02]  /*0890*/  IMAD R33, R35, UR4, RZ ;  /* 0x0000000423217c24 */ /* 0x000fe4000f8e02ff */
[----:B------:R-:W-:-:S03]  /*08a0*/  IMAD.WIDE.U32 R14, R34, UR4, R14 ;  /* 0x00000004220e7c25 */ /* 0x000fc6000f8e000e */
[----:B------:R-:W-:Y:S01]  /*08b0*/  IADD3 R11, PT, PT, R19, R33, RZ ;  /* 0x00000021130b7210 */ /* 0x000fe20007ffe0ff */
[----:B------:R-:W-:Y:S01]  /*08c0*/  IMAD R10, R37, UR4, R21 ;  /* 0x00000004250a7c24 */ /* 0x000fe2000f8e0215 */
[----:B------:R-:W-:Y:S01]  /*08d0*/  UIADD3 UR4, UPT, UPT, UR4, 0x1, URZ ;  /* 0x0000000104047890 */ /* 0x000fe2000fffe0ff */
[C---:B------:R-:W-:Y:S01]  /*08e0*/  IADD3 R50, PT, PT, R33.reuse, R17, RZ ;  /* 0x0000001121327210 */ /* 0x040fe20007ffe0ff */
[C---:B------:R-:W-:Y:S01]  /*08f0*/  IMAD.IADD R51, R33.reuse, 0x1, R15 ;  /* 0x0000000121337824 */ /* 0x040fe200078e020f */
[----:B------:R-:W-:Y:S01]  /*0900*/  IADD3 R52, PT, PT, R33, R13, RZ ;  /* 0x0000000d21347210 */ /* 0x000fe20007ffe0ff */
[----:B---3--:R-:W-:Y:S01]  /*0910*/  UISETP.NE.AND UP1, UPT, UR4, UR7, UPT ;  /* 0x000000070400728c */ /* 0x008fe2000bf25270 */
[----:B------:R-:W-:Y:S10]  /*0920*/  BRA.U !UP2, `(.L_x_1920) ;  /* 0x000000090a307547 */ /* 0x000ff4000b800000 */
[----:B------:R-:W1:Y:S01]  /*0930*/  LDC.64 R32, c[0x0][0x3c0] ;  /* 0x0000f000ff207b82 */ /* 0x000e620000000a00 */
[----:B------:R-:W2:Y:S01]  /*0940*/  LDCU.64 UR12, c[0x0][0x3d8] ;  /* 0x00007b00ff0c77ac */ /* 0x000ea20008000a00 */
[----:B------:R-:W-:Y:S01]  /*0950*/  SHF.L.U64.HI R35, R18, 0x1, R11 ;  /* 0x0000000112237819 */ /* 0x000fe2000001020b */
[----:B------:R-:W-:Y:S01]  /*0960*/  IMAD.SHL.U32 R36, R12, 0x2, RZ ;  /* 0x000000020c247824 */ /* 0x000fe200078e00ff */
[----:B------:R-:W-:Y:S01]  /*0970*/  SHF.L.U32 R34, R18, 0x1, RZ ;  /* 0x0000000112227819 */ /* 0x000fe200000006ff */
[----:B------:R-:W-:Y:S01]  /*0980*/  ULOP3.LUT UR5, UR6, 0x7ffffffc, URZ, 0xc0, !UPT ;  /* 0x7ffffffc06057892 */ /* 0x000fe2000f8ec0ff */
[----:B------:R-:W-:Y:S02]  /*0990*/  SHF.L.U64.HI R37, R12, 0x1, R52 ;  /* 0x000000010c257819 */ /* 0x000fe40000010234 */
[----:B------:R-:W3:Y:S01]  /*09a0*/  LDC R54, c[0x0][0x390] ;  /* 0x0000e400ff367b82 */ /* 0x000ee20000000800 */
[C---:B------:R-:W-:Y:S01]  /*09b0*/  SHF.L.U64.HI R41, R14.reuse, 0x1, R51 ;  /* 0x000000010e297819 */ /* 0x040fe20000010233 */
[----:B------:R-:W-:Y:S01]  /*09c0*/  UIADD3 UR7, UPT, UPT, -UR5, URZ, URZ ;  /* 0x000000ff05077290 */ /* 0x000fe2000fffe1ff */
[----:B------:R-:W-:-:S02]  /*09d0*/  SHF.L.U32 R40, R14, 0x1, RZ ;  /* 0x000000010e287819 */ /* 0x000fc400000006ff */
[C---:B------:R-:W-:Y:S02]  /*09e0*/  SHF.L.U64.HI R43, R16.reuse, 0x1, R50 ;  /* 0x00000001102b7819 */ /* 0x040fe40000010232 */
[----:B------:R-:W-:Y:S01]  /*09f0*/  SHF.L.U32 R42, R16, 0x1, RZ ;  /* 0x00000001102a7819 */ /* 0x000fe200000006ff */
[----:B------:R-:W4:Y:S01]  /*0a00*/  LDC R55, c[0x0][0x394] ;  /* 0x0000e500ff377b82 */ /* 0x000f220000000800 */
[----:B--2---:R-:W-:-:S04]  /*0a10*/  LEA R44, P0, R20, UR12, 0x1 ;  /* 0x0000000c142c7c11 */ /* 0x004fc8000f8008ff */
[----:B------:R-:W-:Y:S01]  /*0a20*/  LEA.HI.X R45, R20, UR13, R10, 0x1, P0 ;  /* 0x0000000d142d7c11 */ /* 0x000fe200080f0c0a */
[----:B-1----:R-:W-:Y:S02]  /*0a30*/  IMAD R56, R33, 0x6, RZ ;  /* 0x0000000621387824 */ /* 0x002fe400078e02ff */
[----:B------:R-:W-:-:S04]  /*0a40*/  IMAD.WIDE.U32 R38, R32, 0x6, R34 ;  /* 0x0000000620267825 */ /* 0x000fc800078e0022 */
[----:B------:R-:W-:-:S07]  /*0a50*/  IMAD.IADD R53, R39, 0x1, R56 ;  /* 0x0000000127357824 */ /* 0x000fce00078e0238 */
.L_x_1921:
[C---:B---3--:R-:W-:Y:S02]  /*0a60*/  IADD3 R46, P1, PT, R54.reuse, R40, RZ ;  /* 0x00000028362e7210 */ /* 0x048fe40007f3e0ff */
[----:B-1----:R-:W-:Y:S02]  /*0a70*/  IADD3 R48, P0, PT, R54, R42, RZ ;  /* 0x0000002a36307210 */ /* 0x002fe40007f1e0ff */
[C---:B----4-:R-:W-:Y:S02]  /*0a80*/  IADD3.X R47, PT, PT, R55.reuse, R41, RZ, P1, !PT ;  /* 0x00000029372f7210 */ /* 0x050fe40000ffe4ff */
[----:B------:R-:W-:-:S03]  /*0a90*/  IADD3.X R49, PT, PT, R55, R43, RZ, P0, !PT ;  /* 0x0000002b37317210 */ /* 0x000fc600007fe4ff */
[----:B0-----:R0:W2:Y:S04]  /*0aa0*/  LDG.E.U16 R58, desc[UR10][R46.64] ;  /* 0x0000000a2e3a7981 */ /* 0x0010a8000c1e1500 */
[----:B------:R-:W3:Y:S01]  /*0ab0*/  LDG.E.U16 R48, desc[UR10][R48.64] ;  /* 0x0000000a30307981 */ /* 0x000ee2000c1e1500 */
[----:B0-----:R-:W-:-:S05]  /*0ac0*/  IADD3 R46, P0, PT, R54, R36, RZ ;  /* 0x00000024362e7210 */ /* 0x001fca0007f1e0ff */
[----:B------:R-:W-:-:S05]  /*0ad0*/  IMAD.X R47, R55, 0x1, R37, P0 ;  /* 0x00000001372f7824 */ /* 0x000fca00000e0625 */
[----:B------:R0:W4:Y:S02]  /*0ae0*/  LDG.E.U16 R59, desc[UR10][R46.64] ;  /* 0x0000000a2e3b7981 */ /* 0x000124000c1e1500 */
[----:B0-----:R-:W-:-:S04]  /*0af0*/  IADD3 R46, P0, PT, R54, R34, RZ ;  /* 0x00000022362e7210 */ /* 0x001fc80007f1e0ff */
[----:B------:R-:W-:-:S05]  /*0b00*/  IADD3.X R47, PT, PT, R55, R35, RZ, P0, !PT ;  /* 0x00000023372f7210 */ /* 0x000fca00007fe4ff */
[----:B------:R-:W5:Y:S01]  /*0b10*/  LDG.E.U16 R57, desc[UR10][R46.64] ;  /* 0x0000000a2e397981 */ /* 0x000f62000c1e1500 */
[----:B--2---:R-:W-:Y:S02]  /*0b20*/  HADD2.F32 R58, -RZ, R58.H0_H0 ;  /* 0x2000003aff3a7230 */ /* 0x004fe40000004100 */
[----:B---3--:R-:W-:-:S05]  /*0b30*/  HADD2.F32 R49, -RZ, R48.H0_H0 ;  /* 0x20000030ff317230 */ /* 0x008fca0000004100 */
[----:B------:R-:W-:Y:S01]  /*0b40*/  FMUL.FTZ R49, R2, R49 ;  /* 0x0000003102317220 */ /* 0x000fe20000410000 */
[----:B----4-:R-:W-:-:S05]  /*0b50*/  HADD2.F32 R59, -RZ, R59.H0_H0 ;  /* 0x2000003bff3b7230 */ /* 0x010fca0000004100 */
[----:B------:R-:W-:-:S04]  /*0b60*/  FMUL.FTZ R60, R2, R59 ;  /* 0x0000003b023c7220 */ /* 0x000fc80000410000 */
[----:B------:R-:W-:-:S04]  /*0b70*/  FFMA.FTZ R59, R9, R58, R60 ;  /* 0x0000003a093b7223 */ /* 0x000fc8000001003c */
[----:B------:R-:W-:Y:S01]  /*0b80*/  FMUL.FTZ R59, R0, R59 ;  /* 0x0000003b003b7220 */ /* 0x000fe20000410000 */
[----:B-----5:R-:W-:-:S05]  /*0b90*/  HADD2.F32 R48, -RZ, R57.H0_H0 ;  /* 0x20000039ff307230 */ /* 0x020fca0000004100 */
[----:B------:R-:W-:Y:S01]  /*0ba0*/  FFMA.FTZ R49, R9, R48, R49 ;  /* 0x0000003009317223 */ /* 0x000fe20000010031 */
[----:B------:R-:W-:-:S03]  /*0bb0*/  SHF.L.U32 R57, R32, 0x1, RZ ;  /* 0x0000000120397819 */ /* 0x000fc600000006ff */
[----:B------:R-:W-:Y:S01]  /*0bc0*/  FFMA.FTZ R49, R8, R49, R59 ;  /* 0x0000003108317223 */ /* 0x000fe2000001003b */
[----:B------:R-:W-:-:S04]  /*0bd0*/  IADD3 R46, P0, P1, R54, R57, R34 ;  /* 0x00000039362e7210 */ /* 0x000fc8000791e022 */
[----:B------:R-:W-:Y:S02]  /*0be0*/  F2FP.F16.F32.PACK_AB R47, RZ, R49 ;  /* 0x00000031ff2f723e */ /* 0x000fe400000000ff */
        /* <DEDUP_REMOVED lines=9> */
[----:B------:R-:W-:Y:S01]  /*0c80*/  IADD3.X R47, PT, PT, R55, R49, R41, P0, P1 ;  /* 0x00000031372f7210 */ /* 0x000fe200007e2429 */
[----:B--2---:R-:W-:Y:S02]  /*0c90*/  HADD2.F32 R48, -RZ, R48.H0_H0 ;  /* 0x20000030ff307230 */ /* 0x004fe40000004100 */
[----:B---3--:R-:W-:-:S05]  /*0ca0*/  HADD2.F32 R59, -RZ, R58.H0_H0 ;  /* 0x2000003aff3b7230 */ /* 0x008fca0000004100 */
[----:B------:R-:W-:-:S04]  /*0cb0*/  FMUL.FTZ R58, R2, R59 ;  /* 0x0000003b023a7220 */ /* 0x000fc80000410000 */
[----:B------:R-:W-:Y:S02]  /*0cc0*/  FFMA.FTZ R48, R9, R48, R58 ;  /* 0x0000003009307223 */ /* 0x000fe4000001003a */
[----:B------:R1:W2:Y:S02]  /*0cd0*/  LDG.E.U16 R58, desc[UR10][R46.64] ;  /* 0x0000000a2e3a7981 */ /* 0x0002a4000c1e1500 */
[----:B-1----:R-:W-:-:S04]  /*0ce0*/  IADD3 R46, P0, P1, R54, R57, R36 ;  /* 0x00000039362e7210 */ /* 0x002fc8000791e024 */
[----:B------:R-:W-:-:S05]  /*0cf0*/  IADD3.X R47, PT, PT, R55, R49, R37, P0, P1 ;  /* 0x00000031372f7210 */ /* 0x000fca00007e2425 */
[----:B------:R1:W3:Y:S02]  /*0d00*/  LDG.E.U16 R49, desc[UR10][R46.64] ;  /* 0x0000000a2e317981 */ /* 0x0002e4000c1e1500 */
[----:B-1----:R-:W1:Y:S01]  /*0d10*/  LDC.64 R46, c[0x0][0x408] ;  /* 0x00010200ff2e7b82 */ /* 0x002e620000000a00 */
[----:B--2---:R-:W-:Y:S02]  /*0d20*/  HADD2.F32 R58, -RZ, R58.H0_H0 ;  /* 0x2000003aff3a7230 */ /* 0x004fe40000004100 */
[----:B---3--:R-:W-:-:S05]  /*0d30*/  HADD2.F32 R49, -RZ, R49.H0_H0 ;  /* 0x20000031ff317230 */ /* 0x008fca0000004100 */
[----:B0-----:R-:W-:-:S04]  /*0d40*/  FMUL.FTZ R60, R2, R49 ;  /* 0x00000031023c7220 */ /* 0x001fc80000410000 */
[----:B------:R-:W-:-:S04]  /*0d50*/  FFMA.FTZ R49, R9, R58, R60 ;  /* 0x0000003a09317223 */ /* 0x000fc8000001003c */
[----:B------:R-:W-:-:S04]  /*0d60*/  FMUL.FTZ R49, R0, R49 ;  /* 0x0000003100317220 */ /* 0x000fc80000410000 */
[----:B------:R-:W-:-:S05]  /*0d70*/  FFMA.FTZ R48, R8, R48, R49 ;  /* 0x0000003008307223 */ /* 0x000fca0000010031 */
[----:B------:R-:W-:Y:S02]  /*0d80*/  F2FP.F16.F32.PACK_AB R49, RZ, R48 ;  /* 0x00000030ff31723e */ /* 0x000fe400000000ff */
        /* <DEDUP_REMOVED lines=18> */
[----:B---3--:R-:W-:Y:S02]  /*0eb0*/  HADD2.F32 R61, -RZ, R60.H0_H0 ;  /* 0x2000003cff3d7230 */ /* 0x008fe40000004100 */
[----:B--2---:R-:W-:-:S03]  /*0ec0*/  HADD2.F32 R60, -RZ, R57.H0_H0 ;  /* 0x20000039ff3c7230 */ /* 0x004fc60000004100 */
[----:B------:R-:W-:-:S04]  /*0ed0*/  FMUL.FTZ R57, R2, R61 ;  /* 0x0000003d02397220 */ /* 0x000fc80000410000 */
[----:B------:R-:W-:Y:S01]  /*0ee0*/  FFMA.FTZ R57, R9, R60, R57 ;  /* 0x0000003c09397223 */ /* 0x000fe20000010039 */
[----:B----4-:R-:W-:Y:S02]  /*0ef0*/  HADD2.F32 R60, -RZ, R58.H0_H0 ;  /* 0x2000003aff3c7230 */ /* 0x010fe40000004100 */
[----:B-----5:R-:W-:-:S05]  /*0f00*/  HADD2.F32 R61, -RZ, R48.H0_H0 ;  /* 0x20000030ff3d7230 */ /* 0x020fca0000004100 */
[----:B------:R-:W-:-:S04]  /*0f10*/  FMUL.FTZ R61, R2, R61 ;  /* 0x0000003d023d7220 */ /* 0x000fc80000410000 */
[----:B------:R-:W-:-:S04]  /*0f20*/  FFMA.FTZ R61, R9, R60, R61 ;  /* 0x0000003c093d7223 */ /* 0x000fc8000001003d */
[----:B------:R-:W-:-:S04]  /*0f30*/  FMUL.FTZ R61, R0, R61 ;  /* 0x0000003d003d7220 */ /* 0x000fc80000410000 */
[----:B------:R-:W-:Y:S01]  /*0f40*/  FFMA.FTZ R57, R8, R57, R61 ;  /* 0x0000003908397223 */ /* 0x000fe2000001003d */
[----:B------:R-:W-:-:S04]  /*0f50*/  LEA R48, P0, R46, R44, 0x2 ;  /* 0x0000002c2e307211 */ /* 0x000fc800078010ff */
[----:B------:R-:W-:Y:S02]  /*0f60*/  F2FP.F16.F32.PACK_AB R57, RZ, R57 ;  /* 0x00000039ff39723e */ /* 0x000fe400000000ff */
        /* <DEDUP_REMOVED lines=13> */
[----:B------:R-:W-:Y:S01]  /*1040*/  IADD3.X R49, PT, PT, R55, R56, R49, P0, !PT ;  /* 0x0000003837317210 */ /* 0x000fe200007fe431 */
[----:B---3--:R-:W-:-:S05]  /*1050*/  HADD2.F32 R59, -RZ, R58.H0_H0 ;  /* 0x2000003aff3b7230 */ /* 0x008fca0000004100 */
[----:B------:R-:W-:Y:S02]  /*1060*/  FMUL.FTZ R60, R2, R59 ;  /* 0x0000003b023c7220 */ /* 0x000fe40000410000 */
[----:B------:R0:W3:Y:S01]  /*1070*/  LDG.E.U16 R59, desc[UR10][R48.64] ;  /* 0x0000000a303b7981 */ /* 0x0000e2000c1e1500 */
[----:B--2---:R-:W-:Y:S01]  /*1080*/  HADD2.F32 R58, -RZ, R57.H0_H0 ;  /* 0x20000039ff3a7230 */ /* 0x004fe20000004100 */
        /* <DEDUP_REMOVED lines=12> */
[----:B---3--:R-:W-:-:S05]  /*1150*/  HADD2.F32 R59, -RZ, R59.H0_H0 ;  /* 0x2000003bff3b7230 */ /* 0x008fca0000004100 */
[----:B------:R-:W-:Y:S01]  /*1160*/  FMUL.FTZ R60, R2, R59 ;  /* 0x0000003b023c7220 */ /* 0x000fe20000410000 */
[----:B--2---:R-:W-:-:S05]  /*1170*/  HADD2.F32 R58, -RZ, R58.H0_H0 ;  /* 0x2000003aff3a7230 */ /* 0x004fca0000004100 */
[----:B------:R-:W-:-:S04]  /*1180*/  FFMA.FTZ R59, R9, R58, R60 ;  /* 0x0000003a093b7223 */ /* 0x000fc8000001003c */
[----:B------:R-:W-:Y:S01]  /*1190*/  FFMA.FTZ R57, R8, R59, R57 ;  /* 0x0000003b08397223 */ /* 0x000fe20000010039 */
[----:B------:R-:W-:-:S04]  /*11a0*/  IMAD R59, R47, 0x6, RZ ;  /* 0x000000062f3b7824 */ /* 0x000fc800078e02ff */
[----:B------:R-:W-:Y:S02]  /*11b0*/  F2FP.F16.F32.PACK_AB R57, RZ, R57 ;  /* 0x00000039ff39723e */ /* 0x000fe400000000ff */
[----:B------:R-:W-:-:S05]  /*11c0*/  IADD3 R49, PT, PT, R49, R59, RZ ;  /* 0x0000003b31317210 */ /* 0x000fca0007ffe0ff */
[----:B------:R1:W-:Y:S01]  /*11d0*/  STG.E.U16 desc[UR10][R48.64], R57 ;  /* 0x0000003930007986 */ /* 0x0003e2000c10150a */
[----:B------:R-:W-:Y:S05]  /*11e0*/  BRA.U UP2, `(.L_x_1921) ;  /* 0xfffffff9021c7547 */ /* 0x000fea000b83ffff */
.L_x_1920:
        /* <DEDUP_REMOVED lines=22> */
[----:B------:R-:W-:Y:S01]  /*1350*/  IMAD.WIDE.U32 R38, R40, UR5, R36 ;  /* 0x0000000528267c25 */ /* 0x000fe2000f8e0024 */
[----:B------:R-:W-:Y:S02]  /*1360*/  IADD3 R33, PT, PT, R53, R33, RZ ;  /* 0x0000002135217210 */ /* 0x000fe40007ffe0ff */
[----:B------:R-:W-:Y:S02]  /*1370*/  LEA R46, P1, R32, UR8, 0x1 ;  /* 0x00000008202e7c11 */ /* 0x000fe4000f8208ff */
[----:B------:R-:W-:Y:S01]  /*1380*/  LEA.HI.X R49, R44, UR9, R45, 0x1, P0 ;  /* 0x000000092c317c11 */ /* 0x000fe200080f0c2d */
[----:B------:R-:W-:Y:S01]  /*1390*/  IMAD.WIDE.U32 R44, R40, UR5, R54 ;  /* 0x00000005282c7c25 */ /* 0x000fe2000f8e0036 */
[----:B------:R-:W-:-:S02]  /*13a0*/  LEA.HI.X R47, R32, UR9, R33, 0x1, P1 ;  /* 0x00000009202f7c11 */ /* 0x000fc400088f0c21 */
[C---:B------:R-:W-:Y:S01]  /*13b0*/  IADD3 R33, PT, PT, R53.reuse, R39, RZ ;  /* 0x0000002735217210 */ /* 0x040fe20007ffe0ff */
[----:B0-----:R-:W2:Y:S01]  /*13c0*/  LDG.E.U16 R48, desc[UR10][R48.64] ;  /* 0x0000000a30307981 */ /* 0x001ea2000c1e1500 */
[C---:B------:R-:W-:Y:S02]  /*13d0*/  LEA R32, P0, R38.reuse, UR8, 0x1 ;  /* 0x0000000826207c11 */ /* 0x040fe4000f8008ff */
[----:B------:R-:W-:Y:S01]  /*13e0*/  IADD3 R53, PT, PT, R53, R45, RZ ;  /* 0x0000002d35357210 */ /* 0x000fe20007ffe0ff */
        /* <DEDUP_REMOVED lines=8> */
[----:B------:R-:W-:-:S04]  /*1470*/  IMAD.WIDE.U32 R42, R40, UR6, R42 ;  /* 0x00000006282a7c25 */ /* 0x000fc8000f8e002a */
[----:B-----5:R-:W-:Y:S02]  /*1480*/  HADD2.F32 R57, -RZ, R44.H0_H0 ;  /* 0x2000002cff397230 */ /* 0x020fe40000004100 */
[----:B------:R-:W-:-:S04]  /*1490*/  IMAD.WIDE.U32 R44, R40, UR6, R34 ;  /* 0x00000006282c7c25 */ /* 0x000fc8000f8e0022 */
[----:B----4-:R-:W-:Y:S02]  /*14a0*/  HADD2.F32 R35, -RZ, R46.H0_H0 ;  /* 0x2000002eff237230 */ /* 0x010fe40000004100 */
[C---:B------:R-:W-:Y:S01]  /*14b0*/  FMUL.FTZ R46, R2.reuse, R57 ;  /* 0x00000039022e7220 */ /* 0x040fe20000410000 */
[----:B---3--:R-:W-:Y:S02]  /*14c0*/  HADD2.F32 R34, -RZ, R38.H0_H0 ;  /* 0x20000026ff227230 */ /* 0x008fe40000004100 */
[----:B--2---:R-:W-:Y:S02]  /*14d0*/  HADD2.F32 R38, -RZ, R48.H0_H0 ;  /* 0x20000030ff267230 */ /* 0x004fe40000004100 */
        /* <DEDUP_REMOVED lines=11> */
[----:B------:R-:W-:Y:S02]  /*1590*/  IADD3 R37, PT, PT, R53, R39, RZ ;  /* 0x0000002735257210 */ /* 0x000fe40007ffe0ff */
[----:B------:R-:W-:Y:S01]  /*15a0*/  LEA.HI.X R35, R44, UR9, R45, 0x1, P0 ;  /* 0x000000092c237c11 */ /* 0x000fe200080f0c2d */
[----:B------:R-:W-:Y:S01]  /*15b0*/  IMAD R39, R33, UR5, R49 ;  /* 0x0000000521277c24 */ /* 0x000fe2000f8e0231 */
[----:B------:R-:W-:Y:S01]  /*15c0*/  LEA R44, P0, R48, UR12, 0x1 ;  /* 0x0000000c302c7c11 */ /* 0x000fe2000f8008ff */
[----:B------:R-:W-:Y:S01]  /*15d0*/  IMAD.WIDE.U32 R40, R40, UR6, R54 ;  /* 0x0000000628287c25 */ /* 0x000fe2000f8e0036 */
[----:B------:R-:W-:Y:S02]  /*15e0*/  LEA R36, P1, R38, UR8, 0x1 ;  /* 0x0000000826247c11 */ /* 0x000fe4000f8208ff */
[----:B------:R-:W-:Y:S02]  /*15f0*/  LEA.HI.X R45, R48, UR13, R39, 0x1, P0 ;  /* 0x0000000d302d7c11 */ /* 0x000fe400080f0c27 */
[C---:B------:R-:W-:Y:S01]  /*1600*/  IADD3 R39, PT, PT, R53.reuse, R43, RZ ;  /* 0x0000002b35277210 */ /* 0x040fe20007ffe0ff */
[----:B------:R-:W-:Y:S01]  /*1610*/  IMAD.IADD R53, R53, 0x1, R41 ;  /* 0x0000000135357824 */ /* 0x000fe200078e0229 */
[----:B------:R-:W-:-:S02]  /*1620*/  LEA.HI.X R37, R38, UR9, R37, 0x1, P1 ;  /* 0x0000000926257c11 */ /* 0x000fc400088f0c25 */
[----:B------:R-:W-:Y:S02]  /*1630*/  F2FP.F16.F32.PACK_AB R56, RZ, R56 ;  /* 0x00000038ff38723e */ /* 0x000fe400000000ff */
        /* <DEDUP_REMOVED lines=10> */
[----:B---3--:R-:W-:-:S02]  /*16e0*/  HADD2.F32 R43, -RZ, R36.H0_H0 ;  /* 0x20000024ff2b7230 */ /* 0x008fc40000004100 */
[----:B----4-:R-:W-:-:S03]  /*16f0*/  HADD2.F32 R41, -RZ, R48.H0_H0 ;  /* 0x20000030ff297230 */ /* 0x010fc60000004100 */
[C---:B------:R-:W-:Y:S01]  /*1700*/  FMUL.FTZ R54, R2.reuse, R43 ;  /* 0x0000002b02367220 */ /* 0x040fe20000410000 */
[----:B-----5:R-:W-:Y:S02]  /*1710*/  HADD2.F32 R42, -RZ, R38.H0_H0 ;  /* 0x20000026ff2a7230 */ /* 0x020fe40000004100 */
[----:B------:R-:W-:Y:S01]  /*1720*/  FMUL.FTZ R41, R2, R41 ;  /* 0x0000002902297220 */ /* 0x000fe20000410000 */
[----:B--2---:R-:W-:Y:S02]  /*1730*/  HADD2.F32 R40, -RZ, R34.H0_H0 ;  /* 0x20000022ff287230 */ /* 0x004fe40000004100 */
[----:B------:R-:W-:Y:S01]  /*1740*/  FFMA.FTZ R43, R9, R42, R54 ;  /* 0x0000002a092b7223 */ /* 0x000fe20000010036 */
[----:B------:R-:W-:-:S04]  /*1750*/  IMAD.WIDE.U32 R36, R32, UR6, R46 ;  /* 0x0000000620247c25 */ /* 0x000fc8000f8e002e */
[----:B------:R-:W-:Y:S01]  /*1760*/  FFMA.FTZ R41, R9, R40, R41 ;  /* 0x0000002809297223 */ /* 0x000fe20000010029 */
[----:B------:R-:W-:Y:S01]  /*1770*/  FMUL.FTZ R43, R0, R43 ;  /* 0x0000002b002b7220 */ /* 0x000fe20000410000 */
[----:B------:R-:W-:Y:S01]  /*1780*/  IMAD R33, R33, UR6, R37 ;  /* 0x0000000621217c24 */ /* 0x000fe2000f8e0225 */
[----:B------:R-:W-:Y:S02]  /*1790*/  LEA R32, P0, R36, UR12, 0x1 ;  /* 0x0000000c24207c11 */ /* 0x000fe4000f8008ff */
[----:B------:R-:W-:Y:S02]  /*17a0*/  FFMA.FTZ R41, R8, R41, R43 ;  /* 0x0000002908297223 */ /* 0x000fe4000001002b */
[----:B------:R-:W-:-:S03]  /*17b0*/  LEA.HI.X R33, R36, UR13, R33, 0x1, P0 ;  /* 0x0000000d24217c11 */ /* 0x000fc600080f0c21 */
[----:B------:R-:W-:-:S05]  /*17c0*/  F2FP.F16.F32.PACK_AB R41, RZ, R41 ;  /* 0x00000029ff29723e */ /* 0x000fca00000000ff */
[----:B------:R2:W-:Y:S02]  /*17d0*/  STG.E.U16 desc[UR10][R32.64], R41 ;  /* 0x0000002920007986 */ /* 0x0005e4000c10150a */
.L_x_1923:
[----:B------:R-:W-:Y:S05]  /*17e0*/  BRA.U UP2, `(.L_x_1922) ;  /* 0x0000000102c07547 */ /* 0x000fea000b800000 */
[----:B--2---:R-:W2:Y:S01]  /*17f0*/  LDC.64 R32, c[0x0][0x3c0] ;  /* 0x0000f000ff207b82 */ /* 0x004ea20000000a00 */
[----:B------:R-:W3:Y:S01]  /*1800*/  LDCU.64 UR6, c[0x0][0x390] ;  /* 0x00007200ff0677ac */ /* 0x000ee20008000a00 */
[----:B------:R-:W-:Y:S01]  /*1810*/  MOV R13, R52 ;  /* 0x00000034000d7202 */ /* 0x000fe20000000f00 */
[----:B------:R-:W-:Y:S01]  /*1820*/  IMAD.MOV.U32 R35, RZ, RZ, R50 ;  /* 0x000000ffff237224 */ /* 0x000fe200078e0032 */
[----:B------:R-:W-:Y:S02]  /*1830*/  MOV R19, R11 ;  /* 0x0000000b00137202 */ /* 0x000fe40000000f00 */
[----:B------:R-:W-:Y:S02]  /*1840*/  MOV R34, R16 ;  /* 0x0000001000227202 */ /* 0x000fe40000000f00 */
[----:B------:R-:W-:Y:S01]  /*1850*/  MOV R50, R14 ;  /* 0x0000000e00327202 */ /* 0x000fe20000000f00 */
[----:B--2---:R-:W-:Y:S02]  /*1860*/  IMAD R33, R33, UR5, RZ ;  /* 0x0000000521217c24 */ /* 0x004fe4000f8e02ff */
[----:B------:R-:W-:-:S04]  /*1870*/  IMAD.WIDE.U32 R12, R32, UR5, R12 ;  /* 0x00000005200c7c25 */ /* 0x000fc8000f8e000c */
[----:B------:R-:W-:Y:S01]  /*1880*/  IMAD.WIDE.U32 R16, R32, UR5, R18 ;  /* 0x0000000520107c25 */ /* 0x000fe2000f8e0012 */
[----:B------:R-:W-:Y:S02]  /*1890*/  IADD3 R11, PT, PT, R33, R13, RZ ;  /* 0x0000000d210b7210 */ /* 0x000fe40007ffe0ff */
[----:B---3--:R-:W-:Y:S01]  /*18a0*/  LEA R14, P0, R12, UR6, 0x1 ;  /* 0x000000060c0e7c11 */ /* 0x008fe2000f8008ff */
[----:B------:R-:W-:Y:S01]  /*18b0*/  IMAD.WIDE.U32 R18, R32, UR5, R34 ;  /* 0x0000000520127c25 */ /* 0x000fe2000f8e0022 */
[----:B------:R-:W-:Y:S02]  /*18c0*/  IADD3 R17, PT, PT, R17, R33, RZ ;  /* 0x0000002111117210 */ /* 0x000fe40007ffe0ff */
[----:B------:R-:W-:Y:S01]  /*18d0*/  LEA.HI.X R15, R12, UR7, R11, 0x1, P0 ;  /* 0x000000070c0f7c11 */ /* 0x000fe200080f0c0b */
[----:B------:R-:W-:Y:S01]  /*18e0*/  IMAD.IADD R13, R33, 0x1, R19 ;  /* 0x00000001210d7824 */ /* 0x000fe200078e0213 */
[----:B------:R-:W-:Y:S01]  /*18f0*/  LEA R34, P1, R18, UR6, 0x1 ;  /* 0x0000000612227c11 */ /* 0x000fe2000f8208ff */
[----:B------:R-:W-:Y:S01]  /*1900*/  IMAD.WIDE.U32 R36, R32, UR5, R50 ;  /* 0x0000000520247c25 */ /* 0x000fe2000f8e0032 */
[----:B------:R-:W-:Y:S01]  /*1910*/  LEA R32, P0, R16, UR6, 0x1 ;  /* 0x0000000610207c11 */ /* 0x000fe2000f8008ff */
[----:B0-----:R-:W2:Y:S01]  /*1920*/  LDG.E.U16 R14, desc[UR10][R14.64] ;  /* 0x0000000a0e0e7981 */ /* 0x001ea2000c1e1500 */
[----:B------:R-:W-:-:S02]  /*1930*/  LEA.HI.X R35, R18, UR7, R13, 0x1, P1 ;  /* 0x0000000712237c11 */ /* 0x000fc400088f0c0d */
[----:B------:R-:W-:Y:S01]  /*1940*/  IADD3 R11, PT, PT, R33, R37, RZ ;  /* 0x00000025210b7210 */ /* 0x000fe20007ffe0ff */
[----:B------:R-:W0:Y:S01]  /*1950*/  LDC.64 R12, c[0x0][0x408] ;  /* 0x00010200ff0c7b82 */ /* 0x000e220000000a00 */
[----:B------:R-:W-:Y:S01]  /*1960*/  LEA R38, P2, R36, UR6, 0x1 ;  /* 0x0000000624267c11 */ /* 0x000fe2000f8408ff */
[----:B------:R-:W3:Y:S01]  /*1970*/  LDG.E.U16 R34, desc[UR10][R34.64] ;  /* 0x0000000a22227981 */ /* 0x000ee2000c1e1500 */
[----:B------:R-:W-:Y:S02]  /*1980*/  LEA.HI.X R33, R16, UR7, R17, 0x1, P0 ;  /* 0x0000000710217c11 */ /* 0x000fe400080f0c11 */
[----:B------:R-:W-:Y:S01]  /*1990*/  LEA.HI.X R39, R36, UR7, R11, 0x1, P2 ;  /* 0x0000000724277c11 */ /* 0x000fe200090f0c0b */
[----:B------:R-:W4:Y:S02]  /*19a0*/  LDCU.64 UR6, c[0x0][0x3d8] ;  /* 0x00007b00ff0677ac */ /* 0x000f240008000a00 */
[----:B------:R-:W5:Y:S04]  /*19b0*/  LDG.E.U16 R32, desc[UR10][R32.64] ;  /* 0x0000000a20207981 */ /* 0x000f68000c1e1500 */
[----:B------:R-:W4:Y:S01]  /*19c0*/  LDG.E.U16 R38, desc[UR10][R38.64] ;  /* 0x0000000a26267981 */ /* 0x000f22000c1e1500 */
[----:B--2---:R-:W-:-:S02]  /*19d0*/  HADD2.F32 R17, -RZ, R14.H0_H0 ;  /* 0x2000000eff117230 */ /* 0x004fc40000004100 */
[----:B---3--:R-:W-:-:S03]  /*19e0*/  HADD2.F32 R11, -RZ, R34.H0_H0 ;  /* 0x20000022ff0b7230 */ /* 0x008fc60000004100 */
[C---:B------:R-:W-:Y:S02]  /*19f0*/  FMUL.FTZ R36, R2.reuse, R17 ;  /* 0x0000001102247220 */ /* 0x040fe40000410000 */
[----:B------:R-:W-:Y:S01]  /*1a00*/  FMUL.FTZ R11, R2, R11 ;  /* 0x0000000b020b7220 */ /* 0x000fe20000410000 */
[----:B-----5:R-:W-:Y:S02]  /*1a10*/  HADD2.F32 R16, -RZ, R32.H0_H0 ;  /* 0x20000020ff107230 */ /* 0x020fe40000004100 */
[----:B----4-:R-:W-:-:S03]  /*1a20*/  HADD2.F32 R18, -RZ, R38.H0_H0 ;  /* 0x20000026ff127230 */ /* 0x010fc60000004100 */
        /* <DEDUP_REMOVED lines=9> */
[----:B------:R-:W-:Y:S02]  /*1ac0*/  F2FP.F16.F32.PACK_AB R15, RZ, R15 ;  /* 0x0000000fff0f723e */ /* 0x000fe400000000ff */
[----:B------:R-:W-:-:S05]  /*1ad0*/  LEA.HI.X R13, R10, UR7, R13, 0x1, P0 ;  /* 0x000000070a0d7c11 */ /* 0x000fca00080f0c0d */
[----:B------:R3:W-:Y:S03]  /*1ae0*/  STG.E.U16 desc[UR10][R12.64], R15 ;  /* 0x0000000f0c007986 */ /* 0x0007e6000c10150a */
.L_x_1922:
[----:B------:R-:W-:Y:S05]  /*1af0*/  BRA.U UP1, `(.L_x_1924) ;  /* 0xffffffed01107547 */ /* 0x000fea000b83ffff */
[----:B0-----:R-:W-:Y:S05]  /*1b00*/  EXIT ;  /* 0x000000000000794d */ /* 0x001fea0003800000 */
.L_x_1925:
        /* <DEDUP_REMOVED lines=15> */
.L_x_1995:


//--------------------- .text._ZN2at6native54_GLOBAL__N__aa9a477a_21_UpSampleBilinear2d_cu_607db5e334upsample_bilinear2d_nhwc_out_frameIN3c104HalfEfEEvT0_S5_biiiiiPKT_PS6_i --------------------------
	.section	.text._ZN2at6native54_GLOBAL__N__aa9a477a_21_UpSampleBilinear2d_cu_607db5e334upsample_bilinear2d_nhwc_out_frameIN3c104HalfEfEEvT0_S5_biiiiiPKT_PS6_i,"ax",@progbits
	.align	128
.text._ZN2at6native54_GLOBAL__N__aa9a477a_21_UpSampleBilinear2d_cu_607db5e334upsample_bilinear2d_nhwc_out_frameIN3c104HalfEfEEvT0_S5_biiiiiPKT_PS6_i:
        .type           _ZN2at6native54_GLOBAL__N__aa9a477a_21_UpSampleBilinear2d_cu_607db5e334upsample_bilinear2d_nhwc_out_frameIN3c104HalfEfEEvT0_S5_biiiiiPKT_PS6_i,@function
        .size           _ZN2at6native54_GLOBAL__N__aa9a477a_21_UpSampleBilinear2d_cu_607db5e334upsample_bilinear2d_nhwc_out_frameIN3c104HalfEfEEvT0_S5_biiiiiPKT_PS6_i,(.L_x_1996 - _ZN2at6native54_GLOBAL__N__aa9a477a_21_UpSampleBilinear2d_cu_607db5e334upsample_bilinear2d_nhwc_out_frameIN3c104HalfEfEEvT0_S5_biiiiiPKT_PS6_i)
        .other          _ZN2at6native54_GLOBAL__N__aa9a477a_21_UpSampleBilinear2d_cu_607db5e334upsample_bilinear2d_nhwc_out_frameIN3c104HalfEfEEvT0_S5_biiiiiPKT_PS6_i,@"STO_CUDA_ENTRY STV_DEFAULT"
_ZN2at6native54_GLOBAL__N__aa9a477a_21_UpSampleBilinear2d_cu_607db5e334upsample_bilinear2d_nhwc_out_frameIN3c104HalfEfEEvT0_S5_biiiiiPKT_PS6_i:
        /* <DEDUP_REMOVED lines=14> */
[----:B------:R-:W2:Y:S01]  /*00e0*/  LDC R18, c[0x0][0x384] ;  /* 0x0000e100ff127b82 */ /* 0x000ea20000000800 */
[----:B-1----:R-:W-:Y:S01]  /*00f0*/  UPRMT UR4, UR4, 0x8880, URZ ;  /* 0x0000888004047896 */ /* 0x002fe200080000ff */
[----:B0-----:R-:W-:-:S02]  /*0100*/  IABS R14, R2 ;  /* 0x00000002000e7213 */ /* 0x001fc40000000000 */
[----:B------:R-:W-:Y:S01]  /*0110*/  LOP3.LUT R12, RZ, R2, RZ, 0x33, !PT ;  /* 0x00000002ff0c7212 */ /* 0x000fe200078e33ff */
[----:B----4-:R-:W-:Y:S01]  /*0120*/  USHF.R.S32.HI UR5, URZ, 0x1f, UR6 ;  /* 0x0000001fff057899 */ /* 0x010fe20008011406 */
[----:B------:R-:W0:Y:S01]  /*0130*/  I2F.RP R3, R14 ;  /* 0x0000000e00037306 */ /* 0x000e220000209400 */
[----:B---3--:R-:W-:-:S07]  /*0140*/  IABS R4, R0 ;  /* 0x0000000000047213 */ /* 0x008fce0000000000 */
[----:B------:R-:W1:Y:S08]  /*0150*/  I2F.RP R8, R4 ;  /* 0x0000000400087306 */ /* 0x000e700000209400 */
[----:B0-----:R-:W0:Y:S08]  /*0160*/  MUFU.RCP R3, R3 ;  /* 0x0000000300037308 */ /* 0x001e300000001000 */
[----:B-1----:R-:W1:Y:S01]  /*0170*/  MUFU.RCP R8, R8 ;  /* 0x0000000800087308 */ /* 0x002e620000001000 */
[----:B0-----:R-:W-:Y:S01]  /*0180*/  VIADD R6, R3, 0xffffffe ;  /* 0x0ffffffe03067836 */ /* 0x001fe20000000000 */
[----:B------:R-:W-:-:S06]  /*0190*/  IABS R3, R9 ;  /* 0x0000000900037213 */ /* 0x000fcc0000000000 */
[----:B------:R0:W3:Y:S01]  /*01a0*/  F2I.FTZ.U32.TRUNC.NTZ R7, R6 ;  /* 0x0000000600077305 */ /* 0x0000e2000021f000 */
[----:B-1----:R-:W-:-:S07]  /*01b0*/  VIADD R16, R8, 0xffffffe ;  /* 0x0ffffffe08107836 */ /* 0x002fce0000000000 */
[----:B------:R1:W4:Y:S01]  /*01c0*/  F2I.FTZ.U32.TRUNC.NTZ R17, R16 ;  /* 0x0000001000117305 */ /* 0x000322000021f000 */
[----:B0-----:R-:W-:Y:S02]  /*01d0*/  HFMA2 R6, -RZ, RZ, 0, 0 ;  /* 0x00000000ff067431 */ /* 0x001fe400000001ff */
[----:B---3--:R-:W-:Y:S01]  /*01e0*/  IMAD.MOV R5, RZ, RZ, -R7 ;  /* 0x000000ffff057224 */ /* 0x008fe200078e0a07 */
[----:B-1----:R-:W-:-:S03]  /*01f0*/  MOV R16, RZ ;  /* 0x000000ff00107202 */ /* 0x002fc60000000f00 */
[----:B------:R-:W-:-:S04]  /*0200*/  IMAD R5, R5, R14, RZ ;  /* 0x0000000e05057224 */ /* 0x000fc800078e02ff */
[----:B------:R-:W-:Y:S01]  /*0210*/  IMAD.HI.U32 R7, R7, R5, R6 ;  /* 0x0000000507077227 */ /* 0x000fe200078e0006 */
[----:B------:R-:W-:Y:S02]  /*0220*/  LOP3.LUT R6, R9, R2, RZ, 0x3c, !PT ;  /* 0x0000000209067212 */ /* 0x000fe400078e3cff */
[----:B----4-:R-:W-:Y:S02]  /*0230*/  IADD3 R13, PT, PT, RZ, -R17, RZ ;  /* 0x80000011ff0d7210 */ /* 0x010fe40007ffe0ff */
        /* <DEDUP_REMOVED lines=8> */
[-C--:B------:R-:W-:Y:S02]  /*02c0*/  @!P1 IADD3 R7, PT, PT, R7, -R14.reuse, RZ ;  /* 0x8000000e07079210 */ /* 0x080fe40007ffe0ff */
[----:B------:R-:W-:Y:S02]  /*02d0*/  @!P1 IADD3 R5, PT, PT, R5, 0x1, RZ ;  /* 0x0000000105059810 */ /* 0x000fe40007ffe0ff */
[----:B------:R-:W-:-:S13]  /*02e0*/  ISETP.GE.U32.AND P0, PT, R7, R14, PT ;  /* 0x0000000e0700720c */ /* 0x000fda0003f06070 */
[----:B------:R-:W-:Y:S01]  /*02f0*/  @P0 VIADD R5, R5, 0x1 ;  /* 0x0000000105050836 */ /* 0x000fe20000000000 */
[----:B------:R-:W-:-:S03]  /*0300*/  ISETP.NE.AND P0, PT, R2, RZ, PT ;  /* 0x000000ff0200720c */ /* 0x000fc60003f05270 */
[----:B------:R-:W-:-:S05]  /*0310*/  @!P2 IMAD.MOV R5, RZ, RZ, -R5 ;  /* 0x000000ffff05a224 */ /* 0x000fca00078e0a05 */
[----:B------:R-:W-:Y:S02]  /*0320*/  SEL R11, R12, R5, !P0 ;  /* 0x000000050c0b7207 */ /* 0x000fe40004000000 */
[----:B0-----:R-:W-:Y:S02]  /*0330*/  IABS R5, R3 ;  /* 0x0000000300057213 */ /* 0x001fe40000000000 */
[----:B------:R-:W-:Y:S02]  /*0340*/  IABS R6, R11 ;  /* 0x0000000b00067213 */ /* 0x000fe40000000000 */
[----:B------:R-:W0:Y:S03]  /*0350*/  I2F.RP R8, R5 ;  /* 0x0000000500087306 */ /* 0x000e260000209400 */
[----:B------:R-:W-:-:S04]  /*0360*/  IMAD.MOV.U32 R13, RZ, RZ, R6 ;  /* 0x000000ffff0d7224 */ /* 0x000fc800078e0006 */
[----:B------:R-:W-:-:S05]  /*0370*/  IMAD.HI.U32 R6, R16, R13, RZ ;  /* 0x0000000d10067227 */ /* 0x000fca00078e00ff */
[----:B------:R-:W-:Y:S01]  /*0380*/  IADD3 R10, PT, PT, -R6, RZ, RZ ;  /* 0x000000ff060a7210 */ /* 0x000fe20007ffe1ff */
[----:B0-----:R-:W0:Y:S04]  /*0390*/  MUFU.RCP R8, R8 ;  /* 0x0000000800087308 */ /* 0x001e280000001000 */
[----:B------:R-:W-:-:S05]  /*03a0*/  IMAD R13, R4, R10, R13 ;  /* 0x0000000a040d7224 */ /* 0x000fca00078e020d */
[----:B------:R-:W-:Y:S02]  /*03b0*/  ISETP.GT.U32.AND P2, PT, R4, R13, PT ;  /* 0x0000000d0400720c */ /* 0x000fe40003f44070 */
[----:B0-----:R-:W-:-:S11]  /*03c0*/  IADD3 R16, PT, PT, R8, 0xffffffe, RZ ;  /* 0x0ffffffe08107810 */ /* 0x001fd60007ffe0ff */
[----:B------:R-:W-:Y:S01]  /*03d0*/  @!P2 IMAD.IADD R13, R13, 0x1, -R4 ;  /* 0x000000010d0da824 */ /* 0x000fe200078e0a04 */
[----:B------:R0:W1:Y:S01]  /*03e0*/  F2I.FTZ.U32.TRUNC.NTZ R17, R16 ;  /* 0x0000001000117305 */ /* 0x000062000021f000 */
[----:B------:R-:W-:Y:S01]  /*03f0*/  @!P2 VIADD R6, R6, 0x1 ;  /* 0x000000010606a836 */ /* 0x000fe20000000000 */
[----:B------:R-:W-:Y:S02]  /*0400*/  ISETP.NE.AND P2, PT, R0, RZ, PT ;  /* 0x000000ff0000720c */ /* 0x000fe40003f45270 */
[----:B------:R-:W-:Y:S02]  /*0410*/  ISETP.GE.U32.AND P1, PT, R13, R4, PT ;  /* 0x000000040d00720c */ /* 0x000fe40003f26070 */
[----:B------:R-:W-:Y:S01]  /*0420*/  LOP3.LUT R4, R11, R0, RZ, 0x3c, !PT ;  /* 0x000000000b047212 */ /* 0x000fe200078e3cff */
[----:B0-----:R-:W-:-:S03]  /*0430*/  IMAD.MOV.U32 R16, RZ, RZ, RZ ;  /* 0x000000ffff107224 */ /* 0x001fc600078e00ff */
[----:B------:R-:W-:Y:S01]  /*0440*/  ISETP.GE.AND P3, PT, R4, RZ, PT ;  /* 0x000000ff0400720c */ /* 0x000fe20003f66270 */
[----:B-1----:R-:W-:-:S06]  /*0450*/  IMAD.MOV R4, RZ, RZ, -R17 ;  /* 0x000000ffff047224 */ /* 0x002fcc00078e0a11 */
[----:B------:R-:W-:Y:S01]  /*0460*/  @P1 IADD3 R6, PT, PT, R6, 0x1, RZ ;  /* 0x0000000106061810 */ /* 0x000fe20007ffe0ff */
[----:B------:R-:W-:Y:S01]  /*0470*/  IMAD R13, R4, R5, RZ ;  /* 0x00000005040d7224 */ /* 0x000fe200078e02ff */
[----:B------:R-:W-:-:S04]  /*0480*/  ISETP.NE.AND P1, PT, R3, RZ, PT ;  /* 0x000000ff0300720c */ /* 0x000fc80003f25270 */
[----:B------:R-:W-:Y:S01]  /*0490*/  @!P3 IADD3 R6, PT, PT, -R6, RZ, RZ ;  /* 0x000000ff0606b210 */ /* 0x000fe20007ffe1ff */
[----:B------:R-:W-:Y:S01]  /*04a0*/  IMAD.HI.U32 R13, R17, R13, R16 ;  /* 0x0000000d110d7227 */ /* 0x000fe200078e0010 */
[----:B------:R-:W-:Y:S01]  /*04b0*/  @!P2 LOP3.LUT R6, RZ, R0, RZ, 0x33, !PT ;  /* 0x00000000ff06a212 */ /* 0x000fe200078e33ff */
[----:B------:R-:W0:Y:S03]  /*04c0*/  LDC R17, c[0x0][0x380] ;  /* 0x0000e000ff117b82 */ /* 0x000e260000000800 */
[----:B------:R-:W-:Y:S02]  /*04d0*/  IABS R8, R6 ;  /* 0x0000000600087213 */ /* 0x000fe40000000000 */
[C---:B------:R-:W-:Y:S02]  /*04e0*/  ISETP.GE.AND P4, PT, R6.reuse, RZ, PT ;  /* 0x000000ff0600720c */ /* 0x040fe40003f86270 */
[C---:B------:R-:W-:Y:S01]  /*04f0*/  IADD3 R10, PT, PT, -R6.reuse, RZ, RZ ;  /* 0x000000ff060a7210 */ /* 0x040fe20007ffe1ff */
[----:B------:R-:W-:Y:S01]  /*0500*/  IMAD.HI.U32 R13, R13, R8, RZ ;  /* 0x000000080d0d7227 */ /* 0x000fe200078e00ff */
[----:B------:R-:W-:-:S03]  /*0510*/  LOP3.LUT R6, R6, R3, RZ, 0x3c, !PT ;  /* 0x0000000306067212 */ /* 0x000fc600078e3cff */
[----:B------:R-:W-:Y:S01]  /*0520*/  IMAD R10, R0, R10, R11 ;  /* 0x0000000a000a7224 */ /* 0x000fe200078e020b */
[----:B------:R-:W-:Y:S02]  /*0530*/  IADD3 R4, PT, PT, -R13, RZ, RZ ;  /* 0x000000ff0d047210 */ /* 0x000fe40007ffe1ff */
[----:B------:R-:W-:Y:S02]  /*0540*/  ISETP.GE.AND P6, PT, R6, RZ, PT ;  /* 0x000000ff0600720c */ /* 0x000fe40003fc6270 */
[----:B------:R-:W-:Y:S01]  /*0550*/  I2FP.F32.S32 R16, R10 ;  /* 0x0000000a00107245 */ /* 0x000fe20000201400 */
[----:B------:R-:W-:-:S05]  /*0560*/  IMAD R8, R5, R4, R8 ;  /* 0x0000000405087224 */ /* 0x000fca00078e0208 */
[----:B------:R-:W-:-:S13]  /*0570*/  ISETP.GT.U32.AND P2, PT, R5, R8, PT ;  /* 0x000000080500720c */ /* 0x000fda0003f44070 */
[----:B------:R-:W-:Y:S02]  /*0580*/  @!P2 IMAD.IADD R8, R8, 0x1, -R5 ;  /* 0x000000010808a824 */ /* 0x000fe400078e0a05 */
[----:B------:R-:W-:Y:S01]  /*0590*/  @!P2 VIADD R13, R13, 0x1 ;  /* 0x000000010d0da836 */ /* 0x000fe20000000000 */
[----:B------:R-:W-:Y:S02]  /*05a0*/  ISETP.GE.AND P2, PT, R9, RZ, PT ;  /* 0x000000ff0900720c */ /* 0x000fe40003f46270 */
[----:B------:R-:W-:Y:S02]  /*05b0*/  ISETP.GT.U32.AND P3, PT, R5, R8, PT ;  /* 0x000000080500720c */ /* 0x000fe40003f64070 */
[----:B------:R-:W-:-:S04]  /*05c0*/  IADD3 R15, PT, PT, R8, -R5, RZ ;  /* 0x80000005080f7210 */ /* 0x000fc80007ffe0ff */
[----:B------:R-:W-:Y:S02]  /*05d0*/  SEL R24, R15, R8, !P3 ;  /* 0x000000080f187207 */ /* 0x000fe40005800000 */
[----:B------:R-:W-:Y:S02]  /*05e0*/  LOP3.LUT R15, RZ, R3, RZ, 0x33, !PT ;  /* 0x00000003ff0f7212 */ /* 0x000fe400078e33ff */
[----:B------:R-:W-:Y:S01]  /*05f0*/  ISETP.NE.AND P3, PT, RZ, UR4, PT ;  /* 0x00000004ff007c0c */ /* 0x000fe2000bf65270 */
[----:B------:R-:W-:Y:S01]  /*0600*/  @!P4 IMAD.MOV R24, RZ, RZ, -R24 ;  /* 0x000000ffff18c224 */ /* 0x000fe200078e0a18 */
[----:B------:R-:W-:Y:S01]  /*0610*/  ISETP.GE.U32.AND P4, PT, R8, R5, PT ;  /* 0x000000050800720c */ /* 0x000fe20003f86070 */
[----:B------:R-:W-:-:S03]  /*0620*/  UIADD3 UR4, UPT, UPT, UR6, -0x1, URZ ;  /* 0xffffffff06047890 */ /* 0x000fc6000fffe0ff */
[----:B------:R-:W-:-:S04]  /*0630*/  SEL R24, R15, R24, !P1 ;  /* 0x000000180f187207 */ /* 0x000fc80004800000 */
[----:B------:R-:W-:-:S03]  /*0640*/  I2FP.F32.S32 R4, R24 ;  /* 0x0000001800047245 */ /* 0x000fc60000201400 */
[----:B--2---:R-:W-:Y:S02]  /*0650*/  @P3 FMUL.FTZ R5, R16, R18 ;  /* 0x0000001210053220 */ /* 0x004fe40000410000 */
[C---:B------:R-:W-:Y:S01]  /*0660*/  @!P3 FADD.FTZ R11, R4.reuse, 0.5 ;  /* 0x3f000000040bb421 */ /* 0x040fe20000010000 */
[-C--:B0-----:R-:W-:Y:S01]  /*0670*/  @P3 FMUL.FTZ R4, R4, R17.reuse ;  /* 0x0000001104043220 */ /* 0x081fe20000410000 */
[----:B------:R-:W-:Y:S02]  /*0680*/  @P4 IADD3 R13, PT, PT, R13, 0x1, RZ ;  /* 0x000000010d0d4810 */ /* 0x000fe40007ffe0ff */
[----:B------:R-:W-:Y:S01]  /*0690*/  @!P3 FFMA.FTZ R11, R11, R17, -0.5 ;  /* 0xbf0000000b0bb423 */ /* 0x000fe20000010011 */
[----:B------:R-:W-:Y:S01]  /*06a0*/  @!P3 FADD.FTZ R17, R16, 0.5 ;  /* 0x3f0000001011b421 */ /* 0x000fe20000010000 */
[----:B------:R-:W-:Y:S01]  /*06b0*/  IADD3 R16, PT, PT, R7, -R14, RZ ;  /* 0x8000000e07107210 */ /* 0x000fe20007ffe0ff */
[----:B------:R-:W-:Y:S02]  /*06c0*/  @!P6 IMAD.MOV R13, RZ, RZ, -R13 ;  /* 0x000000ffff0de224 */ /* 0x000fe400078e0a0d */
        /* <DEDUP_REMOVED lines=9> */
[----:B------:R-:W-:-:S05]  /*0760*/  SEL R13, R16, R7, !P1 ;  /* 0x00000007100d7207 */ /* 0x000fca0004800000 */
[----:B------:R-:W-:Y:S01]  /*0770*/  @!P2 IMAD.MOV R13, RZ, RZ, -R13 ;  /* 0x000000ffff0da224 */ /* 0x000fe200078e0a0d */
[--C-:B0-----:R-:W-:Y:S01]  /*0780*/  SHF.R.S32.HI R9, RZ, 0x1f, R8.reuse ;  /* 0x0000001fff097819 */ /* 0x101fe20000011408 */
[--C-:B------:R-:W-:Y:S01]  /*0790*/  IMAD.MOV.U32 R16, RZ, RZ, R8.reuse ;  /* 0x000000ffff107224 */ /* 0x100fe200078e0008 */
[----:B------:R-:W-:Y:S02]  /*07a0*/  IADD3 R25, PT, PT, R8, 0x1, RZ ;  /* 0x0000000108197810 */ /* 0x000fe40007ffe0ff */
[----:B------:R-:W-:Y:S01]  /*07b0*/  SEL R12, R12, R13, !P0 ;  /* 0x0000000d0c0c7207 */ /* 0x000fe20004000000 */
[----:B------:R-:W-:Y:S01]  /*07c0*/  IMAD.WIDE R14, R11, UR7, R8 ;  /* 0x000000070b0e7c25 */ /* 0x000fe2000f8e0208 */
[----:B------:R-:W-:Y:S02]  /*07d0*/  SHF.R.S32.HI R9, RZ, 0x1f, R2 ;  /* 0x0000001fff097819 */ /* 0x000fe40000011402 */
[----:B-1----:R-:W-:Y:S01]  /*07e0*/  SHF.R.S32.HI R7, RZ, 0x1f, R6 ;  /* 0x0000001fff077819 */ /* 0x002fe20000011406 */
[----:B------:R-:W-:Y:S01]  /*07f0*/  IMAD R23, R15, UR6, RZ ;  /* 0x000000060f177c24 */ /* 0x000fe2000f8e02ff */
[----:B------:R-:W-:Y:S01]  /*0800*/  ISETP.GE.AND P3, PT, R6, UR4, PT ;  /* 0x0000000406007c0c */ /* 0x000fe2000bf66270 */
[----:B------:R-:W-:Y:S01]  /*0810*/  UIADD3 UR4, UPT, UPT, UR7, -0x1, URZ ;  /* 0xffffffff07047890 */ /* 0x000fe2000fffe0ff */
[----:B------:R-:W-:Y:S01]  /*0820*/  SHF.R.S32.HI R13, RZ, 0x1f, R12 ;  /* 0x0000001fff0d7819 */ /* 0x000fe2000001140c */
[----:B------:R-:W-:Y:S01]  /*0830*/  IMAD R23, R14, UR5, R23 ;  /* 0x000000050e177c24 */ /* 0x000fe2000f8e0217 */
[----:B------:R-:W-:Y:S01]  /*0840*/  IADD3 R18, PT, PT, R6, 0x1, RZ ;  /* 0x0000000106127810 */ /* 0x000fe20007ffe0ff */
[----:B------:R-:W-:-:S02]  /*0850*/  IMAD.WIDE.U32 R14, R14, UR6, R6 ;  /* 0x000000060e0e7c25 */ /* 0x000fc4000f8e0006 */
[----:B------:R-:W-:Y:S02]  /*0860*/  ISETP.GE.AND P0, PT, R8, UR4, PT ;  /* 0x0000000408007c0c */ /* 0x000fe4000bf06270 */
[----:B------:R-:W-:Y:S01]  /*0870*/  IMAD R17, R11, UR7, R16 ;  /* 0x000000070b117c24 */ /* 0x000fe2000f8e0210 */
[----:B------:R-:W-:Y:S01]  /*0880*/  IADD3 R15, PT, PT, R15, R23, RZ ;  /* 0x000000170f0f7210 */ /* 0x000fe20007ffe0ff */
[----:B------:R-:W-:-:S04]  /*0890*/  IMAD.WIDE.U32 R20, R14, R2, R12 ;  /* 0x000000020e147225 */ /* 0x000fc800078e000c */
[----:B------:R-:W-:Y:S02]  /*08a0*/  IMAD R15, R15, R2, RZ ;  /* 0x000000020f0f7224 */ /* 0x000fe400078e02ff */
[----:B------:R-:W-:Y:S02]  /*08b0*/  @P3 IMAD.MOV R18, RZ, RZ, R6 ;  /* 0x000000ffff123224 */ /* 0x000fe400078e0206 */
[----:B------:R-:W-:Y:S01]  /*08c0*/  IMAD R15, R9, R14, R15 ;  /* 0x0000000e090f7224 */ /* 0x000fe200078e020f */
[----:B-----5:R-:W-:Y:S02]  /*08d0*/  LEA R14, P1, R20, UR8, 0x1 ;  /* 0x00000008140e7c11 */ /* 0x020fe4000f8208ff */
[--C-:B------:R-:W-:Y:S01]  /*08e0*/  SHF.R.S32.HI R19, RZ, 0x1f, R18.reuse ;  /* 0x0000001fff137819 */ /* 0x100fe20000011412 */
[----:B------:R-:W-:Y:S01]  /*08f0*/  IMAD.IADD R15, R21, 0x1, R15 ;  /* 0x00000001150f7824 */ /* 0x000fe200078e020f */
[----:B------:R-:W-:Y:S01]  /*0900*/  @P0 IADD3 R25, PT, PT, R8, RZ, RZ ;  /* 0x000000ff08190210 */ /* 0x000fe20007ffe0ff */
[----:B------:R-:W-:-:S03]  /*0910*/  IMAD.WIDE.U32 R16, R17, UR6, R18 ;  /* 0x0000000611107c25 */ /* 0x000fc6000f8e0012 */
[----:B------:R-:W-:Y:S02]  /*0920*/  LEA.HI.X R15, R20, UR9, R15, 0x1, P1 ;  /* 0x00000009140f7c11 */ /* 0x000fe400088f0c0f */
[----:B------:R-:W-:Y:S01]  /*0930*/  SHF.R.S32.HI R21, RZ, 0x1f, R25 ;  /* 0x0000001fff157819 */ /* 0x000fe20000011419 */
[----:B------:R-:W-:Y:S01]  /*0940*/  IMAD.IADD R23, R23, 0x1, R17 ;  /* 0x0000000117177824 */ /* 0x000fe200078e0211 */
[----:B------:R-:W-:-:S03]  /*0950*/  MOV R20, R25 ;  /* 0x0000001900147202 */ /* 0x000fc60000000f00 */
[----:B------:R-:W-:Y:S02]  /*0960*/  IMAD R25, R23, R2, RZ ;  /* 0x0000000217197224 */ /* 0x000fe400078e02ff */
[----:B------:R-:W-:-:S04]  /*0970*/  IMAD.WIDE R20, R11, UR7, R20 ;  /* 0x000000070b147c25 */ /* 0x000fc8000f8e0214 */
[----:B------:R-:W-:Y:S02]  /*0980*/  IMAD R23, R21, UR6, RZ ;  /* 0x0000000615177c24 */ /* 0x000fe4000f8e02ff */
[----:B------:R-:W-:Y:S02]  /*0990*/  IMAD R25, R9, R16, R25 ;  /* 0x0000001009197224 */ /* 0x000fe400078e0219 */
[----:B------:R-:W-:-:S04]  /*09a0*/  IMAD.WIDE.U32 R16, R16, R2, R12 ;  /* 0x0000000210107225 */ /* 0x000fc800078e000c */
[----:B------:R-:W-:Y:S01]  /*09b0*/  IMAD.WIDE.U32 R18, R20, UR6, R18 ;  /* 0x0000000614127c25 */ /* 0x000fe2000f8e0012 */
[----:B------:R-:W-:-:S03]  /*09c0*/  LEA R22, P0, R16, UR8, 0x1 ;  /* 0x0000000810167c11 */ /* 0x000fc6000f8008ff */
[C---:B------:R-:W-:Y:S01]  /*09d0*/  IMAD R23, R20.reuse, UR5, R23 ;  /* 0x0000000514177c24 */ /* 0x040fe2000f8e0217 */
[----:B------:R-:W0:Y:S01]  /*09e0*/  LDCU.64 UR4, c[0x0][0x358] ;  /* 0x00006b00ff0477ac */ /* 0x000e220008000a00 */
[----:B------:R-:W-:-:S04]  /*09f0*/  IMAD.WIDE.U32 R20, R20, UR6, R6 ;  /* 0x0000000614147c25 */ /* 0x000fc8000f8e0006 */
[----:B------:R-:W-:Y:S01]  /*0a00*/  IMAD.IADD R7, R17, 0x1, R25 ;  /* 0x0000000111077824 */ /* 0x000fe200078e0219 */
[----:B------:R-:W-:Y:S01]  /*0a10*/  IADD3 R17, PT, PT, R23, R19, RZ ;  /* 0x0000001317117210 */ /* 0x000fe20007ffe0ff */
[----:B------:R-:W-:-:S03]  /*0a20*/  IMAD.IADD R19, R21, 0x1, R23 ;  /* 0x0000000115137824 */ /* 0x000fc600078e0217 */
        /* <DEDUP_REMOVED lines=9> */
[----:B------:R-:W-:Y:S01]  /*0ac0*/  IADD3 R7, PT, PT, R19, R7, RZ ;  /* 0x0000000713077210 */ /* 0x000fe20007ffe0ff */
[----:B------:R-:W3:Y:S02]  /*0ad0*/  LDG.E.U16 R14, desc[UR4][R14.64] ;  /* 0x000000040e0e7981 */ /* 0x000ee4000c1e1500 */
[----:B------:R-:W-:Y:S01]  /*0ae0*/  IMAD.IADD R19, R21, 0x1, R17 ;  /* 0x0000000115137824 */ /* 0x000fe200078e0211 */
[----:B------:R-:W-:-:S02]  /*0af0*/  LEA R26, P0, R20, UR8, 0x1 ;  /* 0x00000008141a7c11 */ /* 0x000fc4000f8008ff */
[----:B------:R-:W-:Y:S02]  /*0b00*/  LEA.HI.X R17, R18, UR9, R7, 0x1, P1 ;  /* 0x0000000912117c11 */ /* 0x000fe400088f0c07 */
[----:B------:R-:W-:-:S03]  /*0b10*/  LEA.HI.X R27, R20, UR9, R19, 0x1, P0 ;  /* 0x00000009141b7c11 */ /* 0x000fc600080f0c13 */
[----:B------:R0:W4:Y:S04]  /*0b20*/  LDG.E.U16 R16, desc[UR4][R16.64] ;  /* 0x0000000410107981 */ /* 0x000128000c1e1500 */
[----:B------:R-:W5:Y:S01]  /*0b30*/  LDG.E.U16 R26, desc[UR4][R26.64] ;  /* 0x000000041a1a7981 */ /* 0x000f62000c1e1500 */
[----:B------:R-:W-:-:S03]  /*0b40*/  SHF.R.S32.HI R25, RZ, 0x1f, R24 ;  /* 0x0000001fff197819 */ /* 0x000fc60000011418 */
[----:B------:R-:W-:Y:S01]  /*0b50*/  IMAD.WIDE R24, R11, R3, R24 ;  /* 0x000000030b187225 */ /* 0x000fe200078e0218 */
[----:B------:R-:W-:Y:S02]  /*0b60*/  SHF.R.S32.HI R11, RZ, 0x1f, R10 ;  /* 0x0000001fff0b7819 */ /* 0x000fe4000001140a */
[----:B------:R-:W-:Y:S02]  /*0b70*/  SHF.R.S32.HI R3, RZ, 0x1f, R0 ;  /* 0x0000001fff037819 */ /* 0x000fe40000011400 */
[----:B------:R-:W-:Y:S01]  /*0b80*/  I2FP.F32.S32 R6, R6 ;  /* 0x0000000600067245 */ /* 0x000fe20000201400 */
[----:B------:R-:W-:-:S04]  /*0b90*/  IMAD.WIDE.U32 R10, R24, R0, R10 ;  /* 0x00000000180a7225 */ /* 0x000fc800078e000a */
[----:B------:R-:W-:Y:S02]  /*0ba0*/  IMAD R0, R25, R0, RZ ;  /* 0x0000000019007224 */ /* 0x000fe400078e02ff */
[----:B0-----:R-:W-:Y:S02]  /*0bb0*/  FADD.FTZ R17, -R6, R5 ;  /* 0x0000000506117221 */ /* 0x001fe40000010100 */
[----:B------:R-:W-:Y:S01]  /*0bc0*/  IMAD R25, R24, R3, R0 ;  /* 0x0000000318197224 */ /* 0x000fe200078e0200 */
[----:B------:R-:W-:Y:S01]  /*0bd0*/  I2FP.F32.S32 R3, R8 ;  /* 0x0000000800037245 */ /* 0x000fe20000201400 */
[----:B------:R-:W-:-:S03]  /*0be0*/  FADD.FTZ R6, -R17, 1 ;  /* 0x3f80000011067421 */ /* 0x000fc60000010100 */
[----:B------:R-:W-:Y:S01]  /*0bf0*/  IADD3 R11, PT, PT, R11, R25, RZ ;  /* 0x000000190b0b7210 */ /* 0x000fe20007ffe0ff */
[----:B------:R-:W-:-:S04]  /*0c00*/  FADD.FTZ R0, -R3, R4 ;  /* 0x0000000403007221 */ /* 0x000fc80000010100 */
[-C--:B------:R-:W-:Y:S02]  /*0c10*/  IMAD R11, R11, R2.reuse, RZ ;  /* 0x000000020b0b7224 */ /* 0x080fe400078e02ff */
[----:B------:R-:W-:-:S04]  /*0c20*/  IMAD.WIDE.U32 R2, R10, R2, R12 ;  /* 0x000000020a027225 */ /* 0x000fc800078e000c */
[----:B------:R-:W-:-:S04]  /*0c30*/  IMAD R11, R9, R10, R11 ;  /* 0x0000000a090b7224 */ /* 0x000fc800078e020b */
[----:B------:R-:W-:Y:S02]  /*0c40*/  IMAD.IADD R3, R3, 0x1, R11 ;  /* 0x0000000103037824 */ /* 0x000fe400078e020b */
[----:B--2---:R-:W-:-:S05]  /*0c50*/  HADD2.F32 R22, -RZ, R22.H0_H0 ;  /* 0x20000016ff167230 */ /* 0x004fca0000004100 */
[----:B------:R-:W-:Y:S01]  /*0c60*/  FMUL.FTZ R5, R17, R22 ;  /* 0x0000001611057220 */ /* 0x000fe20000410000 */
[----:B---3--:R-:W-:Y:S02]  /*0c70*/  HADD2.F32 R14, -RZ, R14.H0_H0 ;  /* 0x2000000eff0e7230 */ /* 0x008fe40000004100 */
[----:B----4-:R-:W-:Y:S02]  /*0c80*/  HADD2.F32 R16, -RZ, R16.H0_H0 ;  /* 0x20000010ff107230 */ /* 0x010fe40000004100 */
[----:B-----5:R-:W-:-:S03]  /*0c90*/  HADD2.F32 R26, -RZ, R26.H0_H0 ;  /* 0x2000001aff1a7230 */ /* 0x020fc60000004100 */
[----:B------:R-:W-:-:S04]  /*0ca0*/  FMUL.FTZ R7, R17, R16 ;  /* 0x0000001011077220 */ /* 0x000fc80000410000 */
[C---:B------:R-:W-:Y:S01]  /*0cb0*/  FFMA.FTZ R7, R6.reuse, R26, R7 ;  /* 0x0000001a06077223 */ /* 0x040fe20000010007 */
[----:B------:R-:W-:-:S03]  /*0cc0*/  FFMA.FTZ R5, R6, R14, R5 ;  /* 0x0000000e06057223 */ /* 0x000fc60000010005 */
[C---:B------:R-:W-:Y:S01]  /*0cd0*/  FMUL.FTZ R4, R0.reuse, R7 ;  /* 0x0000000700047220 */ /* 0x040fe20000410000 */
[----:B------:R-:W-:-:S04]  /*0ce0*/  FADD.FTZ R0, -R0, 1 ;  /* 0x3f80000000007421 */ /* 0x000fc80000010100 */
[----:B------:R-:W-:Y:S01]  /*0cf0*/  FFMA.FTZ R0, R5, R0, R4 ;  /* 0x0000000005007223 */ /* 0x000fe20000010004 */
[----:B------:R-:W-:-:S04]  /*0d00*/  LEA R4, P0, R2, UR10, 0x1 ;  /* 0x0000000a02047c11 */ /* 0x000fc8000f8008ff */
[----:B------:R-:W-:Y:S02]  /*0d10*/  F2FP.F16.F32.PACK_AB R0, RZ, R0 ;  /* 0x00000000ff00723e */ /* 0x000fe400000000ff */
[----:B------:R-:W-:-:S05]  /*0d20*/  LEA.HI.X R5, R2, UR11, R3, 0x1, P0 ;  /* 0x0000000b02057c11 */ /* 0x000fca00080f0c03 */
[----:B------:R-:W-:Y:S01]  /*0d30*/  STG.E.U16 desc[UR4][R4.64], R0 ;  /* 0x0000000004007986 */ /* 0x000fe2000c101504 */
[----:B------:R-:W-:Y:S05]  /*0d40*/  EXIT ;  /* 0x000000000000794d */ /* 0x000fea0003800000 */
.L_x_1926:
        /* <DEDUP_REMOVED lines=11> */
.L_x_1996:


//--------------------- .text._ZN2at6native54_GLOBAL__N__aa9a477a_21_UpSampleBilinear2d_cu_607db5e329upsample_bilinear2d_out_frameIffEEviT0_S3_bNS_27GenericPackedTensorAccessorIKT_Lm4ENS_16DefaultPtrTraitsElEENS4_IS5_Lm4ES7_lEE --------------------------
	.section	.text._ZN2at6native54_GLOBAL__N__aa9a477a_21_UpSampleBilinear2d_cu_607db5e329upsample_bilinear2d_out_frameIffEEviT0_S3_bNS_27GenericPackedTensorAccessorIKT_Lm4ENS_16DefaultPtrTraitsElEENS4_IS5_Lm4ES7_lEE,"ax",@progbits
	.align	128
.text._ZN2at6native54_GLOBAL__N__aa9a477a_21_UpSampleBilinear2d_cu_607db5e329upsample_bilinear2d_out_frameIffEEviT0_S3_bNS_27GenericPackedTensorAccessorIKT_Lm4ENS_16DefaultPtrTraitsElEENS4_IS5_Lm4ES7_lEE:
        .type           _ZN2at6native54_GLOBAL__N__aa9a477a_21_UpSampleBilinear2d_cu_607db5e329upsample_bilinear2d_out_frameIffEEviT0_S3_bNS_27GenericPackedTensorAccessorIKT_Lm4ENS_16DefaultPtrTraitsElEENS4_IS5_Lm4ES7_lEE,@function
        .size           _ZN2at6native54_GLOBAL__N__aa9a477a_21_UpSampleBilinear2d_cu_607db5e329upsample_bilinear2d_out_frameIffEEviT0_S3_bNS_27GenericPackedTensorAccessorIKT_Lm4ENS_16DefaultPtrTraitsElEENS4_IS5_Lm4ES7_lEE,(.L_x_1997 - _ZN2at6native54_GLOBAL__N__aa9a477a_21_UpSampleBilinear2d_cu_607db5e329upsample_bilinear2d_out_frameIffEEviT0_S3_bNS_27GenericPackedTensorAccessorIKT_Lm4ENS_16DefaultPtrTraitsElEENS4_IS5_Lm4ES7_lEE)
        .other          _ZN2at6native54_GLOBAL__N__aa9a477a_21_UpSampleBilinear2d_cu_607db5e329upsample_bilinear2d_out_frameIffEEviT0_S3_bNS_27GenericPackedTensorAccessorIKT_Lm4ENS_16DefaultPtrTraitsElEENS4_IS5_Lm4ES7_lEE,@"STO_CUDA_ENTRY STV_DEFAULT"
_ZN2at6native54_GLOBAL__N__aa9a477a_21_UpSampleBilinear2d_cu_607db5e329upsample_bilinear2d_out_frameIffEEviT0_S3_bNS_27GenericPackedTensorAccessorIKT_Lm4ENS_16DefaultPtrTraitsElEENS4_IS5_Lm4ES7_lEE:
[----:B------:R-:W0:Y:S01]  /*0000*/  LDC R1, c[0x0][0x37c] ;  /* 0x0000df00ff017b82 */ /* 0x000e220000000800 */
[----:B------:R-:W1:Y:S07]  /*0010*/  S2R R0, SR_TID.X ;  /* 0x0000000000007919 */ /* 0x000e6e0000002100 */
[----:B------:R-:W1:Y:S01]  /*0020*/  S2UR UR4, SR_CTAID.X ;  /* 0x00000000000479c3 */ /* 0x000e620000002500 */
[----:B------:R-:W2:Y:S01]  /*0030*/  LDCU UR5, c[0x0][0x380] ;  /* 0x00007000ff0577ac */ /* 0x000ea20008000800 */
[----:B0-----:R-:W-:-:S06]  /*0040*/  VIADD R1, R1, 0xffffffb0 ;  /* 0xffffffb001017836 */ /* 0x001fcc0000000000 */
[----:B------:R-:W1:Y:S02]  /*0050*/  LDC R3, c[0x0][0x360] ;  /* 0x0000d800ff037b82 */ /* 0x000e640000000800 */
[----:B-1----:R-:W-:-:S05]  /*0060*/  IMAD R0, R3, UR4, R0 ;  /* 0x0000000403007c24 */ /* 0x002fca000f8e0200 */
[----:B--2---:R-:W-:-:S13]  /*0070*/  ISETP.GE.AND P0, PT, R0, UR5, PT ;  /* 0x0000000500007c0c */ /* 0x004fda000bf06270 */
[----:B------:R-:W-:Y:S05]  /*0080*/  @P0 EXIT ;  /* 0x000000000000094d */ /* 0x000fea0003800000 */
[----:B------:R-:W0:Y:S01]  /*0090*/  LDC R7, c[0x0][0x3f8] ;  /* 0x0000fe00ff077b82 */ /* 0x000e220000000800 */
[----:B------:R-:W1:Y:S07]  /*00a0*/  LDCU.U8 UR4, c[0x0][0x38c] ;  /* 0x00007180ff0477ac */ /* 0x000e6e0008000000 */
[----:B------:R-:W2:Y:S01]  /*00b0*/  LDC R8, c[0x0][0x388] ;  /* 0x0000e200ff087b82 */ /* 0x000ea20000000800 */
[----:B-1----:R-:W-:Y:S01]  /*00c0*/  UPRMT UR4, UR4, 0x8880, URZ ;  /* 0x0000888004047896 */ /* 0x002fe200080000ff */
[----:B0-----:R-:W-:-:S04]  /*00d0*/  IABS R5, R7 ;  /* 0x0000000700057213 */ /* 0x001fc80000000000 */
[----:B------:R-:W0:Y:S08]  /*00e0*/  I2F.RP R4, R5 ;  /* 0x0000000500047306 */ /* 0x000e300000209400 */
[----:B0-----:R-:W0:Y:S02]  /*00f0*/  MUFU.RCP R4, R4 ;  /* 0x0000000400047308 */ /* 0x001e240000001000 */
[----:B0-----:R-:W-:-:S06]  /*0100*/  VIADD R2, R4, 0xffffffe ;  /* 0x0ffffffe04027836 */ /* 0x001fcc0000000000 */
        /* <DEDUP_REMOVED lines=8> */
[----:B------:R-:W-:-:S04]  /*0190*/  IMAD.HI.U32 R3, R3, R6, RZ ;  /* 0x0000000603037227 */ /* 0x000fc800078e00ff */
[----:B------:R-:W-:-:S04]  /*01a0*/  IMAD.MOV R4, RZ, RZ, -R3 ;  /* 0x000000ffff047224 */ /* 0x000fc800078e0a03 */
[----:B------:R-:W-:-:S05]  /*01b0*/  IMAD R4, R5, R4, R6 ;  /* 0x0000000405047224 */ /* 0x000fca00078e0206 */
[----:B------:R-:W-:-:S13]  /*01c0*/  ISETP.GT.U32.AND P1, PT, R5, R4, PT ;  /* 0x000000040500720c */ /* 0x000fda0003f24070 */
[-C--:B------:R-:W-:Y:S01]  /*01d0*/  @!P1 IADD3 R4, PT, PT, R4, -R5.reuse, RZ ;  /* 0x8000000504049210 */ /* 0x080fe20007ffe0ff */
[----:B------:R-:W-:Y:S01]  /*01e0*/  @!P1 VIADD R3, R3, 0x1 ;  /* 0x0000000103039836 */ /* 0x000fe20000000000 */
[----:B------:R-:W-:Y:S02]  /*01f0*/  ISETP.NE.AND P1, PT, R7, RZ, PT ;  /* 0x000000ff0700720c */ /* 0x000fe40003f25270 */
[----:B------:R-:W-:Y:S02]  /*0200*/  ISETP.GE.U32.AND P0, PT, R4, R5, PT ;  /* 0x000000050400720c */ /* 0x000fe40003f06070 */
[----:B------:R-:W0:Y:S08]  /*0210*/  LDC R4, c[0x0][0x398] ;  /* 0x0000e600ff047b82 */ /* 0x000e300000000800 */
[----:B------:R-:W1:Y:S03]  /*0220*/  LDC R5, c[0x0][0x384] ;  /* 0x0000e100ff057b82 */ /* 0x000e660000000800 */
[----:B------:R-:W-:Y:S01]  /*0230*/  @P0 VIADD R3, R3, 0x1 ;  /* 0x0000000103030836 */ /* 0x000fe20000000000 */
[----:B------:R-:W-:-:S04]  /*0240*/  ISETP.NE.AND P0, PT, RZ, UR4, PT ;  /* 0x00000004ff007c0c */ /* 0x000fc8000bf05270 */
[----:B------:R-:W-:-:S05]  /*0250*/  MOV R15, R3 ;  /* 0x00000003000f7202 */ /* 0x000fca0000000f00 */
[----:B------:R-:W-:Y:S01]  /*0260*/  @!P2 IMAD.MOV R15, RZ, RZ, -R15 ;  /* 0x000000ffff0fa224 */ /* 0x000fe200078e0a0f */
[----:B------:R-:W-:Y:S02]  /*0270*/  @!P1 LOP3.LUT R15, RZ, R7, RZ, 0x33, !PT ;  /* 0x00000007ff0f9212 */ /* 0x000fe400078e33ff */
[----:B0-----:R-:W-:Y:S02]  /*0280*/  ISETP.GE.AND P1, PT, R4, 0x1, PT ;  /* 0x000000010400780c */ /* 0x001fe40003f26270 */
[----:B------:R-:W-:Y:S01]  /*0290*/  I2FP.F32.S32 R2, R15 ;  /* 0x0000000f00027245 */ /* 0x000fe20000201400 */
[----:B------:R-:W-:-:S04]  /*02a0*/  IMAD.MOV R4, RZ, RZ, -R15 ;  /* 0x000000ffff047224 */ /* 0x000fc800078e0a0f */
[C---:B------:R-:W-:Y:S01]  /*02b0*/  @!P0 FADD.FTZ R3, R2.reuse, 0.5 ;  /* 0x3f00000002038421 */ /* 0x040fe20000010000 */
[----:B------:R-:W-:Y:S02]  /*02c0*/  IMAD R9, R7, R4, R0 ;  /* 0x0000000407097224 */ /* 0x000fe400078e0200 */
[-C--:B-1----:R-:W-:Y:S01]  /*02d0*/  @P0 FMUL.FTZ R0, R2, R5.reuse ;  /* 0x0000000502000220 */ /* 0x082fe20000410000 */
[----:B------:R-:W-:Y:S02]  /*02e0*/  @!P0 FFMA.FTZ R3, R3, R5, -0.5 ;  /* 0xbf00000003038423 */ /* 0x000fe40000010005 */
[----:B--2---:R-:W-:Y:S05]  /*02f0*/  @!P1 EXIT ;  /* 0x000000000000994d */ /* 0x004fea0003800000 */
[----:B------:R-:W0:Y:S01]  /*0300*/  LDCU UR4, c[0x0][0x3a8] ;  /* 0x00007500ff0477ac */ /* 0x000e220008000800 */
[C---:B------:R-:W-:Y:S01]  /*0310*/  @!P0 FSETP.GEU.FTZ.AND P1, PT, R3.reuse, RZ, PT ;  /* 0x000000ff0300820b */ /* 0x040fe20003f3e000 */
[----:B------:R-:W1:Y:S01]  /*0320*/  LDC R14, c[0x0][0x3a0] ;  /* 0x0000e800ff0e7b82 */ /* 0x000e620000000800 */
[----:B------:R-:W-:Y:S01]  /*0330*/  I2FP.F32.S32 R2, R9 ;  /* 0x0000000900027245 */ /* 0x000fe20000201400 */
[----:B------:R-:W2:Y:S01]  /*0340*/  LDCU UR5, c[0x0][0x3b0] ;  /* 0x00007600ff0577ac */ /* 0x000ea20008000800 */
[----:B------:R-:W-:-:S03]  /*0350*/  @!P0 FSEL R0, R3, RZ, P1 ;  /* 0x000000ff03008208 */ /* 0x000fc60000800000 */
[C---:B------:R-:W-:Y:S01]  /*0360*/  @!P0 FADD.FTZ R3, R2.reuse, 0.5 ;  /* 0x3f00000002038421 */ /* 0x040fe20000010000 */
[----:B------:R-:W3:Y:S01]  /*0370*/  F2I.FTZ.TRUNC.NTZ R17, R0 ;  /* 0x0000000000117305 */ /* 0x000ee2000021f100 */
[----:B------:R-:W4:Y:S02]  /*0380*/  LDCU.128 UR8, c[0x0][0x410] ;  /* 0x00008200ff0877ac */ /* 0x000f240008000c00 */
[-C--:B------:R-:W-:Y:S01]  /*0390*/  @!P0 FFMA.FTZ R3, R3, R8.reuse, -0.5 ;  /* 0xbf00000003038423 */ /* 0x080fe20000010008 */
[----:B------:R-:W-:Y:S01]  /*03a0*/  @P0 FMUL.FTZ R8, R2, R8 ;  /* 0x0000000802080220 */ /* 0x000fe20000410000 */
[----:B------:R-:W-:Y:S01]  /*03b0*/  SHF.R.S32.HI R2, RZ, 0x1f, R9 ;  /* 0x0000001fff027819 */ /* 0x000fe20000011409 */
[----:B------:R-:W5:Y:S02]  /*03c0*/  LDCU.64 UR6, c[0x0][0x3c8] ;  /* 0x00007900ff0677ac */ /* 0x000f640008000a00 */
[----:B------:R-:W-:Y:S01]  /*03d0*/  @!P0 FSETP.GEU.FTZ.AND P1, PT, R3, RZ, PT ;  /* 0x000000ff0300820b */ /* 0x000fe20003f3e000 */
[----:B0-----:R-:W-:-:S03]  /*03e0*/  UIADD3 UR4, UPT, UPT, UR4, -0x1, URZ ;  /* 0xffffffff04047890 */ /* 0x001fc6000fffe0ff */
[----:B------:R-:W-:Y:S02]  /*03f0*/  @!P0 FSEL R8, R3, RZ, P1 ;  /* 0x000000ff03088208 */ /* 0x000fe40000800000 */
[C---:B---3--:R-:W-:Y:S02]  /*0400*/  IADD3 R4, PT, PT, R17.reuse, 0x1, RZ ;  /* 0x0000000111047810 */ /* 0x048fe40007ffe0ff */
[----:B------:R-:W0:Y:S01]  /*0410*/  F2I.FTZ.TRUNC.NTZ R19, R8 ;  /* 0x0000000800137305 */ /* 0x000e22000021f100 */
[----:B------:R-:W-:Y:S01]  /*0420*/  ISETP.GE.AND P0, PT, R17, UR4, PT ;  /* 0x0000000411007c0c */ /* 0x000fe2000bf06270 */
[----:B--2---:R-:W-:Y:S01]  /*0430*/  UIADD3 UR4, UPT, UPT, UR5, -0x1, URZ ;  /* 0xffffffff05047890 */ /* 0x004fe2000fffe0ff */
[----:B----4-:R-:W-:-:S04]  /*0440*/  IMAD R2, R2, UR10, RZ ;  /* 0x0000000a02027c24 */ /* 0x010fc8000f8e02ff */
[C---:B------:R-:W-:Y:S02]  /*0450*/  IMAD R7, R9.reuse, UR11, R2 ;  /* 0x0000000b09077c24 */ /* 0x040fe4000f8e0202 */
[----:B------:R-:W-:Y:S01]  /*0460*/  IMAD.WIDE.U32 R2, R9, UR10, RZ ;  /* 0x0000000a09027c25 */ /* 0x000fe2000f8e00ff */
[----:B------:R-:W-:-:S03]  /*0470*/  SHF.R.S32.HI R9, RZ, 0x1f, R15 ;  /* 0x0000001fff097819 */ /* 0x000fc6000001140f */
[----:B------:R-:W-:Y:S01]  /*0480*/  IMAD.MOV.U32 R6, RZ, RZ, R2 ;  /* 0x000000ffff067224 */ /* 0x000fe200078e0002 */
[----:B------:R-:W-:Y:S01]  /*0490*/  IADD3 R7, PT, PT, R3, R7, RZ ;  /* 0x0000000703077210 */ /* 0x000fe20007ffe0ff */
[--C-:B------:R-:W-:Y:S01]  /*04a0*/  @P0 IMAD.MOV R4, RZ, RZ, R17.reuse ;  /* 0x000000ffff040224 */ /* 0x100fe200078e0211 */
[----:B0-----:R-:W-:Y:S01]  /*04b0*/  ISETP.GE.AND P0, PT, R19, UR4, PT ;  /* 0x0000000413007c0c */ /* 0x001fe2000bf06270 */
[----:B------:R-:W0:Y:S01]  /*04c0*/  LDCU.64 UR4, c[0x0][0x3d0] ;  /* 0x00007a00ff0477ac */ /* 0x000e220008000a00 */
[----:B------:R-:W-:Y:S01]  /*04d0*/  SHF.R.S32.HI R3, RZ, 0x1f, R17 ;  /* 0x0000001fff037819 */ /* 0x000fe20000011411 */
[----:B------:R-:W-:Y:S01]  /*04e0*/  IMAD R12, R9, UR8, RZ ;  /* 0x00000008090c7c24 */ /* 0x000fe2000f8e02ff */
[----:B------:R-:W-:Y:S01]  /*04f0*/  SHF.R.S32.HI R5, RZ, 0x1f, R4 ;  /* 0x0000001fff057819 */ /* 0x000fe20000011404 */
[----:B------:R-:W-:Y:S01]  /*0500*/  IMAD.WIDE.U32 R28, R15, UR8, R6 ;  /* 0x000000080f1c7c25 */ /* 0x000fe2000f8e0006 */
[----:B------:R-:W-:-:S03]  /*0510*/  IADD3 R9, PT, PT, R19, 0x1, RZ ;  /* 0x0000000113097810 */ /* 0x000fc60007ffe0ff */
[----:B-----5:R-:W-:Y:S01]  /*0520*/  IMAD R10, R3, UR6, RZ ;  /* 0x00000006030a7c24 */ /* 0x020fe2000f8e02ff */
[----:B------:R2:W-:Y:S01]  /*0530*/  STL.64 [R1+0x18], R28 ;  /* 0x0000181c01007387 */ /* 0x0005e20000100a00 */
[----:B------:R-:W-:Y:S02]  /*0540*/  IMAD R5, R5, UR6, RZ ;  /* 0x0000000605057c24 */ /* 0x000fe4000f8e02ff */
[----:B------:R-:W-:Y:S01]  /*0550*/  IMAD.WIDE.U32 R2, R17, UR6, RZ ;  /* 0x0000000611027c25 */ /* 0x000fe2000f8e00ff */
[----:B------:R-:W-:Y:S02]  /*0560*/  @P0 IADD3 R9, PT, PT, R19, RZ, RZ ;  /* 0x000000ff13090210 */ /* 0x000fe40007ffe0ff */
[----:B-1----:R-:W-:Y:S01]  /*0570*/  ISETP.GE.AND P0, PT, R14, 0x1, PT ;  /* 0x000000010e00780c */ /* 0x002fe20003f06270 */
[----:B------:R-:W-:Y:S01]  /*0580*/  IMAD R11, R17, UR7, R10 ;  /* 0x00000007110b7c24 */ /* 0x000fe2000f8e020a */
[----:B------:R-:W-:Y:S01]  /*0590*/  SHF.R.S32.HI R10, RZ, 0x1f, R19 ;  /* 0x0000001fff0a7819 */ /* 0x000fe20000011413 */
[C---:B------:R-:W-:Y:S01]  /*05a0*/  IMAD R13, R4.reuse, UR7, R5 ;  /* 0x00000007040d7c24 */ /* 0x040fe2000f8e0205 */
[----:B------:R-:W-:Y:S01]  /*05b0*/  SHF.R.S32.HI R6, RZ, 0x1f, R9 ;  /* 0x0000001fff067819 */ /* 0x000fe20000011409 */
[----:B------:R-:W-:-:S04]  /*05c0*/  IMAD.WIDE.U32 R4, R4, UR6, RZ ;  /* 0x0000000604047c25 */ /* 0x000fc8000f8e00ff */
[----:B------:R-:W-:Y:S02]  /*05d0*/  IMAD.IADD R3, R3, 0x1, R11 ;  /* 0x0000000103037824 */ /* 0x000fe400078e020b */
[----:B------:R-:W-:Y:S02]  /*05e0*/  IMAD.IADD R5, R5, 0x1, R13 ;  /* 0x0000000105057824 */ /* 0x000fe400078e020d */
[----:B0-----:R-:W-:-:S04]  /*05f0*/  IMAD.WIDE.U32 R26, R19, UR4, R2 ;  /* 0x00000004131a7c25 */ /* 0x001fc8000f8e0002 */
[----:B------:R-:W-:Y:S01]  /*0600*/  IMAD.WIDE.U32 R22, R9, UR4, R2 ;  /* 0x0000000409167c25 */ /* 0x000fe2000f8e0002 */
[----:B------:R2:W-:Y:S01]  /*0610*/  STL.64 [R1+0x38], R26 ;  /* 0x0000381a01007387 */ /* 0x0005e20000100a00 */
[----:B------:R-:W-:Y:S02]  /*0620*/  I2FP.F32.S32 R3, R17 ;  /* 0x0000001100037245 */ /* 0x000fe40000201400 */
[--C-:B------:R-:W-:Y:S01]  /*0630*/  IMAD.WIDE.U32 R24, R19, UR4, R4.reuse ;  /* 0x0000000413187c25 */ /* 0x100fe2000f8e0004 */
[----:B------:R2:W-:Y:S03]  /*0640*/  STL.64 [R1+0x30], R22 ;  /* 0x0000301601007387 */ /* 0x0005e60000100a00 */
[----:B------:R-:W-:Y:S01]  /*0650*/  IMAD.WIDE.U32 R20, R9, UR4, R4 ;  /* 0x0000000409147c25 */ /* 0x000fe2000f8e0004 */
[----:B------:R2:W-:Y:S01]  /*0660*/  STL.64 [R1+0x28], R24 ;  /* 0x0000281801007387 */ /* 0x0005e20000100a00 */
[----:B------:R-:W-:-:S02]  /*0670*/  I2FP.F32.S32 R5, R19 ;  /* 0x0000001300057245 */ /* 0x000fc40000201400 */
[----:B------:R-:W-:Y:S01]  /*0680*/  IMAD R10, R10, UR4, RZ ;  /* 0x000000040a0a7c24 */ /* 0x000fe2000f8e02ff */
[----:B------:R2:W-:Y:S01]  /*0690*/  STL.64 [R1+0x20], R20 ;  /* 0x0000201401007387 */ /* 0x0005e20000100a00 */
[----:B------:R-:W-:Y:S02]  /*06a0*/  IMAD R6, R6, UR4, RZ ;  /* 0x0000000406067c24 */ /* 0x000fe4000f8e02ff */
[----:B------:R-:W-:Y:S02]  /*06b0*/  IMAD R12, R15, UR9, R12 ;  /* 0x000000090f0c7c24 */ /* 0x000fe4000f8e020c */
[----:B------:R-:W-:Y:S02]  /*06c0*/  IMAD R10, R19, UR5, R10 ;  /* 0x00000005130a7c24 */ /* 0x000fe4000f8e020a */
[----:B------:R-:W-:Y:S01]  /*06d0*/  IMAD R6, R9, UR5, R6 ;  /* 0x0000000509067c24 */ /* 0x000fe2000f8e0206 */
[----:B------:R-:W-:Y:S06]  /*06e0*/  @!P0 EXIT ;  /* 0x000000000000894d */ /* 0x000fec0003800000 */
[----:B------:R-:W-:Y:S01]  /*06f0*/  FADD.FTZ R2, -R5, R8 ;  /* 0x0000000805027221 */ /* 0x000fe20000010100 */
[----:B------:R-:W-:Y:S01]  /*0700*/  IADD3 R4, PT, PT, R29, R12, RZ ;  /* 0x0000000c1d047210 */ /* 0x000fe20007ffe0ff */
[----:B------:R-:W-:Y:S02]  /*0710*/  IMAD.IADD R5, R27, 0x1, R10 ;  /* 0x000000011b057824 */ /* 0x000fe400078e020a */
[----:B------:R-:W-:Y:S01]  /*0720*/  FADD.FTZ R0, -R3, R0 ;  /* 0x0000000003007221 */ /* 0x000fe20000010100 */
[----:B------:R-:W-:Y:S01]  /*0730*/  IADD3 R3, PT, PT, R10, R25, RZ ;  /* 0x000000190a037210 */ /* 0x000fe20007ffe0ff */
[----:B------:R-:W0:Y:S01]  /*0740*/  LDCU.64 UR10, c[0x0][0x358] ;  /* 0x00006b00ff0a77ac */ /* 0x000e220008000a00 */
[----:B------:R1:W-:Y:S01]  /*0750*/  STL [R1+0x14], R4 ;  /* 0x0000140401007387 */ /* 0x0003e20000100800 */
[----:B------:R-:W-:-:S03]  /*0760*/  UMOV UR4, URZ ;  /* 0x000000ff00047c82 */ /* 0x000fc60008000000 */
[----:B------:R3:W-:Y:S04]  /*0770*/  STL [R1+0x4c], R5 ;  /* 0x00004c0501007387 */ /* 0x0007e80000100800 */
[----:B------:R4:W-:Y:S01]  /*0780*/  STL [R1+0x44], R3 ;  /* 0x0000440301007387 */ /* 0x0009e20000100800 */
[----:B-1----:R-:W-:Y:S01]  /*0790*/  IMAD.IADD R4, R23, 0x1, R6 ;  /* 0x0000000117047824 */ /* 0x002fe200078e0206 */
[----:B---3--:R-:W-:-:S04]  /*07a0*/  IADD3 R5, PT, PT, R6, R21, RZ ;  /* 0x0000001506057210 */ /* 0x008fc80007ffe0ff */
[----:B------:R1:W-:Y:S01]  /*07b0*/  STL [R1+0x48], R4 ;  /* 0x0000480401007387 */ /* 0x0003e20000100800 */
[----:B----4-:R-:W-:-:S03]  /*07c0*/  FADD.FTZ R3, -R0, 1 ;  /* 0x3f80000000037421 */ /* 0x010fc60000010100 */
[----:B------:R3:W-:Y:S01]  /*07d0*/  STL [R1+0x40], R5 ;  /* 0x0000400501007387 */ /* 0x0007e20000100800 */
[----:B01----:R-:W-:-:S07]  /*07e0*/  FADD.FTZ R4, -R2, 1 ;  /* 0x3f80000002047421 */ /* 0x003fce0000010100 */
.L_x_1931:
[----:B--2---:R-:W2:Y:S01]  /*07f0*/  LDL R23, [R1+0x14] ;  /* 0x0000140001177983 */ /* 0x004ea20000100800 */
[----:B0-----:R-:W0:Y:S01]  /*0800*/  LDC.64 R16, c[0x0][0x400] ;  /* 0x00010000ff107b82 */ /* 0x001e220000000a00 */
[----:B-1----:R-:W1:Y:S02]  /*0810*/  LDCU UR6, c[0x0][0x3a0] ;  /* 0x00007400ff0677ac */ /* 0x002e640008000800 */
[----:B------:R-:W2:Y:S01]  /*0820*/  LDL.64 R6, [R1+0x18] ;  /* 0x0000180001067983 */ /* 0x000ea20000100a00 */
[----:B------:R-:W4:Y:S03]  /*0830*/  LDCU UR8, c[0x0][0x398] ;  /* 0x00007300ff0877ac */ /* 0x000f260008000800 */
[----:B-----5:R-:W5:Y:S01]  /*0840*/  LDL.64 R20, [R1+0x38] ;  /* 0x0000380001147983 */ /* 0x020f620000100a00 */
[----:B------:R-:W4:Y:S01]  /*0850*/  LDC.64 R14, c[0x0][0x3b8] ;  /* 0x0000ee00ff0e7b82 */ /* 0x000f220000000a00 */
[----:B------:R-:W1:Y:S02]  /*0860*/  LDCU UR7, c[0x0][0x3a0] ;  /* 0x00007400ff0777ac */ /* 0x000e640008000800 */
[----:B---3--:R-:W3:Y:S04]  /*0870*/  LDL R5, [R1+0x40] ;  /* 0x0000400001057983 */ /* 0x008ee80000100800 */
[----:B------:R-:W3:Y:S04]  /*0880*/  LDL.64 R12, [R1+0x20] ;  /* 0x00002000010c7983 */ /* 0x000ee80000100a00 */
[----:B------:R-:W4:Y:S04]  /*0890*/  LDL R22, [R1+0x4c] ;  /* 0x00004c0001167983 */ /* 0x000f280000100800 */
[----:B------:R-:W4:Y:S04]  /*08a0*/  LDL R19, [R1+0x48] ;  /* 0x0000480001137983 */ /* 0x000f280000100800 */
[----:B------:R-:W4:Y:S04]  /*08b0*/  LDL.64 R8, [R1+0x30] ;  /* 0x0000300001087983 */ /* 0x000f280000100a00 */
[----:B------:R-:W4:Y:S04]  /*08c0*/  LDL R18, [R1+0x44] ;  /* 0x0000440001127983 */ /* 0x000f280000100800 */
[----:B------:R-:W4:Y:S01]  /*08d0*/  LDL.64 R10, [R1+0x28] ;  /* 0x00002800010a7983 */ /* 0x000f220000100a00 */
[----:B-1----:R-:W-:Y:S01]  /*08e0*/  UISETP.GE.U32.AND UP2, UPT, UR6, 0x4, UPT ;  /* 0x000000040600788c */ /* 0x002fe2000bf46070 */
[----:B------:R-:W-:Y:S01]  /*08f0*/  UMOV UR5, URZ ;  /* 0x000000ff00057c82 */ /* 0x000fe20008000000 */
[----:B------:R-:W-:Y:S01]  /*0900*/  ULOP3.LUT UP0, UR9, UR7, 0x3, URZ, 0xc0, !UPT ;  /* 0x0000000307097892 */ /* 0x000fe2000f80c0ff */
[----:B--2---:R-:W-:-:S02]  /*0910*/  IMAD.MOV.U32 R7, RZ, RZ, R23 ;  /* 0x000000ffff077224 */ /* 0x004fc400078e0017 */
[----:B0-----:R-:W-:Y:S01]  /*0920*/  IMAD.WIDE.U32 R52, R16, UR4, R6 ;  /* 0x0000000410347c25 */ /* 0x001fe2000f8e0006 */
[----:B-----5:R-:W-:Y:S02]  /*0930*/  MOV R6, R20 ;  /* 0x0000001400067202 */ /* 0x020fe40000000f00 */
[----:B---3--:R-:W-:Y:S01]  /*0940*/  MOV R13, R5 ;  /* 0x00000005000d7202 */ /* 0x008fe20000000f00 */
[----:B----4-:R-:W-:Y:S02]  /*0950*/  IMAD.MOV.U32 R7, RZ, RZ, R22 ;  /* 0x000000ffff077224 */ /* 0x010fe400078e0016 */
[----:B------:R-:W-:Y:S01]  /*0960*/  IMAD.WIDE.U32 R54, R14, UR4, R12 ;  /* 0x000000040e367c25 */ /* 0x000fe2000f8e000c */
[----:B------:R-:W-:-:S03]  /*0970*/  MOV R9, R19 ;  /* 0x0000001300097202 */ /* 0x000fc60000000f00 */
[----:B------:R-:W-:-:S04]  /*0980*/  IMAD.WIDE.U32 R60, R14, UR4, R6 ;  /* 0x000000040e3c7c25 */ /* 0x000fc8000f8e0006 */
[----:B------:R-:W-:Y:S02]  /*0990*/  IMAD R5, R15, UR4, RZ ;  /* 0x000000040f057c24 */ /* 0x000fe4000f8e02ff */
[----:B------:R-:W-:Y:S02]  /*09a0*/  IMAD.MOV.U32 R11, RZ, RZ, R18 ;  /* 0x000000ffff0b7224 */ /* 0x000fe400078e0012 */
[----:B------:R-:W-:Y:S01]  /*09b0*/  IMAD.WIDE.U32 R58, R14, UR4, R8 ;  /* 0x000000040e3a7c25 */ /* 0x000fe2000f8e0008 */
[----:B------:R-:W-:-:S03]  /*09c0*/  IADD3 R18, PT, PT, R5, R55, RZ ;  /* 0x0000003705127210 */ /* 0x000fc60007ffe0ff */
[----:B------:R-:W-:Y:S01]  /*09d0*/  IMAD.WIDE.U32 R56, R14, UR4, R10 ;  /* 0x000000040e387c25 */ /* 0x000fe2000f8e000a */
[----:B------:R-:W-:-:S03]  /*09e0*/  IADD3 R22, PT, PT, R5, R59, RZ ;  /* 0x0000003b05167210 */ /* 0x000fc60007ffe0ff */
[----:B------:R-:W-:Y:S02]  /*09f0*/  IMAD R16, R17, UR4, R53 ;  /* 0x0000000411107c24 */ /* 0x000fe4000f8e0235 */
[----:B------:R-:W-:Y:S02]  /*0a00*/  IMAD.IADD R20, R61, 0x1, R5 ;  /* 0x000000013d147824 */ /* 0x000fe400078e0205 */
[----:B------:R-:W-:Y:S01]  /*0a10*/  IMAD.IADD R19, R5, 0x1, R57 ;  /* 0x0000000105137824 */ /* 0x000fe200078e0239 */
[----:B------:R0:W-:Y:S04]  /*0a20*/  STL [R1], R16 ;  /* 0x0000001001007387 */ /* 0x0001e80000100800 */
[----:B------:R0:W-:Y:S04]  /*0a30*/  STL [R1+0x10], R20 ;  /* 0x0000101401007387 */ /* 0x0001e80000100800 */
[----:B------:R0:W-:Y:S04]  /*0a40*/  STL [R1+0x4], R18 ;  /* 0x0000041201007387 */ /* 0x0001e80000100800 */
[----:B------:R0:W-:Y:S04]  /*0a50*/  STL [R1+0xc], R22 ;  /* 0x00000c1601007387 */ /* 0x0001e80000100800 */
[----:B------:R0:W-:Y:S01]  /*0a60*/  STL [R1+0x8], R19 ;  /* 0x0000081301007387 */ /* 0x0001e20000100800 */
[----:B------:R-:W-:-:S04]  /*0a70*/  UIADD3 UR4, UPT, UPT, UR4, 0x1, URZ ;  /* 0x0000000104047890 */ /* 0x000fc8000fffe0ff */
[----:B------:R-:W-:Y:S01]  /*0a80*/  UISETP.NE.AND UP1, UPT, UR4, UR8, UPT ;  /* 0x000000080400728c */ /* 0x000fe2000bf25270 */
[----:B------:R-:W-:Y:S10]  /*0a90*/  BRA.U !UP2, `(.L_x_1927) ;  /* 0x000000090a507547 */ /* 0x000ff4000b800000 */
[----:B------:R-:W1:Y:S01]  /*0aa0*/  LDCU.64 UR24, c[0x0][0x3c0] ;  /* 0x00007800ff1877ac */ /* 0x000e620008000a00 */
[C---:B------:R-:W-:Y:S01]  /*0ab0*/  SHF.L.U64.HI R21, R60.reuse, 0x2, R20 ;  /* 0x000000023c157819 */ /* 0x040fe20000010214 */
[----:B0-----:R-:W-:Y:S01]  /*0ac0*/  IMAD.SHL.U32 R20, R60, 0x4, RZ ;  /* 0x000000043c147824 */ /* 0x001fe200078e00ff */
[----:B------:R-:W-:Y:S01]  /*0ad0*/  SHF.L.U64.HI R23, R58, 0x2, R22 ;  /* 0x000000023a177819 */ /* 0x000fe20000010216 */
[----:B------:R-:W0:Y:S01]  /*0ae0*/  LDCU.64 UR22, c[0x0][0x3d8] ;  /* 0x00007b00ff1677ac */ /* 0x000e220008000a00 */
[----:B------:R-:W-:Y:S01]  /*0af0*/  SHF.L.U64.HI R31, R54, 0x2, R18 ;  /* 0x00000002361f7819 */ /* 0x000fe20000010212 */
[----:B------:R-:W-:Y:S01]  /*0b00*/  IMAD.SHL.U32 R22, R58, 0x4, RZ ;  /* 0x000000043a167824 */ /* 0x000fe200078e00ff */
[C---:B------:R-:W-:Y:S01]  /*0b10*/  SHF.L.U64.HI R29, R56.reuse, 0x2, R19 ;  /* 0x00000002381d7819 */ /* 0x040fe20000010213 */
[----:B------:R-:W2:Y:S01]  /*0b20*/  LDCU.64 UR26, c[0x0][0x408] ;  /* 0x00008100ff1a77ac */ /* 0x000ea20008000a00 */
[----:B------:R-:W-:Y:S02]  /*0b30*/  IMAD.SHL.U32 R28, R56, 0x4, RZ ;  /* 0x00000004381c7824 */ /* 0x000fe400078e00ff */
[----:B------:R-:W-:Y:S01]  /*0b40*/  IMAD.SHL.U32 R30, R54, 0x4, RZ ;  /* 0x00000004361e7824 */ /* 0x000fe200078e00ff */
[----:B------:R-:W-:Y:S01]  /*0b50*/  ULOP3.LUT UR5, UR6, 0x7ffffffc, URZ, 0xc0, !UPT ;  /* 0x7ffffffc06057892 */ /* 0x000fe2000f8ec0ff */
[----:B------:R-:W3:Y:S01]  /*0b60*/  LDCU.64 UR20, c[0x0][0x390] ;  /* 0x00007200ff1477ac */ /* 0x000ee20008000a00 */
[----:B-1----:R-:W-:-:S02]  /*0b70*/  USHF.L.U32 UR17, UR24, 0x2, URZ ;  /* 0x0000000218117899 */ /* 0x002fc400080006ff */
[----:B------:R-:W-:Y:S01]  /*0b80*/  MOV R27, UR24 ;  /* 0x00000018001b7c02 */ /* 0x000fe20008000f00 */
[----:B------:R-:W-:Y:S02]  /*0b90*/  USHF.L.U64.HI UR18, UR24, 0x2, UR25 ;  /* 0x0000000218127899 */ /* 0x000fe40008010219 */
[----:B------:R-:W-:Y:S01]  /*0ba0*/  MOV R35, UR24 ;  /* 0x0000001800237c02 */ /* 0x000fe20008000f00 */
[----:B------:R-:W-:Y:S02]  /*0bb0*/  USHF.L.U32 UR14, UR24, 0x3, URZ ;  /* 0x00000003180e7899 */ /* 0x000fe400080006ff */
[----:B------:R-:W-:Y:S01]  /*0bc0*/  MOV R25, UR24 ;  /* 0x0000001800197c02 */ /* 0x000fe20008000f00 */
[----:B------:R-:W-:Y:S01]  /*0bd0*/  UIMAD UR19, UR25, 0xc, URZ ;  /* 0x0000000c191378a4 */ /* 0x000fe2000f8e02ff */
[----:B------:R-:W-:Y:S01]  /*0be0*/  MOV R33, UR24 ;  /* 0x0000001800217c02 */ /* 0x000fe20008000f00 */
[----:B------:R-:W-:Y:S01]  /*0bf0*/  USHF.L.U64.HI UR15, UR24, 0x3, UR25 ;  /* 0x00000003180f7899 */ /* 0x000fe20008010219 */
[----:B0-----:R-:W-:Y:S01]  /*0c00*/  LEA R18, P0, R52, UR22, 0x2 ;  /* 0x0000001634127c11 */ /* 0x001fe2000f8010ff */
[----:B------:R-:W-:Y:S01]  /*0c10*/  IMAD.WIDE.U32 R26, R27, 0xc, R22 ;  /* 0x0000000c1b1a7825 */ /* 0x000fe200078e0016 */
[----:B------:R-:W-:Y:S01]  /*0c20*/  IADD3 R50, P6, PT, R20, UR17, RZ ;  /* 0x0000001114327c10 */ /* 0x000fe2000ffde0ff */
[----:B------:R-:W-:Y:S01]  /*0c30*/  UIADD3 UR8, UPT, UPT, -UR5, URZ, URZ ;  /* 0x000000ff05087290 */ /* 0x000fe2000fffe1ff */
[----:B------:R-:W-:Y:S01]  /*0c40*/  LEA.HI.X R5, R52, UR23, R16, 0x2, P0 ;  /* 0x0000001734057c11 */ /* 0x000fe200080f1410 */
[----:B------:R-:W-:Y:S01]  /*0c50*/  IMAD.WIDE.U32 R34, R35, 0xc, R30 ;  /* 0x0000000c23227825 */ /* 0x000fe200078e001e */
[----:B------:R-:W-:Y:S01]  /*0c60*/  IADD3.X R49, PT, PT, R21, UR18, RZ, P6, !PT ;  /* 0x0000001215317c10 */ /* 0x000fe2000b7fe4ff */
[----:B--2---:R-:W-:Y:S01]  /*0c70*/  USHF.L.U64.HI UR16, UR26, 0x2, UR27 ;  /* 0x000000021a107899 */ /* 0x004fe2000801021b */
[----:B------:R-:W-:Y:S01]  /*0c80*/  IADD3 R48, P5, PT, R22, UR17, RZ ;  /* 0x0000001116307c10 */ /* 0x000fe2000ffbe0ff */
[----:B------:R-:W-:Y:S01]  /*0c90*/  IMAD.WIDE.U32 R24, R25, 0xc, R20 ;  /* 0x0000000c19187825 */ /* 0x000fe200078e0014 */
[----:B------:R-:W-:Y:S01]  /*0ca0*/  IADD3 R46, P4, PT, R28, UR17, RZ ;  /* 0x000000111c2e7c10 */ /* 0x000fe2000ff9e0ff */
[----:B------:R-:W-:Y:S01]  /*0cb0*/  USHF.L.U64.HI UR13, UR26, 0x3, UR27 ;  /* 0x000000031a0d7899 */ /* 0x000fe2000801021b */
[----:B------:R-:W-:Y:S01]  /*0cc0*/  IADD3 R44, P3, PT, R30, UR17, RZ ;  /* 0x000000111e2c7c10 */ /* 0x000fe2000ff7e0ff */
[----:B------:R-:W-:Y:S01]  /*0cd0*/  IMAD.WIDE.U32 R32, R33, 0xc, R28 ;  /* 0x0000000c21207825 */ /* 0x000fe200078e001c */
[----:B------:R-:W-:Y:S01]  /*0ce0*/  IADD3 R7, P2, PT, R20, UR14, RZ ;  /* 0x0000000e14077c10 */ /* 0x000fe2000ff5e0ff */
[----:B------:R-:W-:Y:S01]  /*0cf0*/  USHF.L.U64.HI UR12, UR26, 0x4, UR27 ;  /* 0x000000041a0c7899 */ /* 0x000fe2000801021b */
[----:B------:R-:W-:Y:S01]  /*0d00*/  IADD3 R8, P1, PT, R22, UR14, RZ ;  /* 0x0000000e16087c10 */ /* 0x000fe2000ff3e0ff */
[----:B------:R-:W-:Y:S01]  /*0d10*/  VIADD R51, R25, UR19 ;  /* 0x0000001319337c36 */ /* 0x000fe20008000000 */
[----:B------:R-:W-:Y:S01]  /*0d20*/  IADD3 R9, P0, PT, R28, UR14, RZ ;  /* 0x0000000e1c097c10 */ /* 0x000fe2000ff1e0ff */
[----:B------:R-:W-:Y:S01]  /*0d30*/  VIADD R17, R33, UR19 ;  /* 0x0000001321117c36 */ /* 0x000fe20008000000 */
[----:B------:R-:W-:Y:S01]  /*0d40*/  IADD3 R10, P6, PT, R30, UR14, RZ ;  /* 0x0000000e1e0a7c10 */ /* 0x000fe2000ffde0ff */
[----:B------:R-:W-:Y:S01]  /*0d50*/  USHF.L.U64.HI UR6, UR24, 0x4, UR25 ;  /* 0x0000000418067899 */ /* 0x000fe20008010219 */
[----:B------:R-:W-:-:S02]  /*0d60*/  IADD3.X R47, PT, PT, R23, UR18, RZ, P5, !PT ;  /* 0x00000012172f7c10 */ /* 0x000fc4000affe4ff */
[----:B------:R-:W-:Y:S02]  /*0d70*/  IADD3.X R45, PT, PT, R29, UR18, RZ, P4, !PT ;  /* 0x000000121d2d7c10 */ /* 0x000fe4000a7fe4ff */
[----:B------:R-:W-:Y:S02]  /*0d80*/  IADD3.X R11, PT, PT, R31, UR18, RZ, P3, !PT ;  /* 0x000000121f0b7c10 */ /* 0x000fe40009ffe4ff */
[----:B------:R-:W-:Y:S02]  /*0d90*/  IADD3.X R12, PT, PT, R21, UR15, RZ, P2, !PT ;  /* 0x0000000f150c7c10 */ /* 0x000fe400097fe4ff */
[----:B------:R-:W-:Y:S02]  /*0da0*/  IADD3.X R13, PT, PT, R23, UR15, RZ, P1, !PT ;  /* 0x0000000f170d7c10 */ /* 0x000fe40008ffe4ff */
[----:B------:R-:W-:Y:S02]  /*0db0*/  IADD3.X R14, PT, PT, R29, UR15, RZ, P0, !PT ;  /* 0x0000000f1d0e7c10 */ /* 0x000fe400087fe4ff */
[----:B------:R-:W-:-:S02]  /*0dc0*/  IADD3.X R15, PT, PT, R31, UR15, RZ, P6, !PT ;  /* 0x0000000f1f0f7c10 */ /* 0x000fc4000b7fe4ff */
[----:B------:R-:W-:Y:S02]  /*0dd0*/  IADD3 R16, PT, PT, R27, UR19, RZ ;  /* 0x000000131b107c10 */ /* 0x000fe4000fffe0ff */
[----:B---3--:R-:W-:-:S07]  /*0de0*/  IADD3 R6, PT, PT, R35, UR19, RZ ;  /* 0x0000001323067c10 */ /* 0x008fce000fffe0ff */
.L_x_1928:
[----:B-1----:R-:W-:Y:S02]  /*0df0*/  IADD3 R36, P0, PT, R30, UR20, RZ ;  /* 0x000000141e247c10 */ /* 0x002fe4000ff1e0ff */
[----:B------:R-:W-:Y:S02]  /*0e00*/  IADD3 R38, P1, PT, R22, UR20, RZ ;  /* 0x0000001416267c10 */ /* 0x000fe4000ff3e0ff */
[----:B------:R-:W-:Y:S02]  /*0e10*/  IADD3 R40, P2, PT, R28, UR20, RZ ;  /* 0x000000141c287c10 */ /* 0x000fe4000ff5e0ff */
[----:B------:R-:W-:Y:S02]  /*0e20*/  IADD3.X R37, PT, PT, R31, UR21, RZ, P0, !PT ;  /* 0x000000151f257c10 */ /* 0x000fe400087fe4ff */
[----:B------:R-:W-:Y:S02]  /*0e30*/  IADD3 R42, P0, PT, R20, UR20, RZ ;  /* 0x00000014142a7c10 */ /* 0x000fe4000ff1e0ff */
[----:B------:R-:W-:Y:S01]  /*0e40*/  IADD3.X R39, PT, PT, R23, UR21, RZ, P1, !PT ;  /* 0x0000001517277c10 */ /* 0x000fe20008ffe4ff */
[----:B------:R-:W2:Y:S01]  /*0e50*/  LDG.E R36, desc[UR10][R36.64] ;  /* 0x0000000a24247981 */ /* 0x000ea2000c1e1900 */
[----:B------:R-:W-:-:S02]  /*0e60*/  IADD3.X R41, PT, PT, R29, UR21, RZ, P2, !PT ;  /* 0x000000151d297c10 */ /* 0x000fc400097fe4ff */
[----:B------:R-:W-:Y:S01]  /*0e70*/  IADD3.X R43, PT, PT, R21, UR21, RZ, P0, !PT ;  /* 0x00000015152b7c10 */ /* 0x000fe200087fe4ff */
[----:B------:R-:W3:Y:S04]  /*0e80*/  LDG.E R38, desc[UR10][R38.64] ;  /* 0x0000000a26267981 */ /* 0x000ee8000c1e1900 */
[----:B------:R-:W4:Y:S04]  /*0e90*/  LDG.E R40, desc[UR10][R40.64] ;  /* 0x0000000a28287981 */ /* 0x000f28000c1e1900 */
[----:B------:R-:W5:Y:S01]  /*0ea0*/  LDG.E R42, desc[UR10][R42.64] ;  /* 0x0000000a2a2a7981 */ /* 0x000f62000c1e1900 */
[C---:B--2---:R-:W-:Y:S01]  /*0eb0*/  FMUL.FTZ R36, R2.reuse, R36 ;  /* 0x0000002402247220 */ /* 0x044fe20000410000 */
[----:B---3--:R-:W-:-:S03]  /*0ec0*/  FMUL.FTZ R38, R2, R38 ;  /* 0x0000002602267220 */ /* 0x008fc60000410000 */
[C---:B----4-:R-:W-:Y:S01]  /*0ed0*/  FFMA.FTZ R40, R4.reuse, R40, R36 ;  /* 0x0000002804287223 */ /* 0x050fe20000010024 */
[----:B-----5:R-:W-:-:S03]  /*0ee0*/  FFMA.FTZ R36, R4, R42, R38 ;  /* 0x0000002a04247223 */ /* 0x020fc60000010026 */
[----:B------:R-:W-:Y:S01]  /*0ef0*/  FMUL.FTZ R19, R0, R40 ;  /* 0x0000002800137220 */ /* 0x000fe20000410000 */
[----:B------:R-:W-:-:S03]  /*0f00*/  IADD3 R40, P0, PT, R48, UR20, RZ ;  /* 0x0000001430287c10 */ /* 0x000fc6000ff1e0ff */
[----:B------:R-:W-:Y:S01]  /*0f10*/  FFMA.FTZ R36, R3, R36, R19 ;  /* 0x0000002403247223 */ /* 0x000fe20000010013 */
[----:B------:R-:W-:Y:S01]  /*0f20*/  IMAD.MOV.U32 R19, RZ, RZ, R5 ;  /* 0x000000ffff137224 */ /* 0x000fe200078e0005 */
[----:B------:R-:W-:Y:S02]  /*0f30*/  IADD3 R38, P2, PT, R44, UR20, RZ ;  /* 0x000000142c267c10 */ /* 0x000fe4000ff5e0ff */
[----:B------:R-:W-:Y:S02]  /*0f40*/  IADD3.X R41, PT, PT, R47, UR21, RZ, P0, !PT ;  /* 0x000000152f297c10 */ /* 0x000fe400087fe4ff */
[----:B------:R0:W-:Y:S01]  /*0f50*/  STG.E desc[UR10][R18.64], R36 ;  /* 0x0000002412007986 */ /* 0x0001e2000c10190a */
[----:B------:R-:W-:-:S03]  /*0f60*/  IADD3.X R39, PT, PT, R11, UR21, RZ, P2, !PT ;  /* 0x000000150b277c10 */ /* 0x000fc600097fe4ff */
[----:B------:R1:W2:Y:S04]  /*0f70*/  LDG.E R42, desc[UR10][R40.64] ;  /* 0x0000000a282a7981 */ /* 0x0002a8000c1e1900 */
[----:B------:R-:W3:Y:S01]  /*0f80*/  LDG.E R38, desc[UR10][R38.64] ;  /* 0x0000000a26267981 */ /* 0x000ee2000c1e1900 */
[----:B0-----:R-:W-:Y:S02]  /*0f90*/  IADD3 R36, P1, PT, R46, UR20, RZ ;  /* 0x000000142e247c10 */ /* 0x001fe4000ff3e0ff */
[----:B-1----:R-:W-:Y:S02]  /*0fa0*/  IADD3 R40, P0, PT, R50, UR20, RZ ;  /* 0x0000001432287c10 */ /* 0x002fe4000ff1e0ff */
[----:B------:R-:W-:Y:S02]  /*0fb0*/  IADD3.X R37, PT, PT, R45, UR21, RZ, P1, !PT ;  /* 0x000000152d257c10 */ /* 0x000fe40008ffe4ff */
[----:B------:R-:W-:-:S03]  /*0fc0*/  IADD3.X R41, PT, PT, R49, UR21, RZ, P0, !PT ;  /* 0x0000001531297c10 */ /* 0x000fc600087fe4ff */
[----:B------:R-:W4:Y:S04]  /*0fd0*/  LDG.E R36, desc[UR10][R36.64] ;  /* 0x0000000a24247981 */ /* 0x000f28000c1e1900 */
[----:B------:R0:W5:Y:S02]  /*0fe0*/  LDG.E R41, desc[UR10][R40.64] ;  /* 0x0000000a28297981 */ /* 0x000164000c1e1900 */
[----:B0-----:R-:W-:-:S04]  /*0ff0*/  MOV R40, UR26 ;  /* 0x0000001a00287c02 */ /* 0x001fc80008000f00 */
[----:B------:R-:W-:Y:S01]  /*1000*/  LEA R40, P0, R40, R18, 0x2 ;  /* 0x0000001228287211 */ /* 0x000fe200078010ff */
[C---:B--2---:R-:W-:Y:S01]  /*1010*/  FMUL.FTZ R42, R2.reuse, R42 ;  /* 0x0000002a022a7220 */ /* 0x044fe20000410000 */
[----:B---3--:R-:W-:-:S04]  /*1020*/  FMUL.FTZ R38, R2, R38 ;  /* 0x0000002602267220 */ /* 0x008fc80000410000 */
[C---:B----4-:R-:W-:Y:S01]  /*1030*/  FFMA.FTZ R36, R4.reuse, R36, R38 ;  /* 0x0000002404247223 */ /* 0x050fe20000010026 */
[----:B-----5:R-:W-:-:S03]  /*1040*/  FFMA.FTZ R39, R4, R41, R42 ;  /* 0x0000002904277223 */ /* 0x020fc6000001002a */
[----:B------:R-:W-:Y:S01]  /*1050*/  FMUL.FTZ R37, R0, R36 ;  /* 0x0000002400257220 */ /* 0x000fe20000410000 */
[----:B------:R-:W-:Y:S02]  /*1060*/  IADD3 R36, P1, PT, R8, UR20, RZ ;  /* 0x0000001408247c10 */ /* 0x000fe4000ff3e0ff */
[----:B------:R-:W-:Y:S01]  /*1070*/  IADD3.X R41, PT, PT, R5, UR16, RZ, P0, !PT ;  /* 0x0000001005297c10 */ /* 0x000fe200087fe4ff */
[----:B------:R-:W-:Y:S01]  /*1080*/  FFMA.FTZ R39, R3, R39, R37 ;  /* 0x0000002703277223 */ /* 0x000fe20000010025 */
[----:B------:R-:W-:Y:S02]  /*1090*/  IADD3 R38, P0, PT, R10, UR20, RZ ;  /* 0x000000140a267c10 */ /* 0x000fe4000ff1e0ff */
[----:B------:R-:W-:Y:S02]  /*10a0*/  IADD3.X R37, PT, PT, R13, UR21, RZ, P1, !PT ;  /* 0x000000150d257c10 */ /* 0x000fe40008ffe4ff */
[----:B------:R0:W-:Y:S04]  /*10b0*/  STG.E desc[UR10][R40.64], R39 ;  /* 0x0000002728007986 */ /* 0x0001e8000c10190a */
[----:B------:R1:W2:Y:S01]  /*10c0*/  LDG.E R42, desc[UR10][R36.64] ;  /* 0x0000000a242a7981 */ /* 0x0002a2000c1e1900 */
[----:B0-----:R-:W-:-:S02]  /*10d0*/  IADD3 R40, P1, PT, R9, UR20, RZ ;  /* 0x0000001409287c10 */ /* 0x001fc4000ff3e0ff */
[----:B------:R-:W-:Y:S02]  /*10e0*/  IADD3.X R39, PT, PT, R15, UR21, RZ, P0, !PT ;  /* 0x000000150f277c10 */ /* 0x000fe400087fe4ff */
[----:B-1----:R-:W-:Y:S02]  /*10f0*/  IADD3 R36, P0, PT, R7, UR20, RZ ;  /* 0x0000001407247c10 */ /* 0x002fe4000ff1e0ff */
[----:B------:R-:W-:Y:S01]  /*1100*/  IADD3.X R41, PT, PT, R14, UR21, RZ, P1, !PT ;  /* 0x000000150e297c10 */ /* 0x000fe20008ffe4ff */
[----:B------:R-:W3:Y:S01]  /*1110*/  LDG.E R38, desc[UR10][R38.64] ;  /* 0x0000000a26267981 */ /* 0x000ee2000c1e1900 */
[----:B------:R-:W-:-:S03]  /*1120*/  IADD3.X R37, PT, PT, R12, UR21, RZ, P0, !PT ;  /* 0x000000150c257c10 */ /* 0x000fc600087fe4ff */
[----:B------:R0:W4:Y:S04]  /*1130*/  LDG.E R40, desc[UR10][R40.64] ;  /* 0x0000000a28287981 */ /* 0x000128000c1e1900 */
[----:B------:R3:W5:Y:S01]  /*1140*/  LDG.E R36, desc[UR10][R36.64] ;  /* 0x0000000a24247981 */ /* 0x000762000c1e1900 */
[----:B0-----:R-:W-:Y:S02]  /*1150*/  IMAD.U32 R41, RZ, RZ, UR26 ;  /* 0x0000001aff297e24 */ /* 0x001fe4000f8e00ff */
[C---:B--2---:R-:W-:Y:S01]  /*1160*/  FMUL.FTZ R42, R2.reuse, R42 ;  /* 0x0000002a022a7220 */ /* 0x044fe20000410000 */
[----:B---3--:R-:W-:-:S04]  /*1170*/  FMUL.FTZ R37, R2, R38 ;  /* 0x0000002602257220 */ /* 0x008fc80000410000 */
[C---:B----4-:R-:W-:Y:S01]  /*1180*/  FFMA.FTZ R37, R4.reuse, R40, R37 ;  /* 0x0000002804257223 */ /* 0x050fe20000010025 */
[----:B------:R-:W-:Y:S01]  /*1190*/  LEA R40, P0, R41, R18, 0x3 ;  /* 0x0000001229287211 */ /* 0x000fe200078018ff */
[----:B-----5:R-:W-:Y:S02]  /*11a0*/  FFMA.FTZ R39, R4, R36, R42 ;  /* 0x0000002404277223 */ /* 0x020fe4000001002a */
[----:B------:R-:W-:Y:S01]  /*11b0*/  FMUL.FTZ R37, R0, R37 ;  /* 0x0000002500257220 */ /* 0x000fe20000410000 */
[----:B------:R-:W-:Y:S02]  /*11c0*/  IADD3 R36, P1, PT, R26, UR20, RZ ;  /* 0x000000141a247c10 */ /* 0x000fe4000ff3e0ff */
[----:B------:R-:W-:Y:S01]  /*11d0*/  IADD3.X R41, PT, PT, R5, UR13, RZ, P0, !PT ;  /* 0x0000000d05297c10 */ /* 0x000fe200087fe4ff */
[----:B------:R-:W-:Y:S01]  /*11e0*/  FFMA.FTZ R39, R3, R39, R37 ;  /* 0x0000002703277223 */ /* 0x000fe20000010025 */
[----:B------:R-:W-:Y:S02]  /*11f0*/  IADD3 R38, P0, PT, R34, UR20, RZ ;  /* 0x0000001422267c10 */ /* 0x000fe4000ff1e0ff */
[----:B------:R-:W-:-:S02]  /*1200*/  IADD3.X R37, PT, PT, R16, UR21, RZ, P1, !PT ;  /* 0x0000001510257c10 */ /* 0x000fc40008ffe4ff */
[----:B------:R0:W-:Y:S04]  /*1210*/  STG.E desc[UR10][R40.64], R39 ;  /* 0x0000002728007986 */ /* 0x0001e8000c10190a */
[----:B------:R1:W2:Y:S01]  /*1220*/  LDG.E R42, desc[UR10][R36.64] ;  /* 0x0000000a242a7981 */ /* 0x0002a2000c1e1900 */
[----:B0-----:R-:W-:Y:S02]  /*1230*/  IADD3 R40, P1, PT, R32, UR20, RZ ;  /* 0x0000001420287c10 */ /* 0x001fe4000ff3e0ff */
[----:B------:R-:W-:Y:S02]  /*1240*/  IADD3.X R39, PT, PT, R6, UR21, RZ, P0, !PT ;  /* 0x0000001506277c10 */ /* 0x000fe400087fe4ff */
[----:B-1----:R-:W-:Y:S02]  /*1250*/  IADD3 R36, P0, PT, R24, UR20, RZ ;  /* 0x0000001418247c10 */ /* 0x002fe4000ff1e0ff */
[----:B------:R-:W-:Y:S01]  /*1260*/  IADD3.X R41, PT, PT, R17, UR21, RZ, P1, !PT ;  /* 0x0000001511297c10 */ /* 0x000fe20008ffe4ff */
[----:B------:R-:W3:Y:S01]  /*1270*/  LDG.E R38, desc[UR10][R38.64] ;  /* 0x0000000a26267981 */ /* 0x000ee2000c1e1900 */
[----:B------:R-:W-:-:S03]  /*1280*/  IADD3.X R37, PT, PT, R51, UR21, RZ, P0, !PT ;  /* 0x0000001533257c10 */ /* 0x000fc600087fe4ff */
[----:B------:R-:W4:Y:S04]  /*1290*/  LDG.E R40, desc[UR10][R40.64] ;  /* 0x0000000a28287981 */ /* 0x000f28000c1e1900 */
[----:B------:R0:W5:Y:S01]  /*12a0*/  LDG.E R39, desc[UR10][R36.64] ;  /* 0x0000000a24277981 */ /* 0x000162000c1e1900 */
[----:B------:R-:W-:Y:S01]  /*12b0*/  UIMAD UR14, UR27, 0xc, URZ ;  /* 0x0000000c1b0e78a4 */ /* 0x000fe2000f8e02ff */
[----:B0-----:R-:W-:-:S05]  /*12c0*/  MOV R36, UR26 ;  /* 0x0000001a00247c02 */ /* 0x001fca0008000f00 */
[----:B------:R-:W-:-:S04]  /*12d0*/  IMAD.WIDE.U32 R36, R36, 0xc, R18 ;  /* 0x0000000c24247825 */ /* 0x000fc800078e0012 */
[----:B------:R-:W-:Y:S01]  /*12e0*/  VIADD R37, R37, UR14 ;  /* 0x0000000e25257c36 */ /* 0x000fe20008000000 */
[----:B------:R-:W-:Y:S02]  /*12f0*/  ULEA UR20, UP2, UR24, UR20, 0x4 ;  /* 0x0000001418147291 */ /* 0x000fe4000f8420ff */
[----:B------:R-:W-:Y:S02]  /*1300*/  UIADD3 UR8, UPT, UPT, UR8, 0x4, URZ ;  /* 0x0000000408087890 */ /* 0x000fe4000fffe0ff */
[----:B------:R-:W-:Y:S02]  /*1310*/  UIADD3.X UR21, UPT, UPT, UR21, UR6, URZ, UP2, !UPT ;  /* 0x0000000615157290 */ /* 0x000fe400097fe4ff */
[----:B------:R-:W-:Y:S01]  /*1320*/  UISETP.NE.AND UP2, UPT, UR8, URZ, UPT ;  /* 0x000000ff0800728c */ /* 0x000fe2000bf45270 */
[----:B------:R-:W-:-:S04]  /*1330*/  MOV R19, UR26 ;  /* 0x0000001a00137c02 */ /* 0x000fc80008000f00 */
[----:B------:R-:W-:-:S04]  /*1340*/  LEA R18, P0, R19, R18, 0x4 ;  /* 0x0000001213127211 */ /* 0x000fc800078020ff */
[----:B------:R-:W-:Y:S01]  /*1350*/  IADD3.X R5, PT, PT, R5, UR12, RZ, P0, !PT ;  /* 0x0000000c05057c10 */ /* 0x000fe200087fe4ff */
[C---:B--2---:R-:W-:Y:S01]  /*1360*/  FMUL.FTZ R42, R2.reuse, R42 ;  /* 0x0000002a022a7220 */ /* 0x044fe20000410000 */
[----:B---3--:R-:W-:-:S04]  /*1370*/  FMUL.FTZ R38, R2, R38 ;  /* 0x0000002602267220 */ /* 0x008fc80000410000 */
[----:B----4-:R-:W-:-:S04]  /*1380*/  FFMA.FTZ R38, R4, R40, R38 ;  /* 0x0000002804267223 */ /* 0x010fc80000010026 */
[----:B------:R-:W-:Y:S01]  /*1390*/  FMUL.FTZ R38, R0, R38 ;  /* 0x0000002600267220 */ /* 0x000fe20000410000 */
[----:B-----5:R-:W-:-:S04]  /*13a0*/  FFMA.FTZ R39, R4, R39, R42 ;  /* 0x0000002704277223 */ /* 0x020fc8000001002a */
[----:B------:R-:W-:-:S05]  /*13b0*/  FFMA.FTZ R38, R3, R39, R38 ;  /* 0x0000002703267223 */ /* 0x000fca0000010026 */
[----:B------:R1:W-:Y:S01]  /*13c0*/  STG.E desc[UR10][R36.64], R38 ;  /* 0x0000002624007986 */ /* 0x0003e2000c10190a */
[----:B------:R-:W-:Y:S05]  /*13d0*/  BRA.U UP2, `(.L_x_1928) ;  /* 0xfffffff902847547 */ /* 0x000fea000b83ffff */
.L_x_1927:
[----:B------:R-:W-:Y:S05]  /*13e0*/  BRA.U !UP0, `(.L_x_1929) ;  /* 0x0000000908207547 */ /* 0x000fea000b800000 */
[----:B------:R2:W5:Y:S04]  /*13f0*/  LDL R40, [R1+0x4] ;  /* 0x0000040001287983 */ /* 0x0005680000100800 */
[----:B------:R2:W5:Y:S04]  /*1400*/  LDL R39, [R1+0x10] ;  /* 0x0000100001277983 */ /* 0x0005680000100800 */
[----:B-1----:R2:W5:Y:S04]  /*1410*/  LDL R38, [R1+0xc] ;  /* 0x00000c0001267983 */ /* 0x0025680000100800 */
[----:B------:R2:W5:Y:S04]  /*1420*/  LDL R37, [R1+0x8] ;  /* 0x0000080001257983 */ /* 0x0005680000100800 */
[----:B------:R2:W5:Y:S01]  /*1430*/  LDL R36, [R1] ;  /* 0x0000000001247983 */ /* 0x0005620000100800 */
[----:B------:R-:W-:-:S02]  /*1440*/  UISETP.NE.AND UP0, UPT, UR9, 0x1, UPT ;  /* 0x000000010900788c */ /* 0x000fc4000bf05270 */
[----:B------:R-:W-:-:S04]  /*1450*/  ULOP3.LUT UR6, UR7, 0x1, URZ, 0xc0, !UPT ;  /* 0x0000000107067892 */ /* 0x000fc8000f8ec0ff */
[----:B------:R-:W-:-:S03]  /*1460*/  UISETP.NE.U32.AND UP2, UPT, UR6, 0x1, UPT ;  /* 0x000000010600788c */ /* 0x000fc6000bf45070 */
[----:B--2---:R-:W-:Y:S08]  /*1470*/  BRA.U !UP0, `(.L_x_1930) ;  /* 0x0000000508407547 */ /* 0x004ff0000b800000 */
[----:B0-----:R-:W0:Y:S01]  /*1480*/  LDC.64 R18, c[0x0][0x3c0] ;  /* 0x0000f000ff127b82 */ /* 0x001e220000000a00 */
[----:B------:R-:W1:Y:S01]  /*1490*/  LDCU.64 UR8, c[0x0][0x390] ;  /* 0x00007200ff0877ac */ /* 0x000e620008000a00 */
[----:B-----5:R-:W-:Y:S01]  /*14a0*/  MOV R23, R38 ;  /* 0x0000002600177202 */ /* 0x020fe20000000f00 */
[----:B------:R-:W-:Y:S01]  /*14b0*/  IMAD.MOV.U32 R22, RZ, RZ, R58 ;  /* 0x000000ffff167224 */ /* 0x000fe200078e003a */
[----:B------:R-:W-:Y:S01]  /*14c0*/  MOV R9, R39 ;  /* 0x0000002700097202 */ /* 0x000fe20000000f00 */
[----:B------:R-:W-:Y:S01]  /*14d0*/  IMAD.MOV.U32 R8, RZ, RZ, R60 ;  /* 0x000000ffff087224 */ /* 0x000fe200078e003c */
[----:B------:R-:W-:Y:S01]  /*14e0*/  MOV R11, R40 ;  /* 0x00000028000b7202 */ /* 0x000fe20000000f00 */
[----:B------:R-:W-:Y:S01]  /*14f0*/  IMAD.MOV.U32 R10, RZ, RZ, R54 ;  /* 0x000000ffff0a7224 */ /* 0x000fe200078e0036 */
[----:B------:R-:W-:Y:S01]  /*1500*/  UIADD3 UR6, UPT, UPT, UR5, 0x1, URZ ;  /* 0x0000000105067890 */ /* 0x000fe2000fffe0ff */
[----:B------:R-:W2:Y:S01]  /*1510*/  LDCU.64 UR12, c[0x0][0x3d8] ;  /* 0x00007b00ff0c77ac */ /* 0x000ea20008000a00 */
[----:B0-----:R-:W-:-:S02]  /*1520*/  IMAD R5, R19, UR5, RZ ;  /* 0x0000000513057c24 */ /* 0x001fc4000f8e02ff */
[----:B------:R-:W-:-:S04]  /*1530*/  IMAD.WIDE.U32 R20, R18, UR5, R22 ;  /* 0x0000000512147c25 */ /* 0x000fc8000f8e0016 */
[----:B------:R-:W-:Y:S01]  /*1540*/  IMAD.WIDE.U32 R16, R18, UR5, R8 ;  /* 0x0000000512107c25 */ /* 0x000fe2000f8e0008 */
[----:B------:R-:W-:Y:S02]  /*1550*/  IADD3 R15, PT, PT, R5, R21, RZ ;  /* 0x00000015050f7210 */ /* 0x000fe40007ffe0ff */
[----:B-1----:R-:W-:Y:S01]  /*1560*/  LEA R14, P1, R20, UR8, 0x2 ;  /* 0x00000008140e7c11 */ /* 0x002fe2000f8210ff */
[----:B------:R-:W-:Y:S01]  /*1570*/  IMAD.IADD R7, R17, 0x1, R5 ;  /* 0x0000000111077824 */ /* 0x000fe200078e0205 */
[----:B------:R-:W-:Y:S01]  /*1580*/  LEA R6, P0, R16, UR8, 0x2 ;  /* 0x0000000810067c11 */ /* 0x000fe2000f8010ff */
[----:B------:R-:W-:Y:S01]  /*1590*/  IMAD.WIDE.U32 R12, R18, UR5, R10 ;  /* 0x00000005120c7c25 */ /* 0x000fe2000f8e000a */
[----:B------:R-:W-:Y:S02]  /*15a0*/  LEA.HI.X R15, R20, UR9, R15, 0x2, P1 ;  /* 0x00000009140f7c11 */ /* 0x000fe400088f140f */
[----:B------:R-:W-:Y:S01]  /*15b0*/  MOV R21, R37 ;  /* 0x0000002500157202 */ /* 0x000fe20000000f00 */
[----:B------:R-:W-:Y:S01]  /*15c0*/  IMAD.MOV.U32 R20, RZ, RZ, R56 ;  /* 0x000000ffff147224 */ /* 0x000fe200078e0038 */
[----:B------:R-:W-:Y:S01]  /*15d0*/  LEA.HI.X R7, R16, UR9, R7, 0x2, P0 ;  /* 0x0000000910077c11 */ /* 0x000fe200080f1407 */
[----:B------:R-:W-:Y:S01]  /*15e0*/  IMAD.IADD R13, R5, 0x1, R13 ;  /* 0x00000001050d7824 */ /* 0x000fe200078e020d */
[----:B------:R-:W-:Y:S01]  /*15f0*/  LEA R24, P0, R12, UR8, 0x2 ;  /* 0x000000080c187c11 */ /* 0x000fe2000f8010ff */
[----:B------:R-:W-:-:S02]  /*1600*/  IMAD.WIDE.U32 R16, R18, UR5, R20 ;  /* 0x0000000512107c25 */ /* 0x000fc4000f8e0014 */
[----:B------:R-:W3:Y:S01]  /*1610*/  LDG.E R6, desc[UR10][R6.64] ;  /* 0x0000000a06067981 */ /* 0x000ee2000c1e1900 */
[----:B------:R-:W-:Y:S02]  /*1620*/  LEA.HI.X R25, R12, UR9, R13, 0x2, P0 ;  /* 0x000000090c197c11 */ /* 0x000fe400080f140d */
[----:B------:R-:W-:Y:S02]  /*1630*/  IADD3 R5, PT, PT, R5, R17, RZ ;  /* 0x0000001105057210 */ /* 0x000fe40007ffe0ff */
[C---:B------:R-:W-:Y:S01]  /*1640*/  LEA R12, P0, R16.reuse, UR8, 0x2 ;  /* 0x00000008100c7c11 */ /* 0x040fe2000f8010ff */
[----:B------:R-:W4:Y:S03]  /*1650*/  LDG.E R24, desc[UR10][R24.64] ;  /* 0x0000000a18187981 */ /* 0x000f26000c1e1900 */
[----:B------:R-:W-:-:S05]  /*1660*/  LEA.HI.X R13, R16, UR9, R5, 0x2, P0 ;  /* 0x00000009100d7c11 */ /* 0x000fca00080f1405 */
[----:B------:R0:W3:Y:S04]  /*1670*/  LDG.E R5, desc[UR10][R12.64] ;  /* 0x0000000a0c057981 */ /* 0x0000e8000c1e1900 */
[----:B------:R1:W3:Y:S01]  /*1680*/  LDG.E R25, desc[UR10][R14.64] ;  /* 0x0000000a0e197981 */ /* 0x0002e2000c1e1900 */
[----:B0-----:R-:W0:Y:S01]  /*1690*/  LDC.64 R12, c[0x0][0x408] ;  /* 0x00010200ff0c7b82 */ /* 0x001e220000000a00 */
[----:B------:R-:W-:-:S04]  /*16a0*/  IMAD.WIDE.U32 R8, R18, UR6, R8 ;  /* 0x0000000612087c25 */ /* 0x000fc8000f8e0008 */
[----:B------:R-:W-:Y:S02]  /*16b0*/  IMAD R7, R19, UR6, RZ ;  /* 0x0000000613077c24 */ /* 0x000fe4000f8e02ff */
[----:B------:R-:W-:Y:S01]  /*16c0*/  IMAD.WIDE.U32 R16, R18, UR6, R10 ;  /* 0x0000000612107c25 */ /* 0x000fe2000f8e000a */
[----:B------:R-:W-:-:S03]  /*16d0*/  LEA R10, P0, R8, UR8, 0x2 ;  /* 0x00000008080a7c11 */ /* 0x000fc6000f8010ff */
[----:B------:R-:W-:Y:S01]  /*16e0*/  IMAD.IADD R11, R9, 0x1, R7 ;  /* 0x00000001090b7824 */ /* 0x000fe200078e0207 */
[----:B------:R-:W-:Y:S02]  /*16f0*/  IADD3 R9, PT, PT, R7, R17, RZ ;  /* 0x0000001107097210 */ /* 0x000fe40007ffe0ff */
[----:B-1----:R-:W-:Y:S02]  /*1700*/  LEA R14, P1, R16, UR8, 0x2 ;  /* 0x00000008100e7c11 */ /* 0x002fe4000f8210ff */
[----:B------:R-:W-:Y:S02]  /*1710*/  LEA.HI.X R11, R8, UR9, R11, 0x2, P0 ;  /* 0x00000009080b7c11 */ /* 0x000fe400080f140b */
[----:B------:R-:W-:Y:S01]  /*1720*/  LEA.HI.X R15, R16, UR9, R9, 0x2, P1 ;  /* 0x00000009100f7c11 */ /* 0x000fe200088f1409 */
[----:B------:R-:W-:Y:S01]  /*1730*/  IMAD.MOV.U32 R8, RZ, RZ, R52 ;  /* 0x000000ffff087224 */ /* 0x000fe200078e0034 */
[----:B------:R-:W-:Y:S01]  /*1740*/  MOV R9, R36 ;  /* 0x0000002400097202 */ /* 0x000fe20000000f00 */
[----:B------:R-:W-:-:S04]  /*1750*/  IMAD.WIDE.U32 R22, R18, UR6, R22 ;  /* 0x0000000612167c25 */ /* 0x000fc8000f8e0016 */
[----:B0-----:R-:W-:-:S04]  /*1760*/  IMAD.WIDE.U32 R16, R12, UR5, R8 ;  /* 0x000000050c107c25 */ /* 0x001fc8000f8e0008 */
[----:B------:R-:W-:-:S04]  /*1770*/  IMAD.WIDE.U32 R18, R18, UR6, R20 ;  /* 0x0000000612127c25 */ /* 0x000fc8000f8e0014 */
[----:B------:R-:W-:Y:S01]  /*1780*/  IMAD R21, R13, UR5, R17 ;  /* 0x000000050d157c24 */ /* 0x000fe2000f8e0211 */
[----:B--2---:R-:W-:Y:S01]  /*1790*/  LEA R20, P0, R16, UR12, 0x2 ;  /* 0x0000000c10147c11 */ /* 0x004fe2000f8010ff */
[----:B------:R-:W-:-:S03]  /*17a0*/  IMAD.IADD R23, R7, 0x1, R23 ;  /* 0x0000000107177824 */ /* 0x000fc600078e0217 */
[----:B------:R-:W-:Y:S02]  /*17b0*/  LEA.HI.X R21, R16, UR13, R21, 0x2, P0 ;  /* 0x0000000d10157c11 */ /* 0x000fe400080f1415 */
[----:B------:R-:W-:Y:S01]  /*17c0*/  LEA R16, P1, R18, UR8, 0x2 ;  /* 0x0000000812107c11 */ /* 0x000fe2000f8210ff */
[----:B----4-:R-:W-:-:S04]  /*17d0*/  FMUL.FTZ R17, R2, R24 ;  /* 0x0000001802117220 */ /* 0x010fc80000410000 */
[----:B---3--:R-:W-:Y:S01]  /*17e0*/  FFMA.FTZ R5, R4, R5, R17 ;  /* 0x0000000504057223 */ /* 0x008fe20000010011 */
[----:B------:R-:W-:-:S03]  /*17f0*/  FMUL.FTZ R25, R2, R25 ;  /* 0x0000001902197220 */ /* 0x000fc60000410000 */
[----:B------:R-:W-:Y:S01]  /*1800*/  FMUL.FTZ R26, R0, R5 ;  /* 0x00000005001a7220 */ /* 0x000fe20000410000 */
[----:B------:R-:W-:Y:S01]  /*1810*/  FFMA.FTZ R24, R4, R6, R25 ;  /* 0x0000000604187223 */ /* 0x000fe20000010019 */
[C---:B------:R-:W-:Y:S02]  /*1820*/  LEA R6, P0, R22.reuse, UR8, 0x2 ;  /* 0x0000000816067c11 */ /* 0x040fe4000f8010ff */
[----:B------:R-:W-:Y:S01]  /*1830*/  IADD3 R17, PT, PT, R7, R19, RZ ;  /* 0x0000001307117210 */ /* 0x000fe20007ffe0ff */
[----:B------:R-:W-:Y:S01]  /*1840*/  FFMA.FTZ R5, R3, R24, R26 ;  /* 0x0000001803057223 */ /* 0x000fe2000001001a */
[----:B------:R-:W-:Y:S02]  /*1850*/  LEA.HI.X R7, R22, UR9, R23, 0x2, P0 ;  /* 0x0000000916077c11 */ /* 0x000fe400080f1417 */
[----:B------:R-:W-:Y:S02]  /*1860*/  LEA.HI.X R17, R18, UR9, R17, 0x2, P1 ;  /* 0x0000000912117c11 */ /* 0x000fe400088f1411 */
[----:B------:R0:W-:Y:S04]  /*1870*/  STG.E desc[UR10][R20.64], R5 ;  /* 0x0000000514007986 */ /* 0x0001e8000c10190a */
[----:B------:R-:W2:Y:S04]  /*1880*/  LDG.E R15, desc[UR10][R14.64] ;  /* 0x0000000a0e0f7981 */ /* 0x000ea8000c1e1900 */
[----:B------:R-:W3:Y:S04]  /*1890*/  LDG.E R7, desc[UR10][R6.64] ;  /* 0x0000000a06077981 */ /* 0x000ee8000c1e1900 */
[----:B------:R-:W4:Y:S04]  /*18a0*/  LDG.E R17, desc[UR10][R16.64] ;  /* 0x0000000a10117981 */ /* 0x000f28000c1e1900 */
[----:B------:R-:W4:Y:S01]  /*18b0*/  LDG.E R11, desc[UR10][R10.64] ;  /* 0x0000000a0a0b7981 */ /* 0x000f22000c1e1900 */
[----:B------:R-:W-:-:S04]  /*18c0*/  IMAD.WIDE.U32 R8, R12, UR6, R8 ;  /* 0x000000060c087c25 */ /* 0x000fc8000f8e0008 */
[----:B------:R-:W-:Y:S01]  /*18d0*/  IMAD R13, R13, UR6, R9 ;  /* 0x000000060d0d7c24 */ /* 0x000fe2000f8e0209 */
[----:B------:R-:W-:Y:S01]  /*18e0*/  UIADD3 UR5, UPT, UPT, UR5, 0x2, URZ ;  /* 0x0000000205057890 */ /* 0x000fe2000fffe0ff */
[C---:B--2---:R-:W-:Y:S01]  /*18f0*/  FMUL.FTZ R19, R2.reuse, R15 ;  /* 0x0000000f02137220 */ /* 0x044fe20000410000 */
[----:B---3--:R-:W-:-:S03]  /*1900*/  FMUL.FTZ R12, R2, R7 ;  /* 0x00000007020c7220 */ /* 0x008fc60000410000 */
[C---:B----4-:R-:W-:Y:S01]  /*1910*/  FFMA.FTZ R19, R4.reuse, R17, R19 ;  /* 0x0000001104137223 */ /* 0x050fe20000010013 */
[----:B------:R-:W-:Y:S01]  /*1920*/  FFMA.FTZ R18, R4, R11, R12 ;  /* 0x0000000b04127223 */ /* 0x000fe2000001000c */
[----:B------:R-:W-:Y:S02]  /*1930*/  LEA R12, P0, R8, UR12, 0x2 ;  /* 0x0000000c080c7c11 */ /* 0x000fe4000f8010ff */
[----:B------:R-:W-:Y:S02]  /*1940*/  FMUL.FTZ R14, R0, R19 ;  /* 0x00000013000e7220 */ /* 0x000fe40000410000 */
[----:B------:R-:W-:Y:S02]  /*1950*/  LEA.HI.X R13, R8, UR13, R13, 0x2, P0 ;  /* 0x0000000d080d7c11 */ /* 0x000fe400080f140d */
[----:B0-----:R-:W-:-:S05]  /*1960*/  FFMA.FTZ R5, R3, R18, R14 ;  /* 0x0000001203057223 */ /* 0x001fca000001000e */
[----:B------:R1:W-:Y:S02]  /*1970*/  STG.E desc[UR10][R12.64], R5 ;  /* 0x000000050c007986 */ /* 0x0003e4000c10190a */
.L_x_1930:
[----:B------:R-:W-:Y:S05]  /*1980*/  BRA.U UP2, `(.L_x_1929) ;  /* 0x0000000102b87547 */ /* 0x000fea000b800000 */
[----:B------:R-:W2:Y:S01]  /*1990*/  LDC.64 R6, c[0x0][0x3c0] ;  /* 0x0000f000ff067b82 */ /* 0x000ea20000000a00 */
[----:B------:R-:W3:Y:S01]  /*19a0*/  LDCU.64 UR6, c[0x0][0x390] ;  /* 0x00007200ff0677ac */ /* 0x000ee20008000a00 */
[----:B-----5:R-:W-:Y:S01]  /*19b0*/  MOV R9, R40 ;  /* 0x0000002800097202 */ /* 0x020fe20000000f00 */
[----:B------:R-:W-:Y:S01]  /*19c0*/  IMAD.MOV.U32 R8, RZ, RZ, R54 ;  /* 0x000000ffff087224 */ /* 0x000fe200078e0036 */
[----:B------:R-:W-:Y:S01]  /*19d0*/  MOV R15, R38 ;  /* 0x00000026000f7202 */ /* 0x000fe20000000f00 */
[----:B------:R-:W-:Y:S01]  /*19e0*/  IMAD.MOV.U32 R14, RZ, RZ, R58 ;  /* 0x000000ffff0e7224 */ /* 0x000fe200078e003a */
[----:B------:R-:W-:Y:S01]  /*19f0*/  MOV R17, R37 ;  /* 0x0000002500117202 */ /* 0x000fe20000000f00 */
[----:B0-----:R-:W-:Y:S01]  /*1a00*/  IMAD.MOV.U32 R16, RZ, RZ, R56 ;  /* 0x000000ffff107224 */ /* 0x001fe200078e0038 */
[----:B-1----:R-:W-:Y:S01]  /*1a10*/  MOV R13, R39 ;  /* 0x00000027000d7202 */ /* 0x002fe20000000f00 */
[----:B------:R-:W-:Y:S02]  /*1a20*/  IMAD.MOV.U32 R12, RZ, RZ, R60 ;  /* 0x000000ffff0c7224 */ /* 0x000fe400078e003c */
[----:B--2---:R-:W-:-:S02]  /*1a30*/  IMAD R19, R7, UR5, RZ ;  /* 0x0000000507137c24 */ /* 0x004fc4000f8e02ff */
[----:B------:R-:W-:-:S04]  /*1a40*/  IMAD.WIDE.U32 R8, R6, UR5, R8 ;  /* 0x0000000506087c25 */ /* 0x000fc8000f8e0008 */
[----:B------:R-:W-:Y:S01]  /*1a50*/  IMAD.IADD R5, R19, 0x1, R9 ;  /* 0x0000000113057824 */ /* 0x000fe200078e0209 */
[----:B---3--:R-:W-:Y:S01]  /*1a60*/  LEA R10, P0, R8, UR6, 0x2 ;  /* 0x00000006080a7c11 */ /* 0x008fe2000f8010ff */
[----:B------:R-:W-:-:S03]  /*1a70*/  IMAD.WIDE.U32 R14, R6, UR5, R14 ;  /* 0x00000005060e7c25 */ /* 0x000fc6000f8e000e */
[----:B------:R-:W-:Y:S01]  /*1a80*/  LEA.HI.X R11, R8, UR7, R5, 0x2, P0 ;  /* 0x00000007080b7c11 */ /* 0x000fe200080f1405 */
[----:B------:R-:W-:Y:S01]  /*1a90*/  IMAD.WIDE.U32 R16, R6, UR5, R16 ;  /* 0x0000000506107c25 */ /* 0x000fe2000f8e0010 */
[----:B------:R-:W-:-:S03]  /*1aa0*/  LEA R8, P1, R14, UR6, 0x2 ;  /* 0x000000060e087c11 */ /* 0x000fc6000f8210ff */
[----:B------:R-:W-:Y:S01]  /*1ab0*/  IMAD.WIDE.U32 R12, R6, UR5, R12 ;  /* 0x00000005060c7c25 */ /* 0x000fe2000f8e000c */
[C---:B------:R-:W-:Y:S01]  /*1ac0*/  IADD3 R5, PT, PT, R19.reuse, R17, RZ ;  /* 0x0000001113057210 */ /* 0x040fe20007ffe0ff */
[----:B------:R-:W2:Y:S01]  /*1ad0*/  LDG.E R11, desc[UR10][R10.64] ;  /* 0x0000000a0a0b7981 */ /* 0x000ea2000c1e1900 */
[----:B------:R-:W-:Y:S01]  /*1ae0*/  LEA R18, P2, R16, UR6, 0x2 ;  /* 0x0000000610127c11 */ /* 0x000fe2000f8410ff */
[----:B------:R-:W-:Y:S01]  /*1af0*/  IMAD.IADD R7, R19, 0x1, R15 ;  /* 0x0000000113077824 */ /* 0x000fe200078e020f */
[----:B------:R-:W-:Y:S02]  /*1b00*/  IADD3 R13, PT, PT, R13, R19, RZ ;  /* 0x000000130d0d7210 */ /* 0x000fe40007ffe0ff */
[----:B------:R-:W-:Y:S02]  /*1b10*/  LEA R6, P0, R12, UR6, 0x2 ;  /* 0x000000060c067c11 */ /* 0x000fe4000f8010ff */
[----:B------:R-:W-:Y:S02]  /*1b20*/  LEA.HI.X R9, R14, UR7, R7, 0x2, P1 ;  /* 0x000000070e097c11 */ /* 0x000fe400088f1407 */
[----:B------:R-:W-:-:S02]  /*1b30*/  LEA.HI.X R19, R16, UR7, R5, 0x2, P2 ;  /* 0x0000000710137c11 */ /* 0x000fc400090f1405 */
[----:B------:R-:W-:Y:S01]  /*1b40*/  LEA.HI.X R7, R12, UR7, R13, 0x2, P0 ;  /* 0x000000070c077c11 */ /* 0x000fe200080f140d */
[----:B------:R-:W0:Y:S01]  /*1b50*/  LDC.64 R16, c[0x0][0x408] ;  /* 0x00010200ff107b82 */ /* 0x000e220000000a00 */
[----:B------:R1:W3:Y:S01]  /*1b60*/  LDG.E R9, desc[UR10][R8.64] ;  /* 0x0000000a08097981 */ /* 0x0002e2000c1e1900 */
[----:B------:R-:W1:Y:S03]  /*1b70*/  LDCU.64 UR6, c[0x0][0x3d8] ;  /* 0x00007b00ff0677ac */ /* 0x000e660008000a00 */
[----:B------:R-:W4:Y:S04]  /*1b80*/  LDG.E R19, desc[UR10][R18.64] ;  /* 0x0000000a12137981 */ /* 0x000f28000c1e1900 */
[----:B------:R-:W4:Y:S01]  /*1b90*/  LDG.E R7, desc[UR10][R6.64] ;  /* 0x0000000a06077981 */ /* 0x000f22000c1e1900 */
[----:B------:R-:W-:Y:S01]  /*1ba0*/  MOV R13, R36 ;  /* 0x00000024000d7202 */ /* 0x000fe20000000f00 */
[----:B------:R-:W-:-:S04]  /*1bb0*/  IMAD.MOV.U32 R12, RZ, RZ, R52 ;  /* 0x000000ffff0c7224 */ /* 0x000fc800078e0034 */
[----:B0-----:R-:W-:-:S03]  /*1bc0*/  IMAD.WIDE.U32 R12, R16, UR5, R12 ;  /* 0x00000005100c7c25 */ /* 0x001fc6000f8e000c */
[----:B-1----:R-:W-:Y:S01]  /*1bd0*/  LEA R8, P0, R12, UR6, 0x2 ;  /* 0x000000060c087c11 */ /* 0x002fe2000f8010ff */
[C---:B--2---:R-:W-:Y:S01]  /*1be0*/  FMUL.FTZ R5, R2.reuse, R11 ;  /* 0x0000000b02057220 */ /* 0x044fe20000410000 */
[----:B---3--:R-:W-:Y:S01]  /*1bf0*/  FMUL.FTZ R14, R2, R9 ;  /* 0x00000009020e7220 */ /* 0x008fe20000410000 */
[----:B------:R-:W-:Y:S02]  /*1c00*/  IMAD R9, R17, UR5, R13 ;  /* 0x0000000511097c24 */ /* 0x000fe4000f8e020d */
[C---:B----4-:R-:W-:Y:S01]  /*1c10*/  FFMA.FTZ R5, R4.reuse, R19, R5 ;  /* 0x0000001304057223 */ /* 0x050fe20000010005 */
[----:B------:R-:W-:-:S03]  /*1c20*/  FFMA.FTZ R14, R4, R7, R14 ;  /* 0x00000007040e7223 */ /* 0x000fc6000001000e */
[----:B------:R-:W-:Y:S01]  /*1c30*/  FMUL.FTZ R6, R0, R5 ;  /* 0x0000000500067220 */ /* 0x000fe20000410000 */
[----:B------:R-:W-:-:S03]  /*1c40*/  LEA.HI.X R9, R12, UR7, R9, 0x2, P0 ;  /* 0x000000070c097c11 */ /* 0x000fc600080f1409 */
[----:B------:R-:W-:-:S05]  /*1c50*/  FFMA.FTZ R5, R3, R14, R6 ;  /* 0x0000000e03057223 */ /* 0x000fca0000010006 */
[----:B------:R2:W-:Y:S02]  /*1c60*/  STG.E desc[UR10][R8.64], R5 ;  /* 0x0000000508007986 */ /* 0x0005e4000c10190a */
.L_x_1929:
[----:B------:R-:W-:Y:S05]  /*1c70*/  BRA.U UP1, `(.L_x_1931) ;  /* 0xffffffe901dc7547 */ /* 0x000fea000b83ffff */
[----:B------:R-:W-:Y:S05]  /*1c80*/  EXIT ;  /* 0x000000000000794d */ /* 0x000fea0003800000 */
.L_x_1932:
        /* <DEDUP_REMOVED lines=15> */
.L_x_1997:


//--------------------- .text._ZN2at6native54_GLOBAL__N__aa9a477a_21_UpSampleBilinear2d_cu_607db5e334upsample_bilinear2d_nhwc_out_frameIffEEvT0_S3_biiiiiPKT_PS4_i --------------------------
	.section	.text._ZN2at6native54_GLOBAL__N__aa9a477a_21_UpSampleBilinear2d_cu_607db5e334upsample_bilinear2d_nhwc_out_frameIffEEvT0_S3_biiiiiPKT_PS4_i,"ax",@progbits
	.align	128
.text._ZN2at6native54_GLOBAL__N__aa9a477a_21_UpSampleBilinear2d_cu_607db5e334upsample_bilinear2d_nhwc_out_frameIffEEvT0_S3_biiiiiPKT_PS4_i:
        .type           _ZN2at6native54_GLOBAL__N__aa9a477a_21_UpSampleBilinear2d_cu_607db5e334upsample_bilinear2d_nhwc_out_frameIffEEvT0_S3_biiiiiPKT_PS4_i,@function
        .size           _ZN2at6native54_GLOBAL__N__aa9a477a_21_UpSampleBilinear2d_cu_607db5e334upsample_bilinear2d_nhwc_out_frameIffEEvT0_S3_biiiiiPKT_PS4_i,(.L_x_1998 - _ZN2at6native54_GLOBAL__N__aa9a477a_21_UpSampleBilinear2d_cu_607db5e334upsample_bilinear2d_nhwc_out_frameIffEEvT0_S3_biiiiiPKT_PS4_i)
        .other          _ZN2at6native54_GLOBAL__N__aa9a477a_21_UpSampleBilinear2d_cu_607db5e334upsample_bilinear2d_nhwc_out_frameIffEEvT0_S3_biiiiiPKT_PS4_i,@"STO_CUDA_ENTRY STV_DEFAULT"
_ZN2at6native54_GLOBAL__N__aa9a477a_21_UpSampleBilinear2d_cu_607db5e334upsample_bilinear2d_nhwc_out_frameIffEEvT0_S3_biiiiiPKT_PS4_i:
        /* <DEDUP_REMOVED lines=9> */
[----:B------:R-:W-:Y:S01]  /*0090*/  IABS R14, R7 ;  /* 0x00000007000e7213 */ /* 0x000fe20000000000 */
[----:B------:R-:W1:Y:S01]  /*00a0*/  LDCU.U8 UR4, c[0x0][0x388] ;  /* 0x00007100ff0477ac */ /* 0x000e620008000000 */
[----:B------:R-:W2:Y:S05]  /*00b0*/  LDCU UR6, c[0x0][0x394] ;  /* 0x00007280ff0677ac */ /* 0x000eaa0008000800 */
[----:B------:R-:W3:Y:S01]  /*00c0*/  LDC R2, c[0x0][0x39c] ;  /* 0x0000e700ff027b82 */ /* 0x000ee20000000800 */
[----:B------:R-:W4:Y:S01]  /*00d0*/  LDCU UR7, c[0x0][0x390] ;  /* 0x00007200ff0777ac */ /* 0x000f220008000800 */
[----:B------:R-:W5:Y:S06]  /*00e0*/  LDCU.128 UR8, c[0x0][0x3a0] ;  /* 0x00007400ff0877ac */ /* 0x000f6c0008000c00 */
[----:B------:R-:W4:Y:S01]  /*00f0*/  LDC R18, c[0x0][0x380] ;  /* 0x0000e000ff127b82 */ /* 0x000f220000000800 */
[----:B-1----:R-:W-:Y:S01]  /*0100*/  UPRMT UR4, UR4, 0x8880, URZ ;  /* 0x0000888004047896 */ /* 0x002fe200080000ff */
[-C--:B0-----:R-:W-:Y:S01]  /*0110*/  IABS R9, R0.reuse ;  /* 0x0000000000097213 */ /* 0x081fe20000000000 */
[----:B--2---:R-:W-:Y:S01]  /*0120*/  USHF.R.S32.HI UR5, URZ, 0x1f, UR6 ;  /* 0x0000001fff057899 */ /* 0x004fe20008011406 */
[----:B------:R-:W-:-:S02]  /*0130*/  LOP3.LUT R12, RZ, R0, RZ, 0x33, !PT ;  /* 0x00000000ff0c7212 */ /* 0x000fc400078e33ff */
[----:B------:R-:W0:Y:S01]  /*0140*/  I2F.RP R3, R9 ;  /* 0x0000000900037306 */ /* 0x000e220000209400 */
[----:B---3--:R-:W-:-:S07]  /*0150*/  IABS R5, R2 ;  /* 0x0000000200057213 */ /* 0x008fce0000000000 */
[----:B------:R-:W1:Y:S08]  /*0160*/  I2F.RP R6, R5 ;  /* 0x0000000500067306 */ /* 0x000e700000209400 */
[----:B0-----:R-:W0:Y:S08]  /*0170*/  MUFU.RCP R3, R3 ;  /* 0x0000000300037308 */ /* 0x001e300000001000 */
[----:B-1----:R-:W1:Y:S01]  /*0180*/  MUFU.RCP R6, R6 ;  /* 0x0000000600067308 */ /* 0x002e620000001000 */
[----:B0-----:R-:W-:-:S07]  /*0190*/  VIADD R10, R3, 0xffffffe ;  /* 0x0ffffffe030a7836 */ /* 0x001fce0000000000 */
[----:B------:R0:W2:Y:S01]  /*01a0*/  F2I.FTZ.U32.TRUNC.NTZ R11, R10 ;  /* 0x0000000a000b7305 */ /* 0x0000a2000021f000 */
[----:B-1----:R-:W-:-:S07]  /*01b0*/  IADD3 R16, PT, PT, R6, 0xffffffe, RZ ;  /* 0x0ffffffe06107810 */ /* 0x002fce0007ffe0ff */
[----:B------:R1:W3:Y:S01]  /*01c0*/  F2I.FTZ.U32.TRUNC.NTZ R17, R16 ;  /* 0x0000001000117305 */ /* 0x0002e2000021f000 */
[----:B0-----:R-:W-:Y:S02]  /*01d0*/  HFMA2 R10, -RZ, RZ, 0, 0 ;  /* 0x00000000ff0a7431 */ /* 0x001fe400000001ff */
[----:B--2---:R-:W-:Y:S02]  /*01e0*/  IMAD.MOV R4, RZ, RZ, -R11 ;  /* 0x000000ffff047224 */ /* 0x004fe400078e0a0b */
[----:B-1----:R-:W-:Y:S02]  /*01f0*/  IMAD.MOV.U32 R16, RZ, RZ, RZ ;  /* 0x000000ffff107224 */ /* 0x002fe400078e00ff */
[----:B------:R-:W-:Y:S01]  /*0200*/  IMAD R13, R4, R9, RZ ;  /* 0x00000009040d7224 */ /* 0x000fe200078e02ff */
[----:B------:R-:W-:-:S03]  /*0210*/  LOP3.LUT R4, R7, R0, RZ, 0x3c, !PT ;  /* 0x0000000007047212 */ /* 0x000fc600078e3cff */
[----:B------:R-:W-:Y:S01]  /*0220*/  IMAD.HI.U32 R11, R11, R13, R10 ;  /* 0x0000000d0b0b7227 */ /* 0x000fe200078e000a */
[----:B------:R-:W-:Y:S02]  /*0230*/  ISETP.GE.AND P2, PT, R4, RZ, PT ;  /* 0x000000ff0400720c */ /* 0x000fe40003f46270 */
[----:B---3--:R-:W-:-:S03]  /*0240*/  IADD3 R4, PT, PT, RZ, -R17, RZ ;  /* 0x80000011ff047210 */ /* 0x008fc60007ffe0ff */
[----:B------:R-:W-:-:S04]  /*0250*/  IMAD.HI.U32 R11, R11, R14, RZ ;  /* 0x0000000e0b0b7227 */ /* 0x000fc800078e00ff */
[----:B------:R-:W-:Y:S02]  /*0260*/  IMAD.MOV R3, RZ, RZ, -R11 ;  /* 0x000000ffff037224 */ /* 0x000fe400078e0a0b */
[----:B------:R-:W-:Y:S02]  /*0270*/  IMAD R13, R4, R5, RZ ;  /* 0x00000005040d7224 */ /* 0x000fe400078e02ff */
[----:B------:R-:W-:Y:S02]  /*0280*/  IMAD R14, R9, R3, R14 ;  /* 0x00000003090e7224 */ /* 0x000fe400078e020e */
[----:B------:R-:W0:Y:S01]  /*0290*/  LDC R3, c[0x0][0x398] ;  /* 0x0000e600ff037b82 */ /* 0x000e220000000800 */
[----:B------:R-:W-:Y:S02]  /*02a0*/  IMAD.HI.U32 R16, R17, R13, R16 ;  /* 0x0000000d11107227 */ /* 0x000fe400078e0010 */
[----:B------:R-:W-:-:S13]  /*02b0*/  ISETP.GT.U32.AND P1, PT, R9, R14, PT ;  /* 0x0000000e0900720c */ /* 0x000fda0003f24070 */
[----:B------:R-:W-:Y:S02]  /*02c0*/  @!P1 IMAD.IADD R14, R14, 0x1, -R9 ;  /* 0x000000010e0e9824 */ /* 0x000fe400078e0a09 */
[----:B------:R-:W-:-:S03]  /*02d0*/  @!P1 VIADD R11, R11, 0x1 ;  /* 0x000000010b0b9836 */ /* 0x000fc60000000000 */
[----:B------:R-:W-:Y:S02]  /*02e0*/  ISETP.GE.U32.AND P0, PT, R14, R9, PT ;  /* 0x000000090e00720c */ /* 0x000fe40003f06070 */
[-C--:B0-----:R-:W-:Y:S02]  /*02f0*/  IABS R6, R3.reuse ;  /* 0x0000000300067213 */ /* 0x081fe40000000000 */
[----:B------:R-:W-:Y:S02]  /*0300*/  LOP3.LUT R15, RZ, R3, RZ, 0x33, !PT ;  /* 0x00000003ff0f7212 */ /* 0x000fe400078e33ff */
[----:B------:R-:W-:-:S04]  /*0310*/  MOV R4, R6 ;  /* 0x0000000600047202 */ /* 0x000fc80000000f00 */
[----:B------:R-:W0:Y:S03]  /*0320*/  I2F.RP R10, R4 ;  /* 0x00000004000a7306 */ /* 0x000e260000209400 */
[----:B------:R-:W-:Y:S01]  /*0330*/  @P0 VIADD R11, R11, 0x1 ;  /* 0x000000010b0b0836 */ /* 0x000fe20000000000 */
[----:B------:R-:W-:-:S03]  /*0340*/  ISETP.NE.AND P0, PT, R0, RZ, PT ;  /* 0x000000ff0000720c */ /* 0x000fc60003f05270 */
[----:B------:R-:W-:-:S05]  /*0350*/  @!P2 IMAD.MOV R11, RZ, RZ, -R11 ;  /* 0x000000ffff0ba224 */ /* 0x000fca00078e0a0b */
[----:B------:R-:W-:-:S04]  /*0360*/  SEL R11, R12, R11, !P0 ;  /* 0x0000000b0c0b7207 */ /* 0x000fc80004000000 */
[----:B------:R-:W-:Y:S01]  /*0370*/  IABS R8, R11 ;  /* 0x0000000b00087213 */ /* 0x000fe20000000000 */
[----:B0-----:R-:W0:Y:S04]  /*0380*/  MUFU.RCP R10, R10 ;  /* 0x0000000a000a7308 */ /* 0x001e280000001000 */
[----:B------:R-:W-:-:S05]  /*0390*/  IMAD.HI.U32 R6, R16, R8, RZ ;  /* 0x0000000810067227 */ /* 0x000fca00078e00ff */
[----:B------:R-:W-:-:S05]  /*03a0*/  IADD3 R13, PT, PT, -R6, RZ, RZ ;  /* 0x000000ff060d7210 */ /* 0x000fca0007ffe1ff */
[----:B------:R-:W-:Y:S01]  /*03b0*/  IMAD R8, R5, R13, R8 ;  /* 0x0000000d05087224 */ /* 0x000fe200078e0208 */
[----:B0-----:R-:W-:-:S04]  /*03c0*/  IADD3 R16, PT, PT, R10, 0xffffffe, RZ ;  /* 0x0ffffffe0a107810 */ /* 0x001fc80007ffe0ff */
[----:B------:R-:W-:Y:S01]  /*03d0*/  ISETP.GT.U32.AND P2, PT, R5, R8, PT ;  /* 0x000000080500720c */ /* 0x000fe20003f44070 */
[----:B------:R0:W1:Y:S02]  /*03e0*/  F2I.FTZ.U32.TRUNC.NTZ R17, R16 ;  /* 0x0000001000117305 */ /* 0x000064000021f000 */
[----:B0-----:R-:W-:-:S10]  /*03f0*/  IMAD.MOV.U32 R16, RZ, RZ, RZ ;  /* 0x000000ffff107224 */ /* 0x001fd400078e00ff */
[----:B------:R-:W-:Y:S02]  /*0400*/  @!P2 IMAD.IADD R8, R8, 0x1, -R5 ;  /* 0x000000010808a824 */ /* 0x000fe400078e0a05 */
[----:B------:R-:W-:Y:S01]  /*0410*/  @!P2 VIADD R6, R6, 0x1 ;  /* 0x000000010606a836 */ /* 0x000fe20000000000 */
[----:B------:R-:W-:Y:S01]  /*0420*/  ISETP.NE.AND P2, PT, R2, RZ, PT ;  /* 0x000000ff0200720c */ /* 0x000fe20003f45270 */
[----:B-1----:R-:W-:Y:S01]  /*0430*/  IMAD.MOV R13, RZ, RZ, -R17 ;  /* 0x000000ffff0d7224 */ /* 0x002fe200078e0a11 */
[----:B------:R-:W-:Y:S02]  /*0440*/  ISETP.GE.U32.AND P1, PT, R8, R5, PT ;  /* 0x000000050800720c */ /* 0x000fe40003f26070 */
[----:B------:R-:W-:Y:S01]  /*0450*/  LOP3.LUT R5, R11, R2, RZ, 0x3c, !PT ;  /* 0x000000020b057212 */ /* 0x000fe200078e3cff */
[----:B------:R-:W-:-:S03]  /*0460*/  IMAD R13, R13, R4, RZ ;  /* 0x000000040d0d7224 */ /* 0x000fc600078e02ff */
[----:B------:R-:W-:Y:S01]  /*0470*/  ISETP.GE.AND P3, PT, R5, RZ, PT ;  /* 0x000000ff0500720c */ /* 0x000fe20003f66270 */
[----:B------:R-:W-:-:S06]  /*0480*/  IMAD.HI.U32 R13, R17, R13, R16 ;  /* 0x0000000d110d7227 */ /* 0x000fcc00078e0010 */
[----:B------:R-:W-:-:S06]  /*0490*/  @P1 IADD3 R6, PT, PT, R6, 0x1, RZ ;  /* 0x0000000106061810 */ /* 0x000fcc0007ffe0ff */
[----:B------:R-:W-:Y:S02]  /*04a0*/  @!P3 IADD3 R6, PT, PT, -R6, RZ, RZ ;  /* 0x000000ff0606b210 */ /* 0x000fe40007ffe1ff */
[----:B------:R-:W-:Y:S02]  /*04b0*/  @!P2 LOP3.LUT R6, RZ, R2, RZ, 0x33, !PT ;  /* 0x00000002ff06a212 */ /* 0x000fe400078e33ff */
[----:B------:R-:W-:Y:S02]  /*04c0*/  ISETP.NE.AND P2, PT, R3, RZ, PT ;  /* 0x000000ff0300720c */ /* 0x000fe40003f45270 */
[----:B------:R-:W-:Y:S01]  /*04d0*/  IABS R5, R6 ;  /* 0x0000000600057213 */ /* 0x000fe20000000000 */
[----:B------:R-:W-:Y:S01]  /*04e0*/  IMAD.MOV R10, RZ, RZ, -R6 ;  /* 0x000000ffff0a7224 */ /* 0x000fe200078e0a06 */
[----:B------:R-:W-:Y:S02]  /*04f0*/  ISETP.GE.AND P4, PT, R6, RZ, PT ;  /* 0x000000ff0600720c */ /* 0x000fe40003f86270 */
[----:B------:R-:W-:Y:S01]  /*0500*/  MOV R17, R5 ;  /* 0x0000000500117202 */ /* 0x000fe20000000f00 */
[----:B------:R-:W-:-:S04]  /*0510*/  IMAD R10, R2, R10, R11 ;  /* 0x0000000a020a7224 */ /* 0x000fc800078e020b */
[----:B------:R-:W-:Y:S01]  /*0520*/  IMAD.HI.U32 R13, R13, R17, RZ ;  /* 0x000000110d0d7227 */ /* 0x000fe200078e00ff */
[----:B------:R-:W-:-:S03]  /*0530*/  I2FP.F32.S32 R16, R10 ;  /* 0x0000000a00107245 */ /* 0x000fc60000201400 */
[----:B------:R-:W-:-:S04]  /*0540*/  IMAD.MOV R5, RZ, RZ, -R13 ;  /* 0x000000ffff057224 */ /* 0x000fc800078e0a0d */
[C---:B------:R-:W-:Y:S02]  /*0550*/  IMAD R17, R4.reuse, R5, R17 ;  /* 0x0000000504117224 */ /* 0x040fe400078e0211 */
[----:B------:R-:W0:Y:S03]  /*0560*/  LDC R5, c[0x0][0x384] ;  /* 0x0000e100ff057b82 */ /* 0x000e260000000800 */
[----:B------:R-:W-:-:S13]  /*0570*/  ISETP.GT.U32.AND P1, PT, R4, R17, PT ;  /* 0x000000110400720c */ /* 0x000fda0003f24070 */
[-C--:B------:R-:W-:Y:S02]  /*0580*/  @!P1 IADD3 R17, PT, PT, R17, -R4.reuse, RZ ;  /* 0x8000000411119210 */ /* 0x080fe40007ffe0ff */
[----:B------:R-:W-:Y:S02]  /*0590*/  @!P1 IADD3 R13, PT, PT, R13, 0x1, RZ ;  /* 0x000000010d0d9810 */ /* 0x000fe40007ffe0ff */
[-C--:B------:R-:W-:Y:S01]  /*05a0*/  ISETP.GT.U32.AND P3, PT, R4, R17.reuse, PT ;  /* 0x000000110400720c */ /* 0x080fe20003f64070 */
[C---:B------:R-:W-:Y:S01]  /*05b0*/  IMAD.IADD R8, R17.reuse, 0x1, -R4 ;  /* 0x0000000111087824 */ /* 0x040fe200078e0a04 */
[----:B------:R-:W-:Y:S02]  /*05c0*/  ISETP.GE.U32.AND P5, PT, R17, R4, PT ;  /* 0x000000041100720c */ /* 0x000fe40003fa6070 */
[----:B------:R-:W-:Y:S02]  /*05d0*/  ISETP.GT.U32.AND P1, PT, R9, R14, PT ;  /* 0x0000000e0900720c */ /* 0x000fe40003f24070 */
[----:B------:R-:W-:-:S02]  /*05e0*/  SEL R8, R8, R17, !P3 ;  /* 0x0000001108087207 */ /* 0x000fc40005800000 */
[----:B------:R-:W-:Y:S01]  /*05f0*/  ISETP.NE.AND P3, PT, RZ, UR4, PT ;  /* 0x00000004ff007c0c */ /* 0x000fe2000bf65270 */
[----:B------:R-:W-:Y:S01]  /*0600*/  UIADD3 UR4, UPT, UPT, UR6, -0x1, URZ ;  /* 0xffffffff06047890 */ /* 0x000fe2000fffe0ff */
[----:B------:R-:W-:Y:S02]  /*0610*/  @!P4 IADD3 R8, PT, PT, -R8, RZ, RZ ;  /* 0x000000ff0808c210 */ /* 0x000fe40007ffe1ff */
[----:B------:R-:W-:Y:S02]  /*0620*/  LOP3.LUT R17, R6, R3, RZ, 0x3c, !PT ;  /* 0x0000000306117212 */ /* 0x000fe400078e3cff */
[----:B------:R-:W-:Y:S01]  /*0630*/  SEL R24, R15, R8, !P2 ;  /* 0x000000080f187207 */ /* 0x000fe20005000000 */
[----:B------:R-:W-:Y:S01]  /*0640*/  @P5 VIADD R13, R13, 0x1 ;  /* 0x000000010d0d5836 */ /* 0x000fe20000000000 */
[----:B------:R-:W-:Y:S02]  /*0650*/  ISETP.GE.AND P4, PT, R17, RZ, PT ;  /* 0x000000ff1100720c */ /* 0x000fe40003f86270 */
[----:B------:R-:W-:-:S05]  /*0660*/  I2FP.F32.S32 R8, R24 ;  /* 0x0000001800087245 */ /* 0x000fca0000201400 */
[C---:B------:R-:W-:Y:S01]  /*0670*/  @!P3 FADD.FTZ R11, R8.reuse, 0.5 ;  /* 0x3f000000080bb421 */ /* 0x040fe20000010000 */
[-C--:B----4-:R-:W-:Y:S01]  /*0680*/  @P3 FMUL.FTZ R4, R8, R18.reuse ;  /* 0x0000001208043220 */ /* 0x090fe20000410000 */
[----:B------:R-:W-:Y:S02]  /*0690*/  @!P3 FADD.FTZ R8, R16, 0.5 ;  /* 0x3f0000001008b421 */ /* 0x000fe40000010000 */
[----:B------:R-:W-:Y:S02]  /*06a0*/  @!P3 FFMA.FTZ R11, R11, R18, -0.5 ;  /* 0xbf0000000b0bb423 */ /* 0x000fe40000010012 */
[-C--:B0-----:R-:W-:Y:S01]  /*06b0*/  @!P3 FFMA.FTZ R6, R8, R5.reuse, -0.5 ;  /* 0xbf0000000806b423 */ /* 0x081fe20000010005 */
[----:B------:R-:W-:Y:S01]  /*06c0*/  @P3 FMUL.FTZ R5, R16, R5 ;  /* 0x0000000510053220 */ /* 0x000fe20000410000 */
[----:B------:R-:W-:Y:S02]  /*06d0*/  @!P4 IADD3 R13, PT, PT, -R13, RZ, RZ ;  /* 0x000000ff0d0dc210 */ /* 0x000fe40007ffe1ff */
[----:B------:R-:W-:-:S04]  /*06e0*/  @!P3 FSETP.GEU.FTZ.AND P6, PT, R11, RZ, PT ;  /* 0x000000ff0b00b20b */ /* 0x000fc80003fde000 */
[----:B------:R-:W-:Y:S02]  /*06f0*/  @!P3 FSEL R4, R11, RZ, P6 ;  /* 0x000000ff0b04b208 */ /* 0x000fe40003000000 */
[C---:B------:R-:W-:Y:S02]  /*0700*/  @!P3 FSETP.GEU.FTZ.AND P6, PT, R6.reuse, RZ, PT ;  /* 0x000000ff0600b20b */ /* 0x040fe40003fde000 */
[----:B------:R-:W0:Y:S01]  /*0710*/  F2I.FTZ.TRUNC.NTZ R8, R4 ;  /* 0x0000000400087305 */ /* 0x000e22000021f100 */
[----:B------:R-:W-:Y:S02]  /*0720*/  SEL R11, R15, R13, !P2 ;  /* 0x0000000d0f0b7207 */ /* 0x000fe40005000000 */
[----:B------:R-:W-:Y:S02]  /*0730*/  @!P3 FSEL R5, R6, RZ, P6 ;  /* 0x000000ff0605b208 */ /* 0x000fe40003000000 */
[----:B------:R-:W-:Y:S01]  /*0740*/  ISETP.GE.AND P3, PT, R7, RZ, PT ;  /* 0x000000ff0700720c */ /* 0x000fe20003f66270 */
[----:B------:R-:W-:-:S02]  /*0750*/  IMAD.IADD R7, R14, 0x1, -R9 ;  /* 0x000000010e077824 */ /* 0x000fc400078e0a09 */
[----:B------:R-:W1:Y:S03]  /*0760*/  F2I.FTZ.TRUNC.NTZ R6, R5 ;  /* 0x0000000500067305 */ /* 0x000e66000021f100 */
[----:B------:R-:W-:Y:S02]  /*0770*/  SEL R13, R7, R14, !P1 ;  /* 0x0000000e070d7207 */ /* 0x000fe40004800000 */
[----:B0-----:R-:W-:Y:S01]  /*0780*/  SHF.R.S32.HI R9, RZ, 0x1f, R8 ;  /* 0x0000001fff097819 */ /* 0x001fe20000011408 */
[----:B------:R-:W-:Y:S01]  /*0790*/  VIADD R25, R8, 0x1 ;  /* 0x0000000108197836 */ /* 0x000fe20000000000 */
[----:B------:R-:W-:-:S03]  /*07a0*/  MOV R14, R8 ;  /* 0x00000008000e7202 */ /* 0x000fc60000000f00 */
[----:B------:R-:W-:Y:S01]  /*07b0*/  @!P3 IADD3 R13, PT, PT, -R13, RZ, RZ ;  /* 0x000000ff0d0db210 */ /* 0x000fe20007ffe1ff */
[----:B------:R-:W-:Y:S01]  /*07c0*/  IMAD.WIDE R20, R11, UR7, R8 ;  /* 0x000000070b147c25 */ /* 0x000fe2000f8e0208 */
[----:B------:R-:W-:Y:S02]  /*07d0*/  SHF.R.S32.HI R9, RZ, 0x1f, R0 ;  /* 0x0000001fff097819 */ /* 0x000fe40000011400 */
[--C-:B-1----:R-:W-:Y:S01]  /*07e0*/  SHF.R.S32.HI R7, RZ, 0x1f, R6.reuse ;  /* 0x0000001fff077819 */ /* 0x102fe20000011406 */
[----:B------:R-:W-:Y:S01]  /*07f0*/  IMAD R23, R21, UR6, RZ ;  /* 0x0000000615177c24 */ /* 0x000fe2000f8e02ff */
[----:B------:R-:W-:Y:S01]  /*0800*/  ISETP.GE.AND P1, PT, R6, UR4, PT ;  /* 0x0000000406007c0c */ /* 0x000fe2000bf26270 */
[----:B------:R-:W-:Y:S01]  /*0810*/  UIADD3 UR4, UPT, UPT, UR7, -0x1, URZ ;  /* 0xffffffff07047890 */ /* 0x000fe2000fffe0ff */
[----:B------:R-:W-:Y:S01]  /*0820*/  SEL R12, R12, R13, !P0 ;  /* 0x0000000d0c0c7207 */ /* 0x000fe20004000000 */
[C---:B------:R-:W-:Y:S02]  /*0830*/  IMAD R23, R20.reuse, UR5, R23 ;  /* 0x0000000514177c24 */ /* 0x040fe4000f8e0217 */
[----:B------:R-:W-:Y:S01]  /*0840*/  IMAD.WIDE.U32 R20, R20, UR6, R6 ;  /* 0x0000000614147c25 */ /* 0x000fe2000f8e0006 */
[----:B------:R-:W-:-:S02]  /*0850*/  SHF.R.S32.HI R13, RZ, 0x1f, R12 ;  /* 0x0000001fff0d7819 */ /* 0x000fc4000001140c */
[----:B------:R-:W-:Y:S01]  /*0860*/  ISETP.GE.AND P0, PT, R8, UR4, PT ;  /* 0x0000000408007c0c */ /* 0x000fe2000bf06270 */
[----:B------:R-:W-:Y:S01]  /*0870*/  VIADD R18, R6, 0x1 ;  /* 0x0000000106127836 */ /* 0x000fe20000000000 */
[----:B------:R-:W-:Y:S01]  /*0880*/  IADD3 R15, PT, PT, R21, R23, RZ ;  /* 0x00000017150f7210 */ /* 0x000fe20007ffe0ff */
[----:B------:R-:W-:Y:S02]  /*0890*/  IMAD R17, R11, UR7, R14 ;  /* 0x000000070b117c24 */ /* 0x000fe4000f8e020e */
[----:B------:R-:W-:Y:S02]  /*08a0*/  @P1 IMAD.MOV R18, RZ, RZ, R6 ;  /* 0x000000ffff121224 */ /* 0x000fe400078e0206 */
[----:B------:R-:W-:-:S03]  /*08b0*/  IMAD R15, R15, R0, RZ ;  /* 0x000000000f0f7224 */ /* 0x000fc600078e02ff */
[----:B------:R-:W-:Y:S01]  /*08c0*/  SHF.R.S32.HI R19, RZ, 0x1f, R18 ;  /* 0x0000001fff137819 */ /* 0x000fe20000011412 */
[----:B------:R-:W-:Y:S02]  /*08d0*/  IMAD R15, R9, R20, R15 ;  /* 0x00000014090f7224 */ /* 0x000fe400078e020f */
[----:B------:R-:W-:Y:S01]  /*08e0*/  IMAD.WIDE.U32 R20, R20, R0, R12 ;  /* 0x0000000014147225 */ /* 0x000fe200078e000c */
[----:B------:R-:W-:-:S03]  /*08f0*/  @P0 IADD3 R25, PT, PT, R8, RZ, RZ ;  /* 0x000000ff08190210 */ /* 0x000fc60007ffe0ff */
[----:B------:R-:W-:Y:S01]  /*0900*/  IMAD.IADD R15, R21, 0x1, R15 ;  /* 0x00000001150f7824 */ /* 0x000fe200078e020f */
[C---:B-----5:R-:W-:Y:S01]  /*0910*/  LEA R14, P0, R20.reuse, UR8, 0x2 ;  /* 0x00000008140e7c11 */ /* 0x060fe2000f8010ff */
[----:B------:R-:W-:Y:S01]  /*0920*/  IMAD.WIDE.U32 R16, R17, UR6, R18 ;  /* 0x0000000611107c25 */ /* 0x000fe2000f8e0012 */
        /* <DEDUP_REMOVED lines=16> */
[----:B------:R-:W-:Y:S01]  /*0a30*/  LEA.HI.X R23, R16, UR9, R7, 0x2, P0 ;  /* 0x0000000910177c11 */ /* 0x000fe200080f1407 */
[----:B------:R-:W-:Y:S01]  /*0a40*/  IMAD.WIDE.U32 R26, R20, R0, R12 ;  /* 0x00000000141a7225 */ /* 0x000fe200078e000c */
[----:B------:R-:W-:-:S03]  /*0a50*/  IADD3 R21, PT, PT, R21, R25, RZ ;  /* 0x0000001915157210 */ /* 0x000fc60007ffe0ff */
[-C--:B------:R-:W-:Y:S02]  /*0a60*/  IMAD R7, R17, R0.reuse, RZ ;  /* 0x0000000011077224 */ /* 0x080fe400078e02ff */
[----:B------:R-:W-:Y:S02]  /*0a70*/  IMAD R21, R21, R0, RZ ;  /* 0x0000000015157224 */ /* 0x000fe400078e02ff */
[----:B------:R-:W-:Y:S02]  /*0a80*/  IMAD R7, R9, R18, R7 ;  /* 0x0000001209077224 */ /* 0x000fe400078e0207 */
[----:B------:R-:W-:Y:S01]  /*0a90*/  IMAD.WIDE.U32 R18, R18, R0, R12 ;  /* 0x0000000012127225 */ /* 0x000fe200078e000c */
[----:B0-----:R-:W2:Y:S03]  /*0aa0*/  LDG.E R14, desc[UR4][R14.64] ;  /* 0x000000040e0e7981 */ /* 0x001ea6000c1e1900 */
[----:B------:R-:W-:Y:S01]  /*0ab0*/  IMAD.IADD R7, R19, 0x1, R7 ;  /* 0x0000000113077824 */ /* 0x000fe200078e0207 */
[C---:B------:R-:W-:Y:S01]  /*0ac0*/  LEA R16, P0, R18.reuse, UR8, 0x2 ;  /* 0x0000000812107c11 */ /* 0x040fe2000f8010ff */
[----:B------:R-:W-:Y:S01]  /*0ad0*/  IMAD R21, R9, R20, R21 ;  /* 0x0000001409157224 */ /* 0x000fe200078e0215 */
[----:B------:R-:W3:Y:S02]  /*0ae0*/  LDG.E R22, desc[UR4][R22.64] ;  /* 0x0000000416167981 */ /* 0x000ee4000c1e1900 */
[----:B------:R-:W-:-:S02]  /*0af0*/  LEA.HI.X R17, R18, UR9, R7, 0x2, P0 ;  /* 0x0000000912117c11 */ /* 0x000fc400080f1407 */
[C---:B------:R-:W-:Y:S02]  /*0b00*/  LEA R18, P0, R26.reuse, UR8, 0x2 ;  /* 0x000000081a127c11 */ /* 0x040fe4000f8010ff */
[----:B------:R-:W-:Y:S01]  /*0b10*/  IADD3 R21, PT, PT, R27, R21, RZ ;  /* 0x000000151b157210 */ /* 0x000fe20007ffe0ff */
[----:B------:R-:W4:Y:S03]  /*0b20*/  LDG.E R16, desc[UR4][R16.64] ;  /* 0x0000000410107981 */ /* 0x000f26000c1e1900 */
[----:B------:R-:W-:-:S05]  /*0b30*/  LEA.HI.X R19, R26, UR9, R21, 0x2, P0 ;  /* 0x000000091a137c11 */ /* 0x000fca00080f1415 */
[----:B------:R-:W5:Y:S01]  /*0b40*/  LDG.E R18, desc[UR4][R18.64] ;  /* 0x0000000412127981 */ /* 0x000f62000c1e1900 */
[----:B------:R-:W-:Y:S02]  /*0b50*/  SHF.R.S32.HI R25, RZ, 0x1f, R24 ;  /* 0x0000001fff197819 */ /* 0x000fe40000011418 */
[----:B------:R-:W-:Y:S01]  /*0b60*/  SHF.R.S32.HI R7, RZ, 0x1f, R2 ;  /* 0x0000001fff077819 */ /* 0x000fe20000011402 */
[----:B------:R-:W-:Y:S01]  /*0b70*/  IMAD.WIDE R24, R11, R3, R24 ;  /* 0x000000030b187225 */ /* 0x000fe200078e0218 */
[----:B------:R-:W-:-:S03]  /*0b80*/  SHF.R.S32.HI R11, RZ, 0x1f, R10 ;  /* 0x0000001fff0b7819 */ /* 0x000fc6000001140a */
[----:B------:R-:W-:Y:S01]  /*0b90*/  IMAD R20, R25, R2, RZ ;  /* 0x0000000219147224 */ /* 0x000fe200078e02ff */
[----:B------:R-:W-:Y:S01]  /*0ba0*/  I2FP.F32.S32 R6, R6 ;  /* 0x0000000600067245 */ /* 0x000fe20000201400 */
[----:B------:R-:W-:-:S04]  /*0bb0*/  IMAD.WIDE.U32 R2, R24, R2, R10 ;  /* 0x0000000218027225 */ /* 0x000fc800078e000a */
[----:B------:R-:W-:Y:S02]  /*0bc0*/  IMAD R7, R24, R7, R20 ;  /* 0x0000000718077224 */ /* 0x000fe400078e0214 */
[----:B------:R-:W-:Y:S02]  /*0bd0*/  FADD.FTZ R10, -R6, R5 ;  /* 0x00000005060a7221 */ /* 0x000fe40000010100 */
[----:B------:R-:W-:Y:S02]  /*0be0*/  IMAD.IADD R3, R3, 0x1, R7 ;  /* 0x0000000103037824 */ /* 0x000fe400078e0207 */
[----:B------:R-:W-:Y:S02]  /*0bf0*/  FADD.FTZ R20, -R10, 1 ;  /* 0x3f8000000a147421 */ /* 0x000fe40000010100 */
[----:B------:R-:W-:Y:S01]  /*0c00*/  IMAD R6, R3, R0, RZ ;  /* 0x0000000003067224 */ /* 0x000fe200078e02ff */
[----:B------:R-:W-:Y:S01]  /*0c10*/  I2FP.F32.S32 R3, R8 ;  /* 0x0000000800037245 */ /* 0x000fe20000201400 */
[----:B------:R-:W-:-:S04]  /*0c20*/  IMAD.WIDE.U32 R12, R2, R0, R12 ;  /* 0x00000000020c7225 */ /* 0x000fc800078e000c */
[----:B------:R-:W-:Y:S02]  /*0c30*/  IMAD R9, R9, R2, R6 ;  /* 0x0000000209097224 */ /* 0x000fe400078e0206 */
[----:B------:R-:W-:Y:S01]  /*0c40*/  FADD.FTZ R0, -R3, R4 ;  /* 0x0000000403007221 */ /* 0x000fe20000010100 */
[----:B------:R-:W-:Y:S02]  /*0c50*/  LEA R2, P0, R12, UR10, 0x2 ;  /* 0x0000000a0c027c11 */ /* 0x000fe4000f8010ff */
[----:B------:R-:W-:-:S04]  /*0c60*/  IADD3 R3, PT, PT, R13, R9, RZ ;  /* 0x000000090d037210 */ /* 0x000fc80007ffe0ff */
[----:B------:R-:W-:Y:S01]  /*0c70*/  LEA.HI.X R3, R12, UR11, R3, 0x2, P0 ;  /* 0x0000000b0c037c11 */ /* 0x000fe200080f1403 */
[----:B--2---:R-:W-:Y:S01]  /*0c80*/  FMUL.FTZ R5, R20, R14 ;  /* 0x0000000e14057220 */ /* 0x004fe20000410000 */
[----:B----4-:R-:W-:-:S03]  /*0c90*/  FMUL.FTZ R7, R10, R16 ;  /* 0x000000100a077220 */ /* 0x010fc60000410000 */
[----:B---3--:R-:W-:Y:S01]  /*0ca0*/  FFMA.FTZ R5, R10, R22, R5 ;  /* 0x000000160a057223 */ /* 0x008fe20000010005 */
[----:B-----5:R-:W-:-:S04]  /*0cb0*/  FFMA.FTZ R7, R20, R18, R7 ;  /* 0x0000001214077223 */ /* 0x020fc80000010007 */
[C---:B------:R-:W-:Y:S01]  /*0cc0*/  FMUL.FTZ R4, R0.reuse, R7 ;  /* 0x0000000700047220 */ /* 0x040fe20000410000 */
[----:B------:R-:W-:-:S04]  /*0cd0*/  FADD.FTZ R0, -R0, 1 ;  /* 0x3f80000000007421 */ /* 0x000fc80000010100 */
[----:B------:R-:W-:-:S05]  /*0ce0*/  FFMA.FTZ R5, R5, R0, R4 ;  /* 0x0000000005057223 */ /* 0x000fca0000010004 */
[----:B------:R-:W-:Y:S01]  /*0cf0*/  STG.E desc[UR4][R2.64], R5 ;  /* 0x0000000502007986 */ /* 0x000fe2000c101904 */
[----:B------:R-:W-:Y:S05]  /*0d00*/  EXIT ;  /* 0x000000000000794d */ /* 0x000fea0003800000 */
.L_x_1933:
        /* <DEDUP_REMOVED lines=15> */
.L_x_1998:


//--------------------- .text._ZN2at6native54_GLOBAL__N__aa9a477a_21_UpSampleBilinear2d_cu_607db5e329upsample_bilinear2d_out_frameIddEEviT0_S3_bNS_27GenericPackedTensorAccessorIKT_Lm4ENS_16DefaultPtrTraitsElEENS4_IS5_Lm4ES7_lEE --------------------------
	.section	.text._ZN2at6native54_GLOBAL__N__aa9a477a_21_UpSampleBilinear2d_cu_607db5e329upsample_bilinear2d_out_frameIddEEviT0_S3_bNS_27GenericPackedTensorAccessorIKT_Lm4ENS_16DefaultPtrTraitsElEENS4_IS5_Lm4ES7_lEE,"ax",@progbits
	.align	128
.text._ZN2at6native54_GLOBAL__N__aa9a477a_21_UpSampleBilinear2d_cu_607db5e329upsample_bilinear2d_out_frameIddEEviT0_S3_bNS_27GenericPackedTensorAccessorIKT_Lm4ENS_16DefaultPtrTraitsElEENS4_IS5_Lm4ES7_lEE:
        .type           _ZN2at6native54_GLOBAL__N__aa9a477a_21_UpSampleBilinear2d_cu_607db5e329upsample_bilinear2d_out_frameIddEEviT0_S3_bNS_27GenericPackedTensorAccessorIKT_Lm4ENS_16DefaultPtrTraitsElEENS4_IS5_Lm4ES7_lEE,@function
        .size           _ZN2at6native54_GLOBAL__N__aa9a477a_21_UpSampleBilinear2d_cu_607db5e329upsample_bilinear2d_out_frameIddEEviT0_S3_bNS_27GenericPackedTensorAccessorIKT_Lm4ENS_16DefaultPtrTraitsElEENS4_IS5_Lm4ES7_lEE,(.L_x_1999 - _ZN2at6native54_GLOBAL__N__aa9a477a_21_UpSampleBilinear2d_cu_607db5e329upsample_bilinear2d_out_frameIddEEviT0_S3_bNS_27GenericPackedTensorAccessorIKT_Lm4ENS_16DefaultPtrTraitsElEENS4_IS5_Lm4ES7_lEE)
        .other          _ZN2at6native54_GLOBAL__N__aa9a477a_21_UpSampleBilinear2d_cu_607db5e329upsample_bilinear2d_out_frameIddEEviT0_S3_bNS_27GenericPackedTensorAccessorIKT_Lm4ENS_16DefaultPtrTraitsElEENS4_IS5_Lm4ES7_lEE,@"STO_CUDA_ENTRY STV_DEFAULT"
_ZN2at6native54_GLOBAL__N__aa9a477a_21_UpSampleBilinear2d_cu_607db5e329upsample_bilinear2d_out_frameIddEEviT0_S3_bNS_27GenericPackedTensorAccessorIKT_Lm4ENS_16DefaultPtrTraitsElEENS4_IS5_Lm4ES7_lEE:
        /* <DEDUP_REMOVED lines=10> */
[----:B------:R-:W-:Y:S01]  /*00a0*/  IABS R8, R4 ;  /* 0x0000000400087213 */ /* 0x000fe20000000000 */
[----:B------:R-:W1:Y:S02]  /*00b0*/  LDCU.U8 UR4, c[0x0][0x398] ;  /* 0x00007300ff0477ac */ /* 0x000e640008000000 */
[----:B-1----:R-:W-:Y:S01]  /*00c0*/  UPRMT UR4, UR4, 0x8880, URZ ;  /* 0x0000888004047896 */ /* 0x002fe200080000ff */
[----:B0-----:R-:W-:-:S04]  /*00d0*/  IABS R6, R5 ;  /* 0x0000000500067213 */ /* 0x001fc80000000000 */
[----:B------:R-:W0:Y:S08]  /*00e0*/  I2F.RP R0, R6 ;  /* 0x0000000600007306 */ /* 0x000e300000209400 */
[----:B0-----:R-:W0:Y:S02]  /*00f0*/  MUFU.RCP R0, R0 ;  /* 0x0000000000007308 */ /* 0x001e240000001000 */
[----:B0-----:R-:W-:-:S06]  /*0100*/  VIADD R2, R0, 0xffffffe ;  /* 0x0ffffffe00027836 */ /* 0x001fcc0000000000 */
[----:B------:R0:W1:Y:S02]  /*0110*/  F2I.FTZ.U32.TRUNC.NTZ R3, R2 ;  /* 0x0000000200037305 */ /* 0x000064000021f000 */
[----:B0-----:R-:W-:Y:S02]  /*0120*/  IMAD.MOV.U32 R2, RZ, RZ, RZ ;  /* 0x000000ffff027224 */ /* 0x001fe400078e00ff */
[----:B-1----:R-:W-:-:S04]  /*0130*/  IMAD.MOV R7, RZ, RZ, -R3 ;  /* 0x000000ffff077224 */ /* 0x002fc800078e0a03 */
[----:B------:R-:W-:-:S04]  /*0140*/  IMAD R7, R7, R6, RZ ;  /* 0x0000000607077224 */ /* 0x000fc800078e02ff */
[----:B------:R-:W-:Y:S01]  /*0150*/  IMAD.HI.U32 R3, R3, R7, R2 ;  /* 0x0000000703037227 */ /* 0x000fe200078e0002 */
[----:B------:R-:W-:-:S03]  /*0160*/  LOP3.LUT R2, R4, R5, RZ, 0x3c, !PT ;  /* 0x0000000504027212 */ /* 0x000fc600078e3cff */
[----:B------:R-:W-:Y:S01]  /*0170*/  IMAD.MOV.U32 R7, RZ, RZ, R8 ;  /* 0x000000ffff077224 */ /* 0x000fe200078e0008 */
[----:B------:R-:W-:-:S03]  /*0180*/  ISETP.GE.AND P2, PT, R2, RZ, PT ;  /* 0x000000ff0200720c */ /* 0x000fc60003f46270 */
[----:B------:R-:W-:-:S05]  /*0190*/  IMAD.HI.U32 R0, R3, R7, RZ ;  /* 0x0000000703007227 */ /* 0x000fca00078e00ff */
[----:B------:R-:W-:-:S05]  /*01a0*/  IADD3 R3, PT, PT, -R0, RZ, RZ ;  /* 0x000000ff00037210 */ /* 0x000fca0007ffe1ff */
[----:B------:R-:W-:-:S05]  /*01b0*/  IMAD R3, R6, R3, R7 ;  /* 0x0000000306037224 */ /* 0x000fca00078e0207 */
[----:B------:R-:W-:-:S13]  /*01c0*/  ISETP.GT.U32.AND P1, PT, R6, R3, PT ;  /* 0x000000030600720c */ /* 0x000fda0003f24070 */
[----:B------:R-:W-:Y:S02]  /*01d0*/  @!P1 IMAD.IADD R3, R3, 0x1, -R6 ;  /* 0x0000000103039824 */ /* 0x000fe400078e0a06 */
[----:B------:R-:W-:Y:S01]  /*01e0*/  @!P1 VIADD R0, R0, 0x1 ;  /* 0x0000000100009836 */ /* 0x000fe20000000000 */
[----:B------:R-:W-:Y:S02]  /*01f0*/  ISETP.NE.AND P1, PT, R5, RZ, PT ;  /* 0x000000ff0500720c */ /* 0x000fe40003f25270 */
[----:B------:R-:W-:-:S13]  /*0200*/  ISETP.GE.U32.AND P0, PT, R3, R6, PT ;  /* 0x000000060300720c */ /* 0x000fda0003f06070 */
[----:B------:R-:W-:Y:S01]  /*0210*/  @P0 VIADD R0, R0, 0x1 ;  /* 0x0000000100000836 */ /* 0x000fe20000000000 */
[----:B------:R-:W-:-:S03]  /*0220*/  ISETP.NE.AND P0, PT, RZ, UR4, PT ;  /* 0x00000004ff007c0c */ /* 0x000fc6000bf05270 */
[----:B------:R-:W-:Y:S01]  /*0230*/  @!P2 IMAD.MOV R0, RZ, RZ, -R0 ;  /* 0x000000ffff00a224 */ /* 0x000fe200078e0a00 */
[----:B------:R-:W-:-:S05]  /*0240*/  @!P1 LOP3.LUT R0, RZ, R5, RZ, 0x33, !PT ;  /* 0x00000005ff009212 */ /* 0x000fca00078e33ff */
[----:B------:R-:W-:-:S04]  /*0250*/  IMAD.MOV R6, RZ, RZ, -R0 ;  /* 0x000000ffff067224 */ /* 0x000fc800078e0a00 */
[----:B------:R-:W-:Y:S01]  /*0260*/  IMAD R11, R5, R6, R4 ;  /* 0x00000006050b7224 */ /* 0x000fe200078e0204 */
[----:B------:R-:W0:Y:S01]  /*0270*/  @P0 I2F.F64 R2, R0 ;  /* 0x0000000000020312 */ /* 0x000e220000201c00 */
[----:B------:R-:W0:-:S15]  /*0280*/  @P0 LDC.64 R6, c[0x0][0x388] ;  /* 0x0000e200ff060b82 */ /* 0x000e1e0000000a00 */
[----:B------:R-:W-:-:S15]  /*0290*/  NOP ;  /* 0x0000000000007918 */ /* 0x000fde0000000000 */
[----:B------:R-:W-:-:S15]  /*02a0*/  NOP ;  /* 0x0000000000007918 */ /* 0x000fde0000000000 */
[----:B------:R-:W-:-:S15]  /*02b0*/  NOP ;  /* 0x0000000000007918 */ /* 0x000fde0000000000 */
[----:B------:R-:W-:-:S03]  /*02c0*/  NOP ;  /* 0x0000000000007918 */ /* 0x000fc60000000000 */
[----:B0-----:R0:W1:-:S15]  /*02d0*/  @P0 DMUL R2, R2, R6 ;  /* 0x0000000602020228 */ /* 0x00105e0000000000 */
[----:B------:R-:W-:-:S15]  /*02e0*/  NOP ;  /* 0x0000000000007918 */ /* 0x000fde0000000000 */
[----:B------:R-:W-:-:S15]  /*02f0*/  NOP ;  /* 0x0000000000007918 */ /* 0x000fde0000000000 */
[----:B------:R-:W-:-:S15]  /*0300*/  NOP ;  /* 0x0000000000007918 */ /* 0x000fde0000000000 */
[----:B------:R-:W-:-:S04]  /*0310*/  NOP ;  /* 0x0000000000007918 */ /* 0x000fc80000000000 */
[----:B------:R0:W2:Y:S02]  /*0320*/  @P0 I2F.F64 R4, R11 ;  /* 0x0000000b00040312 */ /* 0x0000a40000201c00 */
        /* <DEDUP_REMOVED lines=20> */
.L_x_1934:
[----:B------:R-:W0:Y:S01]  /*0470*/  @P0 LDC.64 R6, c[0x0][0x390] ;  /* 0x0000e400ff060b82 */ /* 0x000e220000000a00 */
[----:B------:R-:W1:-:S15]  /*0480*/  F2I.F64.TRUNC R9, R2 ;  /* 0x0000000200097311 */ /* 0x000e5e000030d100 */
[----:B------:R-:W-:-:S15]  /*0490*/  NOP ;  /* 0x0000000000007918 */ /* 0x000fde0000000000 */
[----:B------:R-:W-:-:S15]  /*04a0*/  NOP ;  /* 0x0000000000007918 */ /* 0x000fde0000000000 */
[----:B------:R-:W-:-:S15]  /*04b0*/  NOP ;  /* 0x0000000000007918 */ /* 0x000fde0000000000 */
[----:B------:R-:W-:-:S04]  /*04c0*/  NOP ;  /* 0x0000000000007918 */ /* 0x000fc80000000000 */
[----:B0-----:R0:W2:-:S15]  /*04d0*/  @P0 DMUL R4, R4, R6 ;  /* 0x0000000604040228 */ /* 0x00109e0000000000 */
[----:B------:R-:W-:-:S15]  /*04e0*/  NOP ;  /* 0x0000000000007918 */ /* 0x000fde0000000000 */
[----:B------:R-:W-:-:S15]  /*04f0*/  NOP ;  /* 0x0000000000007918 */ /* 0x000fde0000000000 */
[----:B------:R-:W-:-:S15]  /*0500*/  NOP ;  /* 0x0000000000007918 */ /* 0x000fde0000000000 */
[----:B------:R-:W-:-:S04]  /*0510*/  NOP ;  /* 0x0000000000007918 */ /* 0x000fc80000000000 */
[----:B-1----:R0:W1:Y:S02]  /*0520*/  I2F.F64 R14, R9 ;  /* 0x00000009000e7312 */ /* 0x0020640000201c00 */
        /* <DEDUP_REMOVED lines=20> */
.L_x_1935:
[----:B------:R0:W1:-:S15]  /*0670*/  DADD R14, -R14, R2 ;  /* 0x000000000e0e7229 */ /* 0x00005e0000000102 */
[----:B------:R-:W-:-:S15]  /*0680*/  NOP ;  /* 0x0000000000007918 */ /* 0x000fde0000000000 */
[----:B------:R-:W-:-:S15]  /*0690*/  NOP ;  /* 0x0000000000007918 */ /* 0x000fde0000000000 */
[----:B------:R-:W-:-:S15]  /*06a0*/  NOP ;  /* 0x0000000000007918 */ /* 0x000fde0000000000 */
[----:B------:R-:W-:-:S04]  /*06b0*/  NOP ;  /* 0x0000000000007918 */ /* 0x000fc80000000000 */
[----:B------:R-:W2:Y:S01]  /*06c0*/  F2I.F64.TRUNC R21, R4 ;  /* 0x0000000400157311 */ /* 0x000ea2000030d100 */
[----:B0-----:R-:W0:Y:S02]  /*06d0*/  LDC R2, c[0x0][0x3a8] ;  /* 0x0000ea00ff027b82 */ /* 0x001e240000000800 */
[----:B0-----:R-:W-:-:S15]  /*06e0*/  ISETP.GE.AND P0, PT, R2, 0x1, PT ;  /* 0x000000010200780c */ /* 0x001fde0003f06270 */
[----:B------:R-:W-:-:S15]  /*06f0*/  NOP ;  /* 0x0000000000007918 */ /* 0x000fde0000000000 */
[----:B------:R-:W-:-:S15]  /*0700*/  NOP ;  /* 0x0000000000007918 */ /* 0x000fde0000000000 */
[----:B------:R-:W-:-:S15]  /*0710*/  NOP ;  /* 0x0000000000007918 */ /* 0x000fde0000000000 */
[----:B------:R-:W-:-:S01]  /*0720*/  NOP ;  /* 0x0000000000007918 */ /* 0x000fc20000000000 */
[----:B--2---:R-:W0:-:S15]  /*0730*/  I2F.F64 R16, R21 ;  /* 0x0000001500107312 */ /* 0x004e1e0000201c00 */
[----:B------:R-:W-:-:S15]  /*0740*/  NOP ;  /* 0x0000000000007918 */ /* 0x000fde0000000000 */
[----:B------:R-:W-:-:S15]  /*0750*/  NOP ;  /* 0x0000000000007918 */ /* 0x000fde0000000000 */
[----:B------:R-:W-:-:S15]  /*0760*/  NOP ;  /* 0x0000000000007918 */ /* 0x000fde0000000000 */
[----:B------:R-:W-:-:S04]  /*0770*/  NOP ;  /* 0x0000000000007918 */ /* 0x000fc80000000000 */
[----:B0-----:R0:W2:Y:S02]  /*0780*/  DADD R16, -R16, R4 ;  /* 0x0000000010107229 */ /* 0x0010a40000000104 */
[----:B012---:R-:W-:Y:S05]  /*0790*/  @!P0 EXIT ;  /* 0x000000000000894d */ /* 0x007fea0003800000 */
[----:B------:R-:W0:Y:S01]  /*07a0*/  LDCU UR4, c[0x0][0x3b8] ;  /* 0x00007700ff0477ac */ /* 0x000e220008000800 */
[----:B------:R-:W-:Y:S01]  /*07b0*/  SHF.R.S32.HI R2, RZ, 0x1f, R9 ;  /* 0x0000001fff027819 */ /* 0x000fe20000011409 */
[----:B------:R-:W1:Y:S01]  /*07c0*/  LDC R12, c[0x0][0x3b0] ;  /* 0x0000ec00ff0c7b82 */ /* 0x000e620000000800 */
[----:B------:R-:W-:Y:S01]  /*07d0*/  IADD3 R4, PT, PT, R9, 0x1, RZ ;  /* 0x0000000109047810 */ /* 0x000fe20007ffe0ff */
[----:B------:R-:W2:Y:S01]  /*07e0*/  LDCU UR5, c[0x0][0x3c0] ;  /* 0x00007800ff0577ac */ /* 0x000ea20008000800 */
[----:B------:R-:W-:Y:S01]  /*07f0*/  SHF.R.S32.HI R5, RZ, 0x1f, R11 ;  /* 0x0000001fff057819 */ /* 0x000fe2000001140b */
[----:B------:R3:W4:Y:S01]  /*0800*/  DADD R18, -R14, 1 ;  /* 0x3ff000000e127429 */ /* 0x0007220000000100 */
[----:B------:R-:W-:Y:S01]  /*0810*/  SHF.R.S32.HI R8, RZ, 0x1f, R0 ;  /* 0x0000001fff087819 */ /* 0x000fe20000011400 */
[----:B------:R-:W5:Y:S01]  /*0820*/  LDCU.64 UR6, c[0x0][0x3d8] ;  /* 0x00007b00ff0677ac */ /* 0x000f620008000a00 */
[----:B------:R-:W3:Y:S01]  /*0830*/  LDCU.128 UR12, c[0x0][0x420] ;  /* 0x00008400ff0c77ac */ /* 0x000ee20008000c00 */
[----:B------:R-:W4:Y:S01]  /*0840*/  LDCU.64 UR8, c[0x0][0x3e0] ;  /* 0x00007c00ff0877ac */ /* 0x000f220008000a00 */
[----:B0-----:R-:W-:-:S06]  /*0850*/  UIADD3 UR4, UPT, UPT, UR4, -0x1, URZ ;  /* 0xffffffff04047890 */ /* 0x001fcc000fffe0ff */
[----:B------:R-:W-:Y:S01]  /*0860*/  ISETP.GE.AND P0, PT, R9, UR4, PT ;  /* 0x0000000409007c0c */ /* 0x000fe2000bf06270 */
[----:B--2---:R-:W-:Y:S01]  /*0870*/  UIADD3 UR4, UPT, UPT, UR5, -0x1, URZ ;  /* 0xffffffff05047890 */ /* 0x004fe2000fffe0ff */
[----:B-----5:R-:W-:Y:S02]  /*0880*/  IMAD R2, R2, UR6, RZ ;  /* 0x0000000602027c24 */ /* 0x020fe4000f8e02ff */
[----:B---3--:R-:W-:Y:S02]  /*0890*/  IMAD R6, R5, UR14, RZ ;  /* 0x0000000e05067c24 */ /* 0x008fe4000f8e02ff */
[C---:B------:R-:W-:Y:S02]  /*08a0*/  IMAD R7, R9.reuse, UR7, R2 ;  /* 0x0000000709077c24 */ /* 0x040fe4000f8e0202 */
[----:B------:R-:W-:-:S04]  /*08b0*/  IMAD.WIDE.U32 R2, R9, UR6, RZ ;  /* 0x0000000609027c25 */ /* 0x000fc8000f8e00ff */
[----:B------:R-:W-:Y:S02]  /*08c0*/  IMAD.IADD R3, R3, 0x1, R7 ;  /* 0x0000000103037824 */ /* 0x000fe400078e0207 */
[----:B------:R-:W-:Y:S01]  /*08d0*/  @P0 IMAD.MOV R4, RZ, RZ, R9 ;  /* 0x000000ffff040224 */ /* 0x000fe200078e0209 */
[----:B------:R-:W-:Y:S01]  /*08e0*/  ISETP.GE.AND P0, PT, R21, UR4, PT ;  /* 0x0000000415007c0c */ /* 0x000fe2000bf06270 */
[C---:B------:R-:W-:Y:S02]  /*08f0*/  IMAD R9, R11.reuse, UR15, R6 ;  /* 0x0000000f0b097c24 */ /* 0x040fe4000f8e0206 */
[----:B------:R-:W-:Y:S01]  /*0900*/  IMAD.WIDE.U32 R6, R11, UR14, RZ ;  /* 0x0000000e0b067c25 */ /* 0x000fe2000f8e00ff */
[----:B------:R-:W-:-:S03]  /*0910*/  SHF.R.S32.HI R5, RZ, 0x1f, R4 ;  /* 0x0000001fff057819 */ /* 0x000fc60000011404 */
[----:B------:R-:W-:Y:S02]  /*0920*/  IMAD.IADD R7, R7, 0x1, R9 ;  /* 0x0000000107077824 */ /* 0x000fe400078e0209 */
[----:B------:R-:W-:Y:S02]  /*0930*/  IMAD R5, R5, UR6, RZ ;  /* 0x0000000605057c24 */ /* 0x000fe4000f8e02ff */
[----:B------:R-:W-:Y:S02]  /*0940*/  VIADD R9, R21, 0x1 ;  /* 0x0000000115097836 */ /* 0x000fe40000000000 */
[C---:B------:R-:W-:Y:S02]  /*0950*/  IMAD R11, R4.reuse, UR7, R5 ;  /* 0x00000007040b7c24 */ /* 0x040fe4000f8e0205 */
[----:B------:R-:W-:-:S04]  /*0960*/  IMAD.WIDE.U32 R4, R4, UR6, RZ ;  /* 0x0000000604047c25 */ /* 0x000fc8000f8e00ff */
[----:B------:R-:W-:Y:S01]  /*0970*/  @P0 IMAD.MOV R9, RZ, RZ, R21 ;  /* 0x000000ffff090224 */ /* 0x000fe200078e0215 */
[----:B------:R-:W-:Y:S01]  /*0980*/  IADD3 R5, PT, PT, R5, R11, RZ ;  /* 0x0000000b05057210 */ /* 0x000fe20007ffe0ff */
[----:B------:R-:W-:Y:S01]  /*0990*/  IMAD.WIDE.U32 R30, R0, UR12, R6 ;  /* 0x0000000c001e7c25 */ /* 0x000fe2000f8e0006 */
[----:B-1----:R-:W-:Y:S02]  /*09a0*/  ISETP.GE.AND P0, PT, R12, 0x1, PT ;  /* 0x000000010c00780c */ /* 0x002fe40003f06270 */
[----:B------:R-:W-:Y:S01]  /*09b0*/  SHF.R.S32.HI R10, RZ, 0x1f, R9 ;  /* 0x0000001fff0a7819 */ /* 0x000fe20000011409 */
[--C-:B----4-:R-:W-:Y:S01]  /*09c0*/  IMAD.WIDE.U32 R28, R21, UR8, R2.reuse ;  /* 0x00000008151c7c25 */ /* 0x110fe2000f8e0002 */
[----:B------:R0:W-:Y:S03]  /*09d0*/  STL.64 [R1+0x28], R30 ;  /* 0x0000281e01007387 */ /* 0x0001e60000100a00 */
[C---:B------:R-:W-:Y:S01]  /*09e0*/  IMAD.WIDE.U32 R24, R9.reuse, UR8, R2 ;  /* 0x0000000809187c25 */ /* 0x040fe2000f8e0002 */
[----:B------:R0:W-:Y:S03]  /*09f0*/  STL.64 [R1+0x48], R28 ;  /* 0x0000481c01007387 */ /* 0x0001e60000100a00 */
[--C-:B------:R-:W-:Y:S01]  /*0a00*/  IMAD.WIDE.U32 R22, R9, UR8, R4.reuse ;  /* 0x0000000809167c25 */ /* 0x100fe2000f8e0004 */
[----:B------:R0:W-:Y:S03]  /*0a10*/  STL.64 [R1+0x40], R24 ;  /* 0x0000401801007387 */ /* 0x0001e60000100a00 */
[----:B------:R-:W-:Y:S01]  /*0a20*/  IMAD.WIDE.U32 R26, R21, UR8, R4 ;  /* 0x00000008151a7c25 */ /* 0x000fe2000f8e0004 */
[----:B------:R0:W-:Y:S03]  /*0a30*/  STL.64 [R1+0x30], R22 ;  /* 0x0000301601007387 */ /* 0x0001e60000100a00 */
[----:B------:R-:W-:Y:S01]  /*0a40*/  IMAD R13, R8, UR12, RZ ;  /* 0x0000000c080d7c24 */ /* 0x000fe2000f8e02ff */
[----:B------:R0:W-:Y:S01]  /*0a50*/  STL.64 [R1+0x38], R26 ;  /* 0x0000381a01007387 */ /* 0x0001e20000100a00 */
[----:B------:R-:W-:Y:S01]  /*0a60*/  SHF.R.S32.HI R8, RZ, 0x1f, R21 ;  /* 0x0000001fff087819 */ /* 0x000fe20000011415 */
[----:B------:R-:W-:-:S02]  /*0a70*/  IMAD R10, R10, UR8, RZ ;  /* 0x000000080a0a7c24 */ /* 0x000fc4000f8e02ff */
[----:B------:R-:W-:Y:S02]  /*0a80*/  IMAD R13, R0, UR13, R13 ;  /* 0x0000000d000d7c24 */ /* 0x000fe4000f8e020d */
[----:B------:R-:W-:Y:S02]  /*0a90*/  IMAD R8, R8, UR8, RZ ;  /* 0x0000000808087c24 */ /* 0x000fe4000f8e02ff */
[----:B------:R-:W-:Y:S02]  /*0aa0*/  IMAD R10, R9, UR9, R10 ;  /* 0x00000009090a7c24 */ /* 0x000fe4000f8e020a */
[----:B------:R-:W-:Y:S01]  /*0ab0*/  IMAD R8, R21, UR9, R8 ;  /* 0x0000000915087c24 */ /* 0x000fe2000f8e0208 */
[----:B------:R-:W-:Y:S06]  /*0ac0*/  @!P0 EXIT ;  /* 0x000000000000894d */ /* 0x000fec0003800000 */
[----:B------:R-:W-:Y:S01]  /*0ad0*/  IMAD.IADD R2, R31, 0x1, R13 ;  /* 0x000000011f027824 */ /* 0x000fe200078e020d */
[----:B------:R1:W2:Y:S01]  /*0ae0*/  DADD R20, -R16, 1 ;  /* 0x3ff0000010147429 */ /* 0x0002a20000000100 */
[----:B------:R-:W-:Y:S01]  /*0af0*/  IMAD.IADD R0, R29, 0x1, R8 ;  /* 0x000000011d007824 */ /* 0x000fe200078e0208 */
[----:B------:R-:W3:Y:S01]  /*0b00*/  LDCU.64 UR8, c[0x0][0x358] ;  /* 0x00006b00ff0877ac */ /* 0x000ee20008000a00 */
[----:B------:R-:W-:Y:S01]  /*0b10*/  IMAD.IADD R3, R8, 0x1, R27 ;  /* 0x0000000108037824 */ /* 0x000fe200078e021b */
[----:B------:R4:W-:Y:S01]  /*0b20*/  STL [R1+0x50], R2 ;  /* 0x0000500201007387 */ /* 0x0009e20000100800 */
[----:B------:R-:W-:-:S03]  /*0b30*/  UMOV UR4, URZ ;  /* 0x000000ff00047c82 */ /* 0x000fc60008000000 */
[----:B------:R5:W-:Y:S04]  /*0b40*/  STL [R1+0x60], R0 ;  /* 0x0000600001007387 */ /* 0x000be80000100800 */
[----:B------:R1:W-:Y:S01]  /*0b50*/  STL [R1+0x58], R3 ;  /* 0x0000580301007387 */ /* 0x0003e20000100800 */
[----:B----4-:R-:W-:Y:S02]  /*0b60*/  IMAD.IADD R2, R25, 0x1, R10 ;  /* 0x0000000119027824 */ /* 0x010fe400078e020a */
[----:B-----5:R-:W-:-:S03]  /*0b70*/  IMAD.IADD R0, R10, 0x1, R23 ;  /* 0x000000010a007824 */ /* 0x020fc600078e0217 */
[----:B------:R1:W-:Y:S04]  /*0b80*/  STL [R1+0x5c], R2 ;  /* 0x00005c0201007387 */ /* 0x0003e80000100800 */
[----:B--23--:R1:W-:Y:S02]  /*0b90*/  STL [R1+0x54], R0 ;  /* 0x0000540001007387 */ /* 0x00c3e40000100800 */
.L_x_1940:
[----:B0-----:R-:W2:Y:S01]  /*0ba0*/  LDL R25, [R1+0x50] ;  /* 0x0000500001197983 */ /* 0x001ea20000100800 */
[----:B------:R-:W0:Y:S01]  /*0bb0*/  LDC.64 R56, c[0x0][0x410] ;  /* 0x00010400ff387b82 */ /* 0x000e220000000a00 */
[----:B------:R-:W3:Y:S02]  /*0bc0*/  LDCU UR6, c[0x0][0x3b0] ;  /* 0x00007600ff0677ac */ /* 0x000ee40008000800 */
[----:B-1----:R-:W2:Y:S01]  /*0bd0*/  LDL.64 R2, [R1+0x28] ;  /* 0x0000280001027983 */ /* 0x002ea20000100a00 */
[----:B------:R-:W1:Y:S03]  /*0be0*/  LDCU UR5, c[0x0][0x3a8] ;  /* 0x00007500ff0577ac */ /* 0x000e660008000800 */
[----:B------:R-:W4:Y:S01]  /*0bf0*/  LDL R24, [R1+0x60] ;  /* 0x0000600001187983 */ /* 0x000f220000100800 */
[----:B-----5:R-:W5:Y:S03]  /*0c00*/  LDC.64 R10, c[0x0][0x3c8] ;  /* 0x0000f200ff0a7b82 */ /* 0x020f660000000a00 */
[----:B------:R-:W5:Y:S04]  /*0c10*/  LDL.64 R22, [R1+0x48] ;  /* 0x0000480001167983 */ /* 0x000f680000100a00 */
[----:B------:R-:W4:Y:S04]  /*0c20*/  LDL R13, [R1+0x5c] ;  /* 0x00005c00010d7983 */ /* 0x000f280000100800 */
[----:B------:R-:W4:Y:S04]  /*0c30*/  LDL.64 R4, [R1+0x40] ;  /* 0x0000400001047983 */ /* 0x000f280000100a00 */
[----:B------:R-:W4:Y:S04]  /*0c40*/  LDL R0, [R1+0x54] ;  /* 0x0000540001007983 */ /* 0x000f280000100800 */
[----:B------:R-:W4:Y:S04]  /*0c50*/  LDL.64 R8, [R1+0x30] ;  /* 0x0000300001087983 */ /* 0x000f280000100a00 */
[----:B------:R-:W4:Y:S04]  /*0c60*/  LDL R12, [R1+0x58] ;  /* 0x00005800010c7983 */ /* 0x000f280000100800 */
[----:B------:R-:W4:Y:S01]  /*0c70*/  LDL.64 R6, [R1+0x38] ;  /* 0x0000380001067983 */ /* 0x000f220000100a00 */
[----:B---3--:R-:W-:Y:S01]  /*0c80*/  UISETP.GE.U32.AND UP1, UPT, UR6, 0x4, UPT ;  /* 0x000000040600788c */ /* 0x008fe2000bf26070 */
[----:B--2---:R-:W-:-:S03]  /*0c90*/  MOV R3, R25 ;  /* 0x0000001900037202 */ /* 0x004fc60000000f00 */
[----:B0-----:R-:W-:-:S04]  /*0ca0*/  IMAD.WIDE.U32 R58, R56, UR4, R2 ;  /* 0x00000004383a7c25 */ /* 0x001fc8000f8e0002 */
[----:B-----5:R-:W-:Y:S02]  /*0cb0*/  IMAD.MOV.U32 R2, RZ, RZ, R22 ;  /* 0x000000ffff027224 */ /* 0x020fe400078e0016 */
[----:B----4-:R-:W-:Y:S02]  /*0cc0*/  IMAD.MOV.U32 R3, RZ, RZ, R24 ;  /* 0x000000ffff037224 */ /* 0x010fe400078e0018 */
[----:B------:R-:W-:-:S04]  /*0cd0*/  IMAD.WIDE.U32 R24, R10, UR4, R2 ;  /* 0x000000040a187c25 */ /* 0x000fc8000f8e0002 */
[----:B------:R-:W-:Y:S02]  /*0ce0*/  IMAD.MOV.U32 R5, RZ, RZ, R13 ;  /* 0x000000ffff057224 */ /* 0x000fe400078e000d */
[----:B------:R-:W-:Y:S02]  /*0cf0*/  IMAD R3, R11, UR4, RZ ;  /* 0x000000040b037c24 */ /* 0x000fe4000f8e02ff */
[----:B------:R-:W-:Y:S02]  /*0d00*/  IMAD.MOV.U32 R9, RZ, RZ, R0 ;  /* 0x000000ffff097224 */ /* 0x000fe400078e0000 */
[----:B------:R-:W-:Y:S01]  /*0d10*/  IMAD.WIDE.U32 R4, R10, UR4, R4 ;  /* 0x000000040a047c25 */ /* 0x000fe2000f8e0004 */
[----:B------:R-:W-:-:S03]  /*0d20*/  IADD3 R22, PT, PT, R25, R3, RZ ;  /* 0x0000000319167210 */ /* 0x000fc60007ffe0ff */
[----:B------:R-:W-:Y:S02]  /*0d30*/  IMAD.MOV.U32 R7, RZ, RZ, R12 ;  /* 0x000000ffff077224 */ /* 0x000fe400078e000c */
[C---:B------:R-:W-:Y:S01]  /*0d40*/  IMAD.WIDE.U32 R60, R10.reuse, UR4, R8 ;  /* 0x000000040a3c7c25 */ /* 0x040fe2000f8e0008 */
[----:B------:R0:W-:Y:S03]  /*0d50*/  STL.64 [R1+0x10], R24 ;  /* 0x0000101801007387 */ /* 0x0001e60000100a00 */
[----:B------:R-:W-:Y:S01]  /*0d60*/  IMAD.WIDE.U32 R6, R10, UR4, R6 ;  /* 0x000000040a067c25 */ /* 0x000fe2000f8e0006 */
[----:B------:R0:W-:Y:S03]  /*0d70*/  STL.64 [R1+0x8], R4 ;  /* 0x0000080401007387 */ /* 0x0001e60000100a00 */
[----:B------:R-:W-:-:S02]  /*0d80*/  IMAD.IADD R13, R3, 0x1, R5 ;  /* 0x00000001030d7824 */ /* 0x000fc400078e0205 */
[C---:B------:R-:W-:Y:S01]  /*0d90*/  IMAD.IADD R0, R3.reuse, 0x1, R61 ;  /* 0x0000000103007824 */ /* 0x040fe200078e023d */
[----:B------:R0:W-:Y:S01]  /*0da0*/  STL.64 [R1], R6 ;  /* 0x0000000601007387 */ /* 0x0001e20000100a00 */
[----:B------:R-:W-:-:S03]  /*0db0*/  IMAD.IADD R12, R3, 0x1, R7 ;  /* 0x00000001030c7824 */ /* 0x000fc600078e0207 */
[----:B------:R0:W-:Y:S04]  /*0dc0*/  STL [R1+0x24], R22 ;  /* 0x0000241601007387 */ /* 0x0001e80000100800 */
[----:B------:R0:W-:Y:S04]  /*0dd0*/  STL [R1+0x20], R13 ;  /* 0x0000200d01007387 */ /* 0x0001e80000100800 */
[----:B------:R0:W-:Y:S04]  /*0de0*/  STL [R1+0x18], R0 ;  /* 0x0000180001007387 */ /* 0x0001e80000100800 */
[----:B------:R0:W-:Y:S01]  /*0df0*/  STL [R1+0x1c], R12 ;  /* 0x00001c0c01007387 */ /* 0x0001e20000100800 */
[----:B------:R-:W-:Y:S01]  /*0e00*/  IMAD R57, R57, UR4, R59 ;  /* 0x0000000439397c24 */ /* 0x000fe2000f8e023b */
[----:B------:R-:W-:-:S04]  /*0e10*/  UIADD3 UR4, UPT, UPT, UR4, 0x1, URZ ;  /* 0x0000000104047890 */ /* 0x000fc8000fffe0ff */
[----:B-1----:R-:W-:-:S03]  /*0e20*/  UISETP.NE.AND UP0, UPT, UR4, UR5, UPT ;  /* 0x000000050400728c */ /* 0x002fc6000bf05270 */
[----:B------:R-:W-:Y:S01]  /*0e30*/  UMOV UR5, URZ ;  /* 0x000000ff00057c82 */ /* 0x000fe20008000000 */
[----:B0-----:R-:W-:Y:S07]  /*0e40*/  BRA.U !UP1, `(.L_x_1936) ;  /* 0x0000000d09947547 */ /* 0x001fee000b800000 */
[----:B------:R-:W0:Y:S01]  /*0e50*/  LDCU.64 UR22, c[0x0][0x3d0] ;  /* 0x00007a00ff1677ac */ /* 0x000e220008000a00 */
[C---:B------:R-:W-:Y:S01]  /*0e60*/  SHF.L.U64.HI R23, R24.reuse, 0x3, R22 ;  /* 0x0000000318177819 */ /* 0x040fe20000010216 */
[----:B------:R-:W-:Y:S01]  /*0e70*/  IMAD.SHL.U32 R22, R24, 0x8, RZ ;  /* 0x0000000818167824 */ /* 0x000fe200078e00ff */
[----:B------:R-:W-:Y:S01]  /*0e80*/  SHF.L.U64.HI R25, R4, 0x3, R13 ;  /* 0x0000000304197819 */ /* 0x000fe2000001020d */
[----:B------:R-:W1:Y:S01]  /*0e90*/  LDCU.64 UR20, c[0x0][0x3e8] ;  /* 0x00007d00ff1477ac */ /* 0x000e620008000a00 */
[----:B------:R-:W-:Y:S01]  /*0ea0*/  SHF.L.U64.HI R33, R60, 0x3, R0 ;  /* 0x000000033c217819 */ /* 0x000fe20000010200 */
[----:B------:R-:W-:Y:S01]  /*0eb0*/  IMAD.SHL.U32 R24, R4, 0x8, RZ ;  /* 0x0000000804187824 */ /* 0x000fe200078e00ff */
[----:B------:R-:W-:Y:S01]  /*0ec0*/  SHF.L.U32 R32, R60, 0x3, RZ ;  /* 0x000000033c207819 */ /* 0x000fe200000006ff */
[----:B------:R-:W2:Y:S01]  /*0ed0*/  LDCU.64 UR24, c[0x0][0x418] ;  /* 0x00008300ff1877ac */ /* 0x000ea20008000a00 */
[C---:B------:R-:W-:Y:S01]  /*0ee0*/  SHF.L.U64.HI R31, R6.reuse, 0x3, R12 ;  /* 0x00000003061f7819 */ /* 0x040fe2000001020c */
[----:B------:R-:W-:Y:S01]  /*0ef0*/  IMAD.SHL.U32 R30, R6, 0x8, RZ ;  /* 0x00000008061e7824 */ /* 0x000fe200078e00ff */
[----:B------:R-:W-:Y:S01]  /*0f00*/  ULOP3.LUT UR5, UR6, 0x7ffffffc, URZ, 0xc0, !UPT ;  /* 0x7ffffffc06057892 */ /* 0x000fe2000f8ec0ff */
[----:B------:R-:W3:Y:S01]  /*0f10*/  LDCU.64 UR16, c[0x0][0x3a0] ;  /* 0x00007400ff1077ac */ /* 0x000ee20008000a00 */
[----:B0-----:R-:W-:-:S02]  /*0f20*/  USHF.L.U32 UR14, UR22, 0x3, URZ ;  /* 0x00000003160e7899 */ /* 0x001fc400080006ff */
[----:B------:R-:W-:Y:S01]  /*0f30*/  MOV R27, UR22 ;  /* 0x00000016001b7c02 */ /* 0x000fe20008000f00 */
[----:B------:R-:W-:Y:S02]  /*0f40*/  USHF.L.U64.HI UR15, UR22, 0x3, UR23 ;  /* 0x00000003160f7899 */ /* 0x000fe40008010217 */
[----:B------:R-:W-:Y:S01]  /*0f50*/  IMAD.U32 R37, RZ, RZ, UR22 ;  /* 0x00000016ff257e24 */ /* 0x000fe2000f8e00ff */
[----:B------:R-:W-:Y:S01]  /*0f60*/  USHF.L.U32 UR11, UR22, 0x4, URZ ;  /* 0x00000004160b7899 */ /* 0x000fe200080006ff */
[----:B-1----:R-:W-:Y:S01]  /*0f70*/  LEA R13, P0, R58, UR20, 0x3 ;  /* 0x000000143a0d7c11 */ /* 0x002fe2000f8018ff */
[----:B------:R-:W-:Y:S01]  /*0f80*/  IMAD.U32 R29, RZ, RZ, UR22 ;  /* 0x00000016ff1d7e24 */ /* 0x000fe2000f8e00ff */
[----:B------:R-:W-:Y:S01]  /*0f90*/  IADD3 R56, P6, PT, R22, UR14, RZ ;  /* 0x0000000e16387c10 */ /* 0x000fe2000ffde0ff */
[----:B------:R-:W-:Y:S01]  /*0fa0*/  IMAD.U32 R35, RZ, RZ, UR22 ;  /* 0x00000016ff237e24 */ /* 0x000fe2000f8e00ff */
[----:B------:R-:W-:Y:S01]  /*0fb0*/  USHF.L.U64.HI UR12, UR22, 0x4, UR23 ;  /* 0x00000004160c7899 */ /* 0x000fe20008010217 */
[----:B------:R-:W-:Y:S01]  /*0fc0*/  IMAD.WIDE.U32 R36, R37, 0x18, R32 ;  /* 0x0000001825247825 */ /* 0x000fe200078e0020 */
[----:B------:R-:W-:Y:S01]  /*0fd0*/  UIMAD UR18, UR23, 0x18, URZ ;  /* 0x00000018171278a4 */ /* 0x000fe2000f8e02ff */
[----:B------:R-:W-:Y:S01]  /*0fe0*/  LEA.HI.X R0, R58, UR21, R57, 0x3, P0 ;  /* 0x000000153a007c11 */ /* 0x000fe200080f1c39 */
[----:B------:R-:W-:Y:S01]  /*0ff0*/  UIADD3 UR5, UPT, UPT, -UR5, URZ, URZ ;  /* 0x000000ff05057290 */ /* 0x000fe2000fffe1ff */
[----:B------:R-:W-:Y:S01]  /*1000*/  IADD3.X R55, PT, PT, R23, UR15, RZ, P6, !PT ;  /* 0x0000000f17377c10 */ /* 0x000fe2000b7fe4ff */
[----:B------:R-:W-:Y:S01]  /*1010*/  IMAD.WIDE.U32 R26, R27, 0x18, R22 ;  /* 0x000000181b1a7825 */ /* 0x000fe200078e0016 */
[----:B------:R-:W-:Y:S01]  /*1020*/  IADD3 R54, P5, PT, R24, UR14, RZ ;  /* 0x0000000e18367c10 */ /* 0x000fe2000ffbe0ff */
        /* <DEDUP_REMOVED lines=13> */
[----:B------:R-:W-:Y:S01]  /*1100*/  IADD3.X R53, PT, PT, R25, UR15, RZ, P5, !PT ;  /* 0x0000000f19357c10 */ /* 0x000fe2000affe4ff */
[----:B------:R-:W-:Y:S01]  /*1110*/  VIADD R12, R35, UR18 ;  /* 0x00000012230c7c36 */ /* 0x000fe20008000000 */
[----:B------:R-:W-:Y:S01]  /*1120*/  IADD3.X R51, PT, PT, R31, UR15, RZ, P4, !PT ;  /* 0x0000000f1f337c10 */ /* 0x000fe2000a7fe4ff */
[----:B------:R-:W-:Y:S01]  /*1130*/  USHF.L.U64.HI UR6, UR22, 0x5, UR23 ;  /* 0x0000000516067899 */ /* 0x000fe20008010217 */
[----:B------:R-:W-:-:S02]  /*1140*/  IADD3.X R49, PT, PT, R33, UR15, RZ, P3, !PT ;  /* 0x0000000f21317c10 */ /* 0x000fc40009ffe4ff */
[----:B------:R-:W-:Y:S02]  /*1150*/  IADD3.X R6, PT, PT, R23, UR12, RZ, P2, !PT ;  /* 0x0000000c17067c10 */ /* 0x000fe400097fe4ff */
[----:B------:R-:W-:Y:S02]  /*1160*/  IADD3.X R7, PT, PT, R25, UR12, RZ, P1, !PT ;  /* 0x0000000c19077c10 */ /* 0x000fe40008ffe4ff */
[----:B------:R-:W-:Y:S02]  /*1170*/  IADD3.X R8, PT, PT, R31, UR12, RZ, P0, !PT ;  /* 0x0000000c1f087c10 */ /* 0x000fe400087fe4ff */
[----:B------:R-:W-:Y:S02]  /*1180*/  IADD3.X R9, PT, PT, R33, UR12, RZ, P6, !PT ;  /* 0x0000000c21097c10 */ /* 0x000fe4000b7fe4ff */
[----:B---3--:R-:W-:-:S07]  /*1190*/  IADD3 R2, PT, PT, R37, UR18, RZ ;  /* 0x0000001225027c10 */ /* 0x008fce000fffe0ff */
.L_x_1937:
[----:B------:R-:W-:Y:S02]  /*11a0*/  IADD3 R42, P3, PT, R32, UR16, RZ ;  /* 0x00000010202a7c10 */ /* 0x000fe4000ff7e0ff */
[----:B------:R-:W-:Y:S02]  /*11b0*/  IADD3 R44, P1, PT, R24, UR16, RZ ;  /* 0x00000010182c7c10 */ /* 0x000fe4000ff3e0ff */
[----:B------:R-:W-:Y:S02]  /*11c0*/  IADD3 R40, P2, PT, R30, UR16, RZ ;  /* 0x000000101e287c10 */ /* 0x000fe4000ff5e0ff */
[----:B------:R-:W-:Y:S02]  /*11d0*/  IADD3 R38, P0, PT, R22, UR16, RZ ;  /* 0x0000001016267c10 */ /* 0x000fe4000ff1e0ff */
[----:B------:R-:W-:Y:S02]  /*11e0*/  IADD3.X R43, PT, PT, R33, UR17, RZ, P3, !PT ;  /* 0x00000011212b7c10 */ /* 0x000fe40009ffe4ff */
[----:B------:R-:W-:-:S02]  /*11f0*/  IADD3.X R45, PT, PT, R25, UR17, RZ, P1, !PT ;  /* 0x00000011192d7c10 */ /* 0x000fc40008ffe4ff */
[----:B------:R-:W-:Y:S02]  /*1200*/  IADD3.X R41, PT, PT, R31, UR17, RZ, P2, !PT ;  /* 0x000000111f297c10 */ /* 0x000fe400097fe4ff */
[----:B------:R-:W-:Y:S01]  /*1210*/  IADD3.X R39, PT, PT, R23, UR17, RZ, P0, !PT ;  /* 0x0000001117277c10 */ /* 0x000fe200087fe4ff */
[----:B------:R-:W2:Y:S04]  /*1220*/  LDG.E.64 R42, desc[UR8][R42.64] ;  /* 0x000000082a2a7981 */ /* 0x000ea8000c1e1b00 */
[----:B------:R-:W3:Y:S04]  /*1230*/  LDG.E.64 R44, desc[UR8][R44.64] ;  /* 0x000000082c2c7981 */ /* 0x000ee8000c1e1b00 */
[----:B------:R-:W4:Y:S04]  /*1240*/  LDG.E.64 R40, desc[UR8][R40.64] ;  /* 0x0000000828287981 */ /* 0x000f28000c1e1b00 */
[----:B------:R-:W5:Y:S01]  /*1250*/  LDG.E.64 R38, desc[UR8][R38.64] ;  /* 0x0000000826267981 */ /* 0x000f62000c1e1b00 */
[----:B------:R-:W-:-:S04]  /*1260*/  IADD3 R46, P2, PT, R52, UR16, RZ ;  /* 0x00000010342e7c10 */ /* 0x000fc8000ff5e0ff */
[----:B------:R-:W-:Y:S01]  /*1270*/  IADD3.X R47, PT, PT, R51, UR17, RZ, P2, !PT ;  /* 0x00000011332f7c10 */ /* 0x000fe200097fe4ff */
[----:B--2---:R-:W4:-:S15]  /*1280*/  DMUL R42, R16, R42 ;  /* 0x0000002a102a7228 */ /* 0x004f1e0000000000 */
[----:B------:R-:W-:-:S15]  /*1290*/  NOP ;  /* 0x0000000000007918 */ /* 0x000fde0000000000 */
[----:B------:R-:W-:-:S15]  /*12a0*/  NOP ;  /* 0x0000000000007918 */ /* 0x000fde0000000000 */
[----:B------:R-:W-:-:S15]  /*12b0*/  NOP ;  /* 0x0000000000007918 */ /* 0x000fde0000000000 */
[----:B------:R-:W-:-:S04]  /*12c0*/  NOP ;  /* 0x0000000000007918 */ /* 0x000fc80000000000 */
[----:B---3--:R-:W5:-:S15]  /*12d0*/  DMUL R44, R16, R44 ;  /* 0x0000002c102c7228 */ /* 0x008f5e0000000000 */
[----:B------:R-:W-:-:S15]  /*12e0*/  NOP ;  /* 0x0000000000007918 */ /* 0x000fde0000000000 */
[----:B------:R-:W-:-:S15]  /*12f0*/  NOP ;  /* 0x0000000000007918 */ /* 0x000fde0000000000 */
[----:B------:R-:W-:-:S15]  /*1300*/  NOP ;  /* 0x0000000000007918 */ /* 0x000fde0000000000 */
[----:B------:R-:W-:-:S04]  /*1310*/  NOP ;  /* 0x0000000000007918 */ /* 0x000fc80000000000 */
[----:B----4-:R0:W1:Y:S02]  /*1320*/  DFMA R40, R20, R40, R42 ;  /* 0x000000281428722b */ /* 0x010064000000002a */
[----:B0-----:R-:W-:-:S04]  /*1330*/  IADD3 R42, P0, PT, R56, UR16, RZ ;  /* 0x00000010382a7c10 */ /* 0x001fc8000ff1e0ff */
[----:B------:R-:W-:-:S15]  /*1340*/  IADD3.X R43, PT, PT, R55, UR17, RZ, P0, !PT ;  /* 0x00000011372b7c10 */ /* 0x000fde00087fe4ff */
[----:B------:R-:W-:-:S15]  /*1350*/  NOP ;  /* 0x0000000000007918 */ /* 0x000fde0000000000 */
[----:B------:R-:W-:-:S15]  /*1360*/  NOP ;  /* 0x0000000000007918 */ /* 0x000fde0000000000 */
[----:B------:R-:W-:-:S13]  /*1370*/  NOP ;  /* 0x0000000000007918 */ /* 0x000fda0000000000 */
[----:B-----5:R0:W-:Y:S02]  /*1380*/  DFMA R38, R20, R38, R44 ;  /* 0x000000261426722b */ /* 0x0201e4000000002c */
[----:B0-----:R-:W-:-:S04]  /*1390*/  IADD3 R44, P1, PT, R54, UR16, RZ ;  /* 0x00000010362c7c10 */ /* 0x001fc8000ff3e0ff */
[----:B------:R-:W-:-:S15]  /*13a0*/  IADD3.X R45, PT, PT, R53, UR17, RZ, P1, !PT ;  /* 0x00000011352d7c10 */ /* 0x000fde0008ffe4ff */
[----:B------:R-:W-:-:S15]  /*13b0*/  NOP ;  /* 0x0000000000007918 */ /* 0x000fde0000000000 */
[----:B------:R-:W-:-:S15]  /*13c0*/  NOP ;  /* 0x0000000000007918 */ /* 0x000fde0000000000 */
[----:B------:R-:W-:-:S13]  /*13d0*/  NOP ;  /* 0x0000000000007918 */ /* 0x000fda0000000000 */
[----:B-1----:R-:W0:-:S15]  /*13e0*/  DMUL R40, R14, R40 ;  /* 0x000000280e287228 */ /* 0x002e1e0000000000 */
[----:B------:R-:W-:-:S15]  /*13f0*/  NOP ;  /* 0x0000000000007918 */ /* 0x000fde0000000000 */
[----:B------:R-:W-:-:S15]  /*1400*/  NOP ;  /* 0x0000000000007918 */ /* 0x000fde0000000000 */
[----:B------:R-:W-:-:S15]  /*1410*/  NOP ;  /* 0x0000000000007918 */ /* 0x000fde0000000000 */
[----:B------:R-:W-:-:S04]  /*1420*/  NOP ;  /* 0x0000000000007918 */ /* 0x000fc80000000000 */
[----:B0-----:R0:W1:Y:S02]  /*1430*/  DFMA R40, R18, R38, R40 ;  /* 0x000000261228722b */ /* 0x0010640000000028 */
[----:B0-----:R-:W-:Y:S02]  /*1440*/  IMAD.MOV.U32 R38, RZ, RZ, R13 ;  /* 0x000000ffff267224 */ /* 0x001fe400078e000d */
[----:B------:R-:W-:-:S05]  /*1450*/  IMAD.MOV.U32 R39, RZ, RZ, R0 ;  /* 0x000000ffff277224 */ /* 0x000fca00078e0000 */
[----:B-1----:R0:W-:Y:S04]  /*1460*/  STG.E.64 desc[UR8][R38.64], R40 ;  /* 0x0000002826007986 */ /* 0x0021e8000c101b08 */
[----:B------:R-:W2:Y:S04]  /*1470*/  LDG.E.64 R46, desc[UR8][R46.64] ;  /* 0x000000082e2e7981 */ /* 0x000ea8000c1e1b00 */
[----:B------:R-:W3:Y:S04]  /*1480*/  LDG.E.64 R44, desc[UR8][R44.64] ;  /* 0x000000082c2c7981 */ /* 0x000ee8000c1e1b00 */
[----:B------:R-:W4:Y:S01]  /*1490*/  LDG.E.64 R42, desc[UR8][R42.64] ;  /* 0x000000082a2a7981 */ /* 0x000f22000c1e1b00 */
[----:B0-----:R-:W-:-:S04]  /*14a0*/  IADD3 R40, P3, PT, R50, UR16, RZ ;  /* 0x0000001032287c10 */ /* 0x001fc8000ff7e0ff */
[----:B------:R-:W-:-:S06]  /*14b0*/  IADD3.X R41, PT, PT, R49, UR17, RZ, P3, !PT ;  /* 0x0000001131297c10 */ /* 0x000fcc0009ffe4ff */
[----:B------:R-:W5:-:S15]  /*14c0*/  LDG.E.64 R40, desc[UR8][R40.64] ;  /* 0x0000000828287981 */ /* 0x000f5e000c1e1b00 */
[----:B------:R-:W-:-:S15]  /*14d0*/  NOP ;  /* 0x0000000000007918 */ /* 0x000fde0000000000 */
[----:B------:R-:W-:-:S02]  /*14e0*/  NOP ;  /* 0x0000000000007918 */ /* 0x000fc40000000000 */
[----:B---3--:R-:W-:-:S15]  /*14f0*/  DMUL R44, R16, R44 ;  /* 0x0000002c102c7228 */ /* 0x008fde0000000000 */
[----:B------:R-:W-:-:S15]  /*1500*/  NOP ;  /* 0x0000000000007918 */ /* 0x000fde0000000000 */
[----:B------:R-:W-:-:S15]  /*1510*/  NOP ;  /* 0x0000000000007918 */ /* 0x000fde0000000000 */
[----:B------:R-:W-:-:S15]  /*1520*/  NOP ;  /* 0x0000000000007918 */ /* 0x000fde0000000000 */
[----:B------:R-:W-:-:S04]  /*1530*/  NOP ;  /* 0x0000000000007918 */ /* 0x000fc80000000000 */
[----:B-----5:R-:W2:-:S15]  /*1540*/  DMUL R40, R16, R40 ;  /* 0x0000002810287228 */ /* 0x020e9e0000000000 */
[----:B------:R-:W-:-:S15]  /*1550*/  NOP ;  /* 0x0000000000007918 */ /* 0x000fde0000000000 */
[----:B------:R-:W-:-:S15]  /*1560*/  NOP ;  /* 0x0000000000007918 */ /* 0x000fde0000000000 */
[----:B------:R-:W-:-:S15]  /*1570*/  NOP ;  /* 0x0000000000007918 */ /* 0x000fde0000000000 */
[----:B------:R-:W-:-:S04]  /*1580*/  NOP ;  /* 0x0000000000007918 */ /* 0x000fc80000000000 */
[----:B--2---:R0:W1:Y:S02]  /*1590*/  DFMA R40, R20, R46, R40 ;  /* 0x0000002e1428722b */ /* 0x0040640000000028 */
[----:B0-----:R-:W-:-:S05]  /*15a0*/  IMAD.U32 R46, RZ, RZ, UR24 ;  /* 0x00000018ff2e7e24 */ /* 0x001fca000f8e00ff */
[----:B------:R-:W-:-:S04]  /*15b0*/  LEA R46, P0, R46, R13, 0x3 ;  /* 0x0000000d2e2e7211 */ /* 0x000fc800078018ff */
[----:B------:R-:W-:-:S15]  /*15c0*/  IADD3.X R47, PT, PT, R0, UR13, RZ, P0, !PT ;  /* 0x0000000d002f7c10 */ /* 0x000fde00087fe4ff */
[----:B------:R-:W-:-:S15]  /*15d0*/  NOP ;  /* 0x0000000000007918 */ /* 0x000fde0000000000 */
[----:B------:R-:W-:-:S15]  /*15e0*/  NOP ;  /* 0x0000000000007918 */ /* 0x000fde0000000000 */
[----:B------:R-:W-:-:S08]  /*15f0*/  NOP ;  /* 0x0000000000007918 */ /* 0x000fd00000000000 */
[----:B----4-:R0:W-:Y:S02]  /*1600*/  DFMA R44, R20, R42, R44 ;  /* 0x0000002a142c722b */ /* 0x0101e4000000002c */
        /* <DEDUP_REMOVED lines=11> */
[----:B0-----:R-:W-:-:S04]  /*16c0*/  IADD3 R40, P1, PT, R3, UR16, RZ ;  /* 0x0000001003287c10 */ /* 0x001fc8000ff3e0ff */
[----:B------:R-:W-:Y:S01]  /*16d0*/  IADD3.X R41, PT, PT, R7, UR17, RZ, P1, !PT ;  /* 0x0000001107297c10 */ /* 0x000fe20008ffe4ff */
[----:B-1----:R0:W-:Y:S04]  /*16e0*/  STG.E.64 desc[UR8][R46.64], R44 ;  /* 0x0000002c2e007986 */ /* 0x0021e8000c101b08 */
[----:B------:R-:W2:Y:S04]  /*16f0*/  LDG.E.64 R42, desc[UR8][R42.64] ;  /* 0x000000082a2a7981 */ /* 0x000ea8000c1e1b00 */
[----:B------:R-:W3:Y:S01]  /*1700*/  LDG.E.64 R40, desc[UR8][R40.64] ;  /* 0x0000000828287981 */ /* 0x000ee2000c1e1b00 */
[----:B0-----:R-:W-:-:S02]  /*1710*/  IADD3 R46, P3, PT, R5, UR16, RZ ;  /* 0x00000010052e7c10 */ /* 0x001fc4000ff7e0ff */
[----:B------:R-:W-:Y:S02]  /*1720*/  IADD3 R44, P2, PT, R4, UR16, RZ ;  /* 0x00000010042c7c10 */ /* 0x000fe4000ff5e0ff */
[----:B------:R-:W-:Y:S02]  /*1730*/  IADD3.X R47, PT, PT, R9, UR17, RZ, P3, !PT ;  /* 0x00000011092f7c10 */ /* 0x000fe40009ffe4ff */
[----:B------:R-:W-:-:S04]  /*1740*/  IADD3.X R45, PT, PT, R8, UR17, RZ, P2, !PT ;  /* 0x00000011082d7c10 */ /* 0x000fc800097fe4ff */
[----:B------:R-:W4:Y:S04]  /*1750*/  LDG.E.64 R46, desc[UR8][R46.64] ;  /* 0x000000082e2e7981 */ /* 0x000f28000c1e1b00 */
[----:B------:R-:W5:-:S15]  /*1760*/  LDG.E.64 R44, desc[UR8][R44.64] ;  /* 0x000000082c2c7981 */ /* 0x000f5e000c1e1b00 */
[----:B------:R-:W-:-:S15]  /*1770*/  NOP ;  /* 0x0000000000007918 */ /* 0x000fde0000000000 */
[----:B------:R-:W-:-:S04]  /*1780*/  NOP ;  /* 0x0000000000007918 */ /* 0x000fc80000000000 */
[----:B---3--:R-:W2:-:S15]  /*1790*/  DMUL R40, R16, R40 ;  /* 0x0000002810287228 */ /* 0x008e9e0000000000 */
[----:B------:R-:W-:-:S15]  /*17a0*/  NOP ;  /* 0x0000000000007918 */ /* 0x000fde0000000000 */
[----:B------:R-:W-:-:S15]  /*17b0*/  NOP ;  /* 0x0000000000007918 */ /* 0x000fde0000000000 */
[----:B------:R-:W-:-:S15]  /*17c0*/  NOP ;  /* 0x0000000000007918 */ /* 0x000fde0000000000 */
[----:B------:R-:W-:-:S04]  /*17d0*/  NOP ;  /* 0x0000000000007918 */ /* 0x000fc80000000000 */
[----:B--2---:R0:W-:Y:S02]  /*17e0*/  DFMA R42, R20, R42, R40 ;  /* 0x0000002a142a722b */ /* 0x0041e40000000028 */
[----:B0-----:R-:W-:-:S05]  /*17f0*/  IMAD.U32 R40, RZ, RZ, UR24 ;  /* 0x00000018ff287e24 */ /* 0x001fca000f8e00ff */
[----:B------:R-:W-:-:S04]  /*1800*/  LEA R40, P0, R40, R13, 0x4 ;  /* 0x0000000d28287211 */ /* 0x000fc800078020ff */
[----:B------:R-:W-:-:S15]  /*1810*/  IADD3.X R41, PT, PT, R0, UR10, RZ, P0, !PT ;  /* 0x0000000a00297c10 */ /* 0x000fde00087fe4ff */
[----:B------:R-:W-:-:S15]  /*1820*/  NOP ;  /* 0x0000000000007918 */ /* 0x000fde0000000000 */
[----:B------:R-:W-:-:S15]  /*1830*/  NOP ;  /* 0x0000000000007918 */ /* 0x000fde0000000000 */
[----:B------:R-:W-:-:S08]  /*1840*/  NOP ;  /* 0x0000000000007918 */ /* 0x000fd00000000000 */
[----:B----4-:R-:W5:-:S15]  /*1850*/  DMUL R46, R16, R46 ;  /* 0x0000002e102e7228 */ /* 0x010f5e0000000000 */
[----:B------:R-:W-:-:S15]  /*1860*/  NOP ;  /* 0x0000000000007918 */ /* 0x000fde0000000000 */
[----:B------:R-:W-:-:S15]  /*1870*/  NOP ;  /* 0x0000000000007918 */ /* 0x000fde0000000000 */
[----:B------:R-:W-:-:S15]  /*1880*/  NOP ;  /* 0x0000000000007918 */ /* 0x000fde0000000000 */
[----:B------:R-:W-:-:S04]  /*1890*/  NOP ;  /* 0x0000000000007918 */ /* 0x000fc80000000000 */
[----:B-----5:R0:W1:Y:S02]  /*18a0*/  DFMA R44, R20, R44, R46 ;  /* 0x0000002c142c722b */ /* 0x020064000000002e */
        /* <DEDUP_REMOVED lines=10> */
[----:B0-----:R-:W0:Y:S02]  /*1950*/  DFMA R44, R18, R42, R44 ;  /* 0x0000002a122c722b */ /* 0x001e24000000002c */
[----:B0-----:R0:W-:Y:S01]  /*1960*/  STG.E.64 desc[UR8][R40.64], R44 ;  /* 0x0000002c28007986 */ /* 0x0011e2000c101b08 */
[----:B------:R-:W-:-:S03]  /*1970*/  IADD3 R42, P1, PT, R28, UR16, RZ ;  /* 0x000000101c2a7c10 */ /* 0x000fc6000ff3e0ff */
[----:B------:R-:W2:Y:S01]  /*1980*/  LDG.E.64 R46, desc[UR8][R46.64] ;  /* 0x000000082e2e7981 */ /* 0x000ea2000c1e1b00 */
[----:B0-----:R-:W-:Y:S02]  /*1990*/  IADD3 R44, P3, PT, R36, UR16, RZ ;  /* 0x00000010242c7c10 */ /* 0x001fe4000ff7e0ff */
[----:B------:R-:W-:Y:S02]  /*19a0*/  IADD3 R40, P2, PT, R34, UR16, RZ ;  /* 0x0000001022287c10 */ /* 0x000fe4000ff5e0ff */
[----:B------:R-:W-:Y:S02]  /*19b0*/  IADD3.X R45, PT, PT, R2, UR17, RZ, P3, !PT ;  /* 0x00000011022d7c10 */ /* 0x000fe40009ffe4ff */
[----:B------:R-:W-:-:S04]  /*19c0*/  IADD3.X R41, PT, PT, R12, UR17, RZ, P2, !PT ;  /* 0x000000110c297c10 */ /* 0x000fc800097fe4ff */
[----:B------:R-:W3:Y:S04]  /*19d0*/  LDG.E.64 R44, desc[UR8][R44.64] ;  /* 0x000000082c2c7981 */ /* 0x000ee8000c1e1b00 */
[----:B------:R-:W4:Y:S01]  /*19e0*/  LDG.E.64 R40, desc[UR8][R40.64] ;  /* 0x0000000828287981 */ /* 0x000f22000c1e1b00 */
[----:B------:R-:W-:-:S06]  /*19f0*/  IADD3.X R43, PT, PT, R11, UR17, RZ, P1, !PT ;  /* 0x000000110b2b7c10 */ /* 0x000fcc0008ffe4ff */
[----:B------:R-:W5:Y:S01]  /*1a00*/  LDG.E.64 R42, desc[UR8][R42.64] ;  /* 0x000000082a2a7981 */ /* 0x000f62000c1e1b00 */
[----:B------:R-:W-:Y:S02]  /*1a10*/  UIMAD UR11, UR25, 0x18, URZ ;  /* 0x00000018190b78a4 */ /* 0x000fe4000f8e02ff */
[----:B------:R-:W-:Y:S02]  /*1a20*/  ULEA UR16, UP1, UR22, UR16, 0x5 ;  /* 0x0000001016107291 */ /* 0x000fe4000f8228ff */
[----:B------:R-:W-:Y:S02]  /*1a30*/  UIADD3 UR5, UPT, UPT, UR5, 0x4, URZ ;  /* 0x0000000405057890 */ /* 0x000fe4000fffe0ff */
[----:B------:R-:W-:Y:S02]  /*1a40*/  UIADD3.X UR17, UPT, UPT, UR17, UR6, URZ, UP1, !UPT ;  /* 0x0000000611117290 */ /* 0x000fe40008ffe4ff */
[----:B------:R-:W-:-:S15]  /*1a50*/  UISETP.NE.AND UP1, UPT, UR5, URZ, UPT ;  /* 0x000000ff0500728c */ /* 0x000fde000bf25270 */
[----:B------:R-:W-:-:S12]  /*1a60*/  NOP ;  /* 0x0000000000007918 */ /* 0x000fd80000000000 */
[----:B---3--:R-:W4:-:S15]  /*1a70*/  DMUL R44, R16, R44 ;  /* 0x0000002c102c7228 */ /* 0x008f1e0000000000 */
[----:B------:R-:W-:-:S15]  /*1a80*/  NOP ;  /* 0x0000000000007918 */ /* 0x000fde0000000000 */
[----:B------:R-:W-:-:S15]  /*1a90*/  NOP ;  /* 0x0000000000007918 */ /* 0x000fde0000000000 */
[----:B------:R-:W-:-:S15]  /*1aa0*/  NOP ;  /* 0x0000000000007918 */ /* 0x000fde0000000000 */
[----:B------:R-:W-:-:S04]  /*1ab0*/  NOP ;  /* 0x0000000000007918 */ /* 0x000fc80000000000 */
[----:B----4-:R0:W-:Y:S02]  /*1ac0*/  DFMA R40, R20, R40, R44 ;  /* 0x000000281428722b */ /* 0x0101e4000000002c */
[----:B0-----:R-:W-:-:S05]  /*1ad0*/  MOV R44, UR24 ;  /* 0x00000018002c7c02 */ /* 0x001fca0008000f00 */
[----:B------:R-:W-:-:S04]  /*1ae0*/  IMAD.WIDE.U32 R38, R44, 0x18, R38 ;  /* 0x000000182c267825 */ /* 0x000fc800078e0026 */
[----:B------:R-:W-:-:S15]  /*1af0*/  VIADD R39, R39, UR11 ;  /* 0x0000000b27277c36 */ /* 0x000fde0008000000 */
[----:B------:R-:W-:-:S15]  /*1b00*/  NOP ;  /* 0x0000000000007918 */ /* 0x000fde0000000000 */
[----:B------:R-:W-:-:S15]  /*1b10*/  NOP ;  /* 0x0000000000007918 */ /* 0x000fde0000000000 */
[----:B------:R-:W-:-:S08]  /*1b20*/  NOP ;  /* 0x0000000000007918 */ /* 0x000fd00000000000 */
[----:B-----5:R-:W2:-:S15]  /*1b30*/  DMUL R42, R16, R42 ;  /* 0x0000002a102a7228 */ /* 0x020e9e0000000000 */
[----:B------:R-:W-:-:S15]  /*1b40*/  NOP ;  /* 0x0000000000007918 */ /* 0x000fde0000000000 */
[----:B------:R-:W-:-:S15]  /*1b50*/  NOP ;  /* 0x0000000000007918 */ /* 0x000fde0000000000 */
[----:B------:R-:W-:-:S15]  /*1b60*/  NOP ;  /* 0x0000000000007918 */ /* 0x000fde0000000000 */
[----:B------:R-:W-:-:S04]  /*1b70*/  NOP ;  /* 0x0000000000007918 */ /* 0x000fc80000000000 */
[----:B--2---:R-:W-:-:S15]  /*1b80*/  DFMA R42, R20, R46, R42 ;  /* 0x0000002e142a722b */ /* 0x004fde000000002a */
[----:B------:R-:W-:-:S15]  /*1b90*/  NOP ;  /* 0x0000000000007918 */ /* 0x000fde0000000000 */
[----:B------:R-:W-:-:S15]  /*1ba0*/  NOP ;  /* 0x0000000000007918 */ /* 0x000fde0000000000 */
[----:B------:R-:W-:-:S15]  /*1bb0*/  NOP ;  /* 0x0000000000007918 */ /* 0x000fde0000000000 */
[----:B------:R-:W-:-:S04]  /*1bc0*/  NOP ;  /* 0x0000000000007918 */ /* 0x000fc80000000000 */
[----:B------:R-:W0:-:S15]  /*1bd0*/  DMUL R40, R14, R40 ;  /* 0x000000280e287228 */ /* 0x000e1e0000000000 */
[----:B------:R-:W-:-:S15]  /*1be0*/  NOP ;  /* 0x0000000000007918 */ /* 0x000fde0000000000 */
[----:B------:R-:W-:-:S15]  /*1bf0*/  NOP ;  /* 0x0000000000007918 */ /* 0x000fde0000000000 */
[----:B------:R-:W-:-:S15]  /*1c00*/  NOP ;  /* 0x0000000000007918 */ /* 0x000fde0000000000 */
[----:B------:R-:W-:-:S04]  /*1c10*/  NOP ;  /* 0x0000000000007918 */ /* 0x000fc80000000000 */
[----:B0-----:R-:W0:Y:S02]  /*1c20*/  DFMA R40, R18, R42, R40 ;  /* 0x0000002a1228722b */ /* 0x001e240000000028 */
[----:B0-----:R0:W-:Y:S02]  /*1c30*/  STG.E.64 desc[UR8][R38.64], R40 ;  /* 0x0000002826007986 */ /* 0x0011e4000c101b08 */
[----:B0-----:R-:W-:-:S05]  /*1c40*/  IMAD.U32 R38, RZ, RZ, UR24 ;  /* 0x00000018ff267e24 */ /* 0x001fca000f8e00ff */
[----:B------:R-:W-:-:S04]  /*1c50*/  LEA R13, P0, R38, R13, 0x5 ;  /* 0x0000000d260d7211 */ /* 0x000fc800078028ff */
[----:B------:R-:W-:Y:S01]  /*1c60*/  IADD3.X R0, PT, PT, R0, UR7, RZ, P0, !PT ;  /* 0x0000000700007c10 */ /* 0x000fe200087fe4ff */
[----:B------:R-:W-:Y:S08]  /*1c70*/  BRA.U UP1, `(.L_x_1937) ;  /* 0xfffffff501487547 */ /* 0x000ff0000b83ffff */
[----:B------:R-:W0:Y:S02]  /*1c80*/  LDCU UR5, c[0x0][0x3b0] ;  /* 0x00007600ff0577ac */ /* 0x000e240008000800 */
[----:B0-----:R-:W-:-:S12]  /*1c90*/  ULOP3.LUT UR5, UR5, 0x7ffffffc, URZ, 0xc0, !UPT ;  /* 0x7ffffffc05057892 */ /* 0x001fd8000f8ec0ff */
.L_x_1936:
[----:B------:R-:W0:Y:S02]  /*1ca0*/  LDCU UR6, c[0x0][0x3b0] ;  /* 0x00007600ff0677ac */ /* 0x000e240008000800 */
[----:B0-----:R-:W-:-:S09]  /*1cb0*/  ULOP3.LUT UP1, UR7, UR6, 0x3, URZ, 0xc0, !UPT ;  /* 0x0000000306077892 */ /* 0x001fd2000f82c0ff */
[----:B------:R-:W-:Y:S05]  /*1cc0*/  BRA.U !UP1, `(.L_x_1938) ;  /* 0x0000000d09087547 */ /* 0x000fea000b800000 */
[----:B------:R0:W5:Y:S04]  /*1cd0*/  LDL R37, [R1+0x24] ;  /* 0x0000240001257983 */ /* 0x0001680000100800 */
[----:B------:R0:W5:Y:S04]  /*1ce0*/  LDL.64 R38, [R1+0x10] ;  /* 0x0000100001267983 */ /* 0x0001680000100a00 */
[----:B------:R0:W5:Y:S04]  /*1cf0*/  LDL R36, [R1+0x20] ;  /* 0x0000200001247983 */ /* 0x0001680000100800 */
[----:B------:R0:W5:Y:S04]  /*1d00*/  LDL.64 R34, [R1+0x8] ;  /* 0x0000080001227983 */ /* 0x0001680000100a00 */
[----:B------:R0:W5:Y:S04]  /*1d10*/  LDL R31, [R1+0x1c] ;  /* 0x00001c00011f7983 */ /* 0x0001680000100800 */
[----:B------:R0:W5:Y:S04]  /*1d20*/  LDL.64 R32, [R1] ;  /* 0x0000000001207983 */ /* 0x0001680000100a00 */
[----:B------:R0:W5:Y:S01]  /*1d30*/  LDL R30, [R1+0x18] ;  /* 0x00001800011e7983 */ /* 0x0001620000100800 */
[----:B------:R-:W-:-:S02]  /*1d40*/  UISETP.NE.AND UP1, UPT, UR7, 0x1, UPT ;  /* 0x000000010700788c */ /* 0x000fc4000bf25270 */
[----:B------:R-:W-:-:S04]  /*1d50*/  ULOP3.LUT UR6, UR6, 0x1, URZ, 0xc0, !UPT ;  /* 0x0000000106067892 */ /* 0x000fc8000f8ec0ff */
[----:B------:R-:W-:-:S03]  /*1d60*/  UISETP.NE.U32.AND UP2, UPT, UR6, 0x1, UPT ;  /* 0x000000010600788c */ /* 0x000fc6000bf45070 */
[----:B0-----:R-:W-:Y:S08]  /*1d70*/  BRA.U !UP1, `(.L_x_1939) ;  /* 0x0000000509dc7547 */ /* 0x001ff0000b800000 */
[----:B------:R-:W0:Y:S01]  /*1d80*/  LDC.64 R2, c[0x0][0x3d0] ;  /* 0x0000f400ff027b82 */ /* 0x000e220000000a00 */
[----:B------:R-:W1:Y:S01]  /*1d90*/  LDCU.64 UR10, c[0x0][0x3a0] ;  /* 0x00007400ff0a77ac */ /* 0x000e620008000a00 */
[----:B-----5:R-:W-:Y:S01]  /*1da0*/  IMAD.MOV.U32 R22, RZ, RZ, R38 ;  /* 0x000000ffff167224 */ /* 0x020fe200078e0026 */
[----:B------:R-:W-:Y:S01]  /*1db0*/  MOV R12, R34 ;  /* 0x00000022000c7202 */ /* 0x000fe20000000f00 */
[----:B------:R-:W-:Y:S01]  /*1dc0*/  IMAD.MOV.U32 R23, RZ, RZ, R37 ;  /* 0x000000ffff177224 */ /* 0x000fe200078e0025 */
[----:B------:R-:W-:Y:S01]  /*1dd0*/  MOV R25, R31 ;  /* 0x0000001f00197202 */ /* 0x000fe20000000f00 */
[----:B------:R-:W-:Y:S02]  /*1de0*/  IMAD.MOV.U32 R13, RZ, RZ, R36 ;  /* 0x000000ffff0d7224 */ /* 0x000fe400078e0024 */
[----:B------:R-:W-:Y:S01]  /*1df0*/  IMAD.MOV.U32 R24, RZ, RZ, R32 ;  /* 0x000000ffff187224 */ /* 0x000fe200078e0020 */
[----:B------:R-:W-:Y:S01]  /*1e00*/  UIADD3 UR6, UPT, UPT, UR5, 0x1, URZ ;  /* 0x0000000105067890 */ /* 0x000fe2000fffe0ff */
[----:B------:R-:W2:Y:S01]  /*1e10*/  LDCU.64 UR12, c[0x0][0x3e8] ;  /* 0x00007d00ff0c77ac */ /* 0x000ea20008000a00 */
[----:B0-----:R-:W-:-:S02]  /*1e20*/  IMAD R0, R3, UR5, RZ ;  /* 0x0000000503007c24 */ /* 0x001fc4000f8e02ff */
[----:B------:R-:W-:-:S04]  /*1e30*/  IMAD.WIDE.U32 R6, R2, UR5, R22 ;  /* 0x0000000502067c25 */ /* 0x000fc8000f8e0016 */
[----:B------:R-:W-:Y:S01]  /*1e40*/  IMAD.WIDE.U32 R8, R2, UR5, R12 ;  /* 0x0000000502087c25 */ /* 0x000fe2000f8e000c */
[----:B-1----:R-:W-:-:S03]  /*1e50*/  LEA R4, P0, R6, UR10, 0x3 ;  /* 0x0000000a06047c11 */ /* 0x002fc6000f8018ff */
[----:B------:R-:W-:Y:S01]  /*1e60*/  IMAD.IADD R5, R7, 0x1, R0 ;  /* 0x0000000107057824 */ /* 0x000fe200078e0200 */
[----:B------:R-:W-:Y:S01]  /*1e70*/  LEA R26, P1, R8, UR10, 0x3 ;  /* 0x0000000a081a7c11 */ /* 0x000fe2000f8218ff */
[----:B------:R-:W-:Y:S02]  /*1e80*/  IMAD.IADD R7, R0, 0x1, R9 ;  /* 0x0000000100077824 */ /* 0x000fe400078e0209 */
[----:B------:R-:W-:Y:S01]  /*1e90*/  IMAD.WIDE.U32 R10, R2, UR5, R24 ;  /* 0x00000005020a7c25 */ /* 0x000fe2000f8e0018 */
[----:B------:R-:W-:Y:S02]  /*1ea0*/  LEA.HI.X R5, R6, UR11, R5, 0x3, P0 ;  /* 0x0000000b06057c11 */ /* 0x000fe400080f1c05 */
[----:B------:R-:W-:Y:S01]  /*1eb0*/  LEA.HI.X R27, R8, UR11, R7, 0x3, P1 ;  /* 0x0000000b081b7c11 */ /* 0x000fe200088f1c07 */
[----:B------:R-:W-:Y:S01]  /*1ec0*/  IMAD.MOV.U32 R6, RZ, RZ, R60 ;  /* 0x000000ffff067224 */ /* 0x000fe200078e003c */
[----:B------:R-:W-:Y:S01]  /*1ed0*/  LEA R8, P0, R10, UR10, 0x3 ;  /* 0x0000000a0a087c11 */ /* 0x000fe2000f8018ff */
[----:B------:R-:W-:-:S02]  /*1ee0*/  IMAD.MOV.U32 R7, RZ, RZ, R30 ;  /* 0x000000ffff077224 */ /* 0x000fc400078e001e */
[----:B------:R-:W-:Y:S01]  /*1ef0*/  IMAD.IADD R9, R0, 0x1, R11 ;  /* 0x0000000100097824 */ /* 0x000fe200078e020b */
[----:B------:R-:W3:Y:S01]  /*1f00*/  LDG.E.64 R26, desc[UR8][R26.64] ;  /* 0x000000081a1a7981 */ /* 0x000ee2000c1e1b00 */
[----:B------:R-:W-:-:S03]  /*1f10*/  IMAD.WIDE.U32 R28, R2, UR5, R6 ;  /* 0x00000005021c7c25 */ /* 0x000fc6000f8e0006 */
[----:B------:R-:W-:Y:S01]  /*1f20*/  LEA.HI.X R9, R10, UR11, R9, 0x3, P0 ;  /* 0x0000000b0a097c11 */ /* 0x000fe200080f1c09 */
[----:B------:R-:W-:Y:S01]  /*1f30*/  IMAD.IADD R11, R0, 0x1, R29 ;  /* 0x00000001000b7824 */ /* 0x000fe200078e021d */
[----:B------:R-:W-:-:S04]  /*1f40*/  LEA R10, P0, R28, UR10, 0x3 ;  /* 0x0000000a1c0a7c11 */ /* 0x000fc8000f8018ff */
[----:B------:R-:W-:Y:S02]  /*1f50*/  LEA.HI.X R11, R28, UR11, R11, 0x3, P0 ;  /* 0x0000000b1c0b7c11 */ /* 0x000fe400080f1c0b */
[----:B------:R-:W4:Y:S04]  /*1f60*/  LDG.E.64 R28, desc[UR8][R4.64] ;  /* 0x00000008041c7981 */ /* 0x000f28000c1e1b00 */
[----:B------:R-:W2:Y:S04]  /*1f70*/  LDG.E.64 R10, desc[UR8][R10.64] ;  /* 0x000000080a0a7981 */ /* 0x000ea8000c1e1b00 */
[----:B------:R3:W4:Y:S01]  /*1f80*/  LDG.E.64 R4, desc[UR8][R8.64] ;  /* 0x0000000808047981 */ /* 0x000722000c1e1b00 */
[----:B------:R-:W-:-:S04]  /*1f90*/  IMAD.WIDE.U32 R22, R2, UR6, R22 ;  /* 0x0000000602167c25 */ /* 0x000fc8000f8e0016 */
[----:B------:R-:W-:-:S05]  /*1fa0*/  IMAD R0, R3, UR6, RZ ;  /* 0x0000000603007c24 */ /* 0x000fca000f8e02ff */
[----:B------:R-:W-:Y:S01]  /*1fb0*/  IADD3 R3, PT, PT, R23, R0, RZ ;  /* 0x0000000017037210 */ /* 0x000fe20007ffe0ff */
[----:B---3--:R0:W-:Y:S02]  /*1fc0*/  DMUL R8, R16, R26 ;  /* 0x0000001a10087228 */ /* 0x0081e40000000000 */
[----:B0-----:R-:W-:Y:S01]  /*1fd0*/  IMAD.WIDE.U32 R26, R2, UR6, R12 ;  /* 0x00000006021a7c25 */ /* 0x001fe2000f8e000c */
[----:B------:R-:W-:-:S03]  /*1fe0*/  LEA R12, P0, R22, UR10, 0x3 ;  /* 0x0000000a160c7c11 */ /* 0x000fc6000f8018ff */
[----:B------:R-:W-:Y:S01]  /*1ff0*/  IMAD.IADD R23, R0, 0x1, R27 ;  /* 0x0000000100177824 */ /* 0x000fe200078e021b */
[----:B------:R-:W-:Y:S02]  /*2000*/  LEA.HI.X R13, R22, UR11, R3, 0x3, P0 ;  /* 0x0000000b160d7c11 */ /* 0x000fe400080f1c03 */
[----:B------:R-:W-:Y:S01]  /*2010*/  LEA R22, P0, R26, UR10, 0x3 ;  /* 0x0000000a1a167c11 */ /* 0x000fe2000f8018ff */
[----:B------:R-:W-:-:S03]  /*2020*/  IMAD.MOV.U32 R27, RZ, RZ, R57 ;  /* 0x000000ffff1b7224 */ /* 0x000fc600078e0039 */
[----:B------:R-:W-:Y:S01]  /*2030*/  LEA.HI.X R23, R26, UR11, R23, 0x3, P0 ;  /* 0x0000000b1a177c11 */ /* 0x000fe200080f1c17 */
[----:B------:R-:W-:-:S15]  /*2040*/  IMAD.MOV.U32 R26, RZ, RZ, R58 ;  /* 0x000000ffff1a7224 */ /* 0x000fde00078e003a */
[----:B------:R-:W-:-:S15]  /*2050*/  NOP ;  /* 0x0000000000007918 */ /* 0x000fde0000000000 */
[----:B------:R-:W-:-:S15]  /*2060*/  NOP ;  /* 0x0000000000007918 */ /* 0x000fde0000000000 */
[----:B------:R-:W-:-:S05]  /*2070*/  NOP ;  /* 0x0000000000007918 */ /* 0x000fca0000000000 */
[----:B--2---:R-:W4:-:S15]  /*2080*/  DMUL R10, R16, R10 ;  /* 0x0000000a100a7228 */ /* 0x004f1e0000000000 */
[----:B------:R-:W-:-:S15]  /*2090*/  NOP ;  /* 0x0000000000007918 */ /* 0x000fde0000000000 */
[----:B------:R-:W-:-:S15]  /*20a0*/  NOP ;  /* 0x0000000000007918 */ /* 0x000fde0000000000 */
[----:B------:R-:W-:-:S15]  /*20b0*/  NOP ;  /* 0x0000000000007918 */ /* 0x000fde0000000000 */
[----:B------:R-:W-:-:S04]  /*20c0*/  NOP ;  /* 0x0000000000007918 */ /* 0x000fc80000000000 */
[----:B----4-:R0:W1:Y:S02]  /*20d0*/  DFMA R10, R20, R4, R10 ;  /* 0x00000004140a722b */ /* 0x010064000000000a */
[----:B0-----:R-:W0:-:S15]  /*20e0*/  LDC.64 R4, c[0x0][0x418] ;  /* 0x00010600ff047b82 */ /* 0x001e1e0000000a00 */
[----:B------:R-:W-:-:S15]  /*20f0*/  NOP ;  /* 0x0000000000007918 */ /* 0x000fde0000000000 */
[----:B------:R-:W-:-:S15]  /*2100*/  NOP ;  /* 0x0000000000007918 */ /* 0x000fde0000000000 */
[----:B------:R-:W-:-:S15]  /*2110*/  NOP ;  /* 0x0000000000007918 */ /* 0x000fde0000000000 */
[----:B------:R-:W-:-:S02]  /*2120*/  NOP ;  /* 0x0000000000007918 */ /* 0x000fc40000000000 */
[----:B------:R2:W-:Y:S02]  /*2130*/  DFMA R8, R20, R28, R8 ;  /* 0x0000001c1408722b */ /* 0x0005e40000000008 */
[----:B--2---:R-:W-:-:S04]  /*2140*/  IMAD.WIDE.U32 R28, R2, UR6, R24 ;  /* 0x00000006021c7c25 */ /* 0x004fc8000f8e0018 */
[----:B------:R-:W-:Y:S01]  /*2150*/  IMAD.IADD R3, R0, 0x1, R29 ;  /* 0x0000000100037824 */ /* 0x000fe200078e021d */
[----:B------:R-:W-:-:S04]  /*2160*/  LEA R24, P1, R28, UR10, 0x3 ;  /* 0x0000000a1c187c11 */ /* 0x000fc8000f8218ff */
[----:B------:R-:W-:Y:S01]  /*2170*/  LEA.HI.X R25, R28, UR11, R3, 0x3, P1 ;  /* 0x0000000b1c197c11 */ /* 0x000fe200088f1c03 */
[----:B0-----:R-:W-:-:S04]  /*2180*/  IMAD.WIDE.U32 R28, R4, UR5, R26 ;  /* 0x00000005041c7c25 */ /* 0x001fc8000f8e001a */
[----:B------:R-:W-:Y:S01]  /*2190*/  IMAD.WIDE.U32 R2, R2, UR6, R6 ;  /* 0x0000000602027c25 */ /* 0x000fe2000f8e0006 */
[----:B------:R-:W-:-:S03]  /*21a0*/  LEA R6, P0, R28, UR12, 0x3 ;  /* 0x0000000c1c067c11 */ /* 0x000fc6000f8018ff */
[----:B------:R-:W-:Y:S01]  /*21b0*/  IMAD R7, R5, UR5, R29 ;  /* 0x0000000505077c24 */ /* 0x000fe2000f8e021d */
[----:B------:R-:W-:-:S04]  /*21c0*/  IADD3 R3, PT, PT, R0, R3, RZ ;  /* 0x0000000300037210 */ /* 0x000fc80007ffe0ff */
[----:B------:R-:W-:Y:S02]  /*21d0*/  LEA.HI.X R7, R28, UR13, R7, 0x3, P0 ;  /* 0x0000000d1c077c11 */ /* 0x000fe400080f1c07 */
[----:B------:R-:W-:-:S04]  /*21e0*/  LEA R28, P0, R2, UR10, 0x3 ;  /* 0x0000000a021c7c11 */ /* 0x000fc8000f8018ff */
[----:B------:R-:W-:-:S15]  /*21f0*/  LEA.HI.X R29, R2, UR11, R3, 0x3, P0 ;  /* 0x0000000b021d7c11 */ /* 0x000fde00080f1c03 */
[----:B------:R-:W-:-:S15]  /*2200*/  NOP ;  /* 0x0000000000007918 */ /* 0x000fde0000000000 */
[----:B------:R-:W-:-:S03]  /*2210*/  NOP ;  /* 0x0000000000007918 */ /* 0x000fc60000000000 */
[----:B-1----:R-:W0:-:S15]  /*2220*/  DMUL R10, R14, R10 ;  /* 0x0000000a0e0a7228 */ /* 0x002e1e0000000000 */
[----:B------:R-:W-:-:S15]  /*2230*/  NOP ;  /* 0x0000000000007918 */ /* 0x000fde0000000000 */
[----:B------:R-:W-:-:S15]  /*2240*/  NOP ;  /* 0x0000000000007918 */ /* 0x000fde0000000000 */
[----:B------:R-:W-:-:S15]  /*2250*/  NOP ;  /* 0x0000000000007918 */ /* 0x000fde0000000000 */
[----:B------:R-:W-:-:S04]  /*2260*/  NOP ;  /* 0x0000000000007918 */ /* 0x000fc80000000000 */
[----:B0-----:R-:W0:Y:S02]  /*2270*/  DFMA R8, R18, R8, R10 ;  /* 0x000000081208722b */ /* 0x001e24000000000a */
[----:B0-----:R0:W-:Y:S04]  /*2280*/  STG.E.64 desc[UR8][R6.64], R8 ;  /* 0x0000000806007986 */ /* 0x0011e8000c101b08 */
[----:B------:R-:W2:Y:S04]  /*2290*/  LDG.E.64 R28, desc[UR8][R28.64] ;  /* 0x000000081c1c7981 */ /* 0x000ea8000c1e1b00 */
[----:B------:R-:W3:Y:S04]  /*22a0*/  LDG.E.64 R22, desc[UR8][R22.64] ;  /* 0x0000000816167981 */ /* 0x000ee8000c1e1b00 */
[----:B------:R-:W4:Y:S04]  /*22b0*/  LDG.E.64 R24, desc[UR8][R24.64] ;  /* 0x0000000818187981 */ /* 0x000f28000c1e1b00 */
[----:B------:R-:W4:Y:S01]  /*22c0*/  LDG.E.64 R12, desc[UR8][R12.64] ;  /* 0x000000080c0c7981 */ /* 0x000f22000c1e1b00 */
[----:B------:R-:W-:-:S04]  /*22d0*/  IMAD.WIDE.U32 R26, R4, UR6, R26 ;  /* 0x00000006041a7c25 */ /* 0x000fc8000f8e001a */
[----:B------:R-:W-:Y:S01]  /*22e0*/  IMAD R5, R5, UR6, R27 ;  /* 0x0000000605057c24 */ /* 0x000fe2000f8e021b */
[----:B------:R-:W-:-:S04]  /*22f0*/  LEA R4, P0, R26, UR12, 0x3 ;  /* 0x0000000c1a047c11 */ /* 0x000fc8000f8018ff */
[----:B------:R-:W-:Y:S01]  /*2300*/  LEA.HI.X R5, R26, UR13, R5, 0x3, P0 ;  /* 0x0000000d1a057c11 */ /* 0x000fe200080f1c05 */
[----:B------:R-:W-:-:S15]  /*2310*/  UIADD3 UR5, UPT, UPT, UR5, 0x2, URZ ;  /* 0x0000000205057890 */ /* 0x000fde000fffe0ff */
[----:B------:R-:W-:-:S15]  /*2320*/  NOP ;  /* 0x0000000000007918 */ /* 0x000fde0000000000 */
[----:B------:R-:W-:-:S05]  /*2330*/  NOP ;  /* 0x0000000000007918 */ /* 0x000fca0000000000 */
[----:B--2---:R-:W4:-:S15]  /*2340*/  DMUL R10, R16, R28 ;  /* 0x0000001c100a7228 */ /* 0x004f1e0000000000 */
[----:B------:R-:W-:-:S15]  /*2350*/  NOP ;  /* 0x0000000000007918 */ /* 0x000fde0000000000 */
[----:B------:R-:W-:-:S15]  /*2360*/  NOP ;  /* 0x0000000000007918 */ /* 0x000fde0000000000 */
[----:B------:R-:W-:-:S15]  /*2370*/  NOP ;  /* 0x0000000000007918 */ /* 0x000fde0000000000 */
[----:B------:R-:W-:-:S04]  /*2380*/  NOP ;  /* 0x0000000000007918 */ /* 0x000fc80000000000 */
[----:B---3--:R-:W1:-:S15]  /*2390*/  DMUL R2, R16, R22 ;  /* 0x0000001610027228 */ /* 0x008e5e0000000000 */
[----:B------:R-:W-:-:S15]  /*23a0*/  NOP ;  /* 0x0000000000007918 */ /* 0x000fde0000000000 */
[----:B------:R-:W-:-:S15]  /*23b0*/  NOP ;  /* 0x0000000000007918 */ /* 0x000fde0000000000 */
[----:B------:R-:W-:-:S15]  /*23c0*/  NOP ;  /* 0x0000000000007918 */ /* 0x000fde0000000000 */
[----:B------:R-:W-:-:S04]  /*23d0*/  NOP ;  /* 0x0000000000007918 */ /* 0x000fc80000000000 */
[----:B----4-:R-:W2:-:S15]  /*23e0*/  DFMA R10, R20, R24, R10 ;  /* 0x00000018140a722b */ /* 0x010e9e000000000a */
[----:B------:R-:W-:-:S15]  /*23f0*/  NOP ;  /* 0x0000000000007918 */ /* 0x000fde0000000000 */
[----:B------:R-:W-:-:S15]  /*2400*/  NOP ;  /* 0x0000000000007918 */ /* 0x000fde0000000000 */
[----:B------:R-:W-:-:S15]  /*2410*/  NOP ;  /* 0x0000000000007918 */ /* 0x000fde0000000000 */
[----:B------:R-:W-:-:S04]  /*2420*/  NOP ;  /* 0x0000000000007918 */ /* 0x000fc80000000000 */
[----:B-1----:R-:W-:-:S15]  /*2430*/  DFMA R2, R20, R12, R2 ;  /* 0x0000000c1402722b */ /* 0x002fde0000000002 */
[----:B------:R-:W-:-:S15]  /*2440*/  NOP ;  /* 0x0000000000007918 */ /* 0x000fde0000000000 */
[----:B------:R-:W-:-:S15]  /*2450*/  NOP ;  /* 0x0000000000007918 */ /* 0x000fde0000000000 */
[----:B------:R-:W-:-:S15]  /*2460*/  NOP ;  /* 0x0000000000007918 */ /* 0x000fde0000000000 */
[----:B------:R-:W-:-:S04]  /*2470*/  NOP ;  /* 0x0000000000007918 */ /* 0x000fc80000000000 */
[----:B--2---:R-:W1:-:S15]  /*2480*/  DMUL R10, R14, R10 ;  /* 0x0000000a0e0a7228 */ /* 0x004e5e0000000000 */
[----:B------:R-:W-:-:S15]  /*2490*/  NOP ;  /* 0x0000000000007918 */ /* 0x000fde0000000000 */
[----:B------:R-:W-:-:S15]  /*24a0*/  NOP ;  /* 0x0000000000007918 */ /* 0x000fde0000000000 */
[----:B------:R-:W-:-:S15]  /*24b0*/  NOP ;  /* 0x0000000000007918 */ /* 0x000fde0000000000 */
[----:B------:R-:W-:-:S04]  /*24c0*/  NOP ;  /* 0x0000000000007918 */ /* 0x000fc80000000000 */
[----:B-1----:R-:W1:Y:S02]  /*24d0*/  DFMA R2, R18, R2, R10 ;  /* 0x000000021202722b */ /* 0x002e64000000000a */
[----:B-1----:R0:W-:Y:S02]  /*24e0*/  STG.E.64 desc[UR8][R4.64], R2 ;  /* 0x0000000204007986 */ /* 0x0021e4000c101b08 */
.L_x_1939:
[----:B------:R-:W-:Y:S05]  /*24f0*/  BRA.U UP2, `(.L_x_1938) ;  /* 0x0000000102fc7547 */ /* 0x000fea000b800000 */
[----:B0-----:R-:W0:Y:S01]  /*2500*/  LDC.64 R2, c[0x0][0x3d0] ;  /* 0x0000f400ff027b82 */ /* 0x001e220000000a00 */
[----:B------:R-:W1:Y:S01]  /*2510*/  LDCU.64 UR6, c[0x0][0x3a0] ;  /* 0x00007400ff0677ac */ /* 0x000e620008000a00 */
[----:B-----5:R-:W-:Y:S01]  /*2520*/  IMAD.MOV.U32 R6, RZ, RZ, R34 ;  /* 0x000000ffff067224 */ /* 0x020fe200078e0022 */
[----:B------:R-:W-:Y:S01]  /*2530*/  MOV R8, R32 ;  /* 0x0000002000087202 */ /* 0x000fe20000000f00 */
[----:B------:R-:W-:Y:S02]  /*2540*/  IMAD.MOV.U32 R7, RZ, RZ, R36 ;  /* 0x000000ffff077224 */ /* 0x000fe400078e0024 */
[----:B------:R-:W-:Y:S02]  /*2550*/  IMAD.MOV.U32 R4, RZ, RZ, R38 ;  /* 0x000000ffff047224 */ /* 0x000fe400078e0026 */
[----:B------:R-:W-:Y:S02]  /*2560*/  IMAD.MOV.U32 R5, RZ, RZ, R37 ;  /* 0x000000ffff057224 */ /* 0x000fe400078e0025 */
[----:B------:R-:W-:-:S02]  /*2570*/  IMAD.MOV.U32 R9, RZ, RZ, R31 ;  /* 0x000000ffff097224 */ /* 0x000fc400078e001f */
[----:B------:R-:W-:Y:S02]  /*2580*/  IMAD.MOV.U32 R22, RZ, RZ, R60 ;  /* 0x000000ffff167224 */ /* 0x000fe400078e003c */
[----:B------:R-:W-:Y:S02]  /*2590*/  IMAD.MOV.U32 R23, RZ, RZ, R30 ;  /* 0x000000ffff177224 */ /* 0x000fe400078e001e */
[----:B0-----:R-:W-:Y:S02]  /*25a0*/  IMAD R13, R3, UR5, RZ ;  /* 0x00000005030d7c24 */ /* 0x001fe4000f8e02ff */
[----:B------:R-:W-:-:S04]  /*25b0*/  IMAD.WIDE.U32 R6, R2, UR5, R6 ;  /* 0x0000000502067c25 */ /* 0x000fc8000f8e0006 */
[----:B------:R-:W-:Y:S01]  /*25c0*/  IMAD.WIDE.U32 R4, R2, UR5, R4 ;  /* 0x0000000502047c25 */ /* 0x000fe2000f8e0004 */
[----:B------:R-:W-:Y:S02]  /*25d0*/  IADD3 R7, PT, PT, R13, R7, RZ ;  /* 0x000000070d077210 */ /* 0x000fe40007ffe0ff */
[----:B-1----:R-:W-:Y:S01]  /*25e0*/  LEA R12, P1, R6, UR6, 0x3 ;  /* 0x00000006060c7c11 */ /* 0x002fe2000f8218ff */
[----:B------:R-:W-:Y:S01]  /*25f0*/  IMAD.WIDE.U32 R8, R2, UR5, R8 ;  /* 0x0000000502087c25 */ /* 0x000fe2000f8e0008 */
[----:B------:R-:W-:-:S03]  /*2600*/  LEA R10, P0, R4, UR6, 0x3 ;  /* 0x00000006040a7c11 */ /* 0x000fc6000f8018ff */
[----:B------:R-:W-:Y:S01]  /*2610*/  IMAD.WIDE.U32 R22, R2, UR5, R22 ;  /* 0x0000000502167c25 */ /* 0x000fe2000f8e0016 */
[----:B------:R-:W-:-:S03]  /*2620*/  LEA R2, P2, R8, UR6, 0x3 ;  /* 0x0000000608027c11 */ /* 0x000fc6000f8418ff */
[----:B------:R-:W-:Y:S01]  /*2630*/  IMAD.IADD R11, R5, 0x1, R13 ;  /* 0x00000001050b7824 */ /* 0x000fe200078e020d */
[----:B------:R-:W-:Y:S01]  /*2640*/  LEA R24, P3, R22, UR6, 0x3 ;  /* 0x0000000616187c11 */ /* 0x000fe2000f8618ff */
[C---:B------:R-:W-:Y:S02]  /*2650*/  IMAD.IADD R3, R13.reuse, 0x1, R9 ;  /* 0x000000010d037824 */ /* 0x040fe400078e0209 */
[----:B------:R-:W-:Y:S01]  /*2660*/  IMAD.IADD R5, R13, 0x1, R23 ;  /* 0x000000010d057824 */ /* 0x000fe200078e0217 */
[----:B------:R-:W-:Y:S02]  /*2670*/  LEA.HI.X R13, R6, UR7, R7, 0x3, P1 ;  /* 0x00000007060d7c11 */ /* 0x000fe400088f1c07 */
[----:B------:R-:W-:Y:S02]  /*2680*/  LEA.HI.X R11, R4, UR7, R11, 0x3, P0 ;  /* 0x00000007040b7c11 */ /* 0x000fe400080f1c0b */
[----:B------:R-:W-:Y:S01]  /*2690*/  LEA.HI.X R3, R8, UR7, R3, 0x3, P2 ;  /* 0x0000000708037c11 */ /* 0x000fe200090f1c03 */
[----:B------:R-:W2:Y:S01]  /*26a0*/  LDG.E.64 R6, desc[UR8][R12.64] ;  /* 0x000000080c067981 */ /* 0x000ea2000c1e1b00 */
[----:B------:R-:W-:Y:S01]  /*26b0*/  LEA.HI.X R25, R22, UR7, R5, 0x3, P3 ;  /* 0x0000000716197c11 */ /* 0x000fe200098f1c05 */
[----:B------:R-:W0:Y:S01]  /*26c0*/  LDCU.64 UR6, c[0x0][0x3e8] ;  /* 0x00007d00ff0677ac */ /* 0x000e220008000a00 */
[----:B------:R-:W1:Y:S01]  /*26d0*/  LDC.64 R22, c[0x0][0x418] ;  /* 0x00010600ff167b82 */ /* 0x000e620000000a00 */
[----:B------:R-:W3:Y:S04]  /*26e0*/  LDG.E.64 R4, desc[UR8][R10.64] ;  /* 0x000000080a047981 */ /* 0x000ee8000c1e1b00 */
[----:B------:R-:W4:Y:S04]  /*26f0*/  LDG.E.64 R8, desc[UR8][R24.64] ;  /* 0x0000000818087981 */ /* 0x000f28000c1e1b00 */
[----:B------:R-:W4:Y:S01]  /*2700*/  LDG.E.64 R2, desc[UR8][R2.64] ;  /* 0x0000000802027981 */ /* 0x000f22000c1e1b00 */
[----:B------:R-:W-:Y:S01]  /*2710*/  IMAD.MOV.U32 R56, RZ, RZ, R58 ;  /* 0x000000ffff387224 */ /* 0x000fe200078e003a */
[----:B--2---:R-:W3:-:S15]  /*2720*/  DMUL R6, R16, R6 ;  /* 0x0000000610067228 */ /* 0x004ede0000000000 */
[----:B------:R-:W-:-:S15]  /*2730*/  NOP ;  /* 0x0000000000007918 */ /* 0x000fde0000000000 */
[----:B------:R-:W-:-:S15]  /*2740*/  NOP ;  /* 0x0000000000007918 */ /* 0x000fde0000000000 */
[----:B------:R-:W-:-:S15]  /*2750*/  NOP ;  /* 0x0000000000007918 */ /* 0x000fde0000000000 */
[----:B------:R-:W-:-:S04]  /*2760*/  NOP ;  /* 0x0000000000007918 */ /* 0x000fc80000000000 */
[----:B---3--:R1:W-:Y:S02]  /*2770*/  DFMA R4, R20, R4, R6 ;  /* 0x000000041404722b */ /* 0x0083e40000000006 */
[----:B-1----:R-:W-:-:S04]  /*2780*/  IMAD.WIDE.U32 R6, R22, UR5, R56 ;  /* 0x0000000516067c25 */ /* 0x002fc8000f8e0038 */
[----:B------:R-:W-:-:S15]  /*2790*/  IMAD R7, R23, UR5, R7 ;  /* 0x0000000517077c24 */ /* 0x000fde000f8e0207 */
[----:B------:R-:W-:-:S15]  /*27a0*/  NOP ;  /* 0x0000000000007918 */ /* 0x000fde0000000000 */
[----:B------:R-:W-:-:S15]  /*27b0*/  NOP ;  /* 0x0000000000007918 */ /* 0x000fde0000000000 */
[----:B------:R-:W-:-:S13]  /*27c0*/  NOP ;  /* 0x0000000000007918 */ /* 0x000fda0000000000 */
[----:B----4-:R-:W1:-:S15]  /*27d0*/  DMUL R8, R16, R8 ;  /* 0x0000000810087228 */ /* 0x010e5e0000000000 */
[----:B------:R-:W-:-:S15]  /*27e0*/  NOP ;  /* 0x0000000000007918 */ /* 0x000fde0000000000 */
[----:B------:R-:W-:-:S15]  /*27f0*/  NOP ;  /* 0x0000000000007918 */ /* 0x000fde0000000000 */
[----:B------:R-:W-:-:S15]  /*2800*/  NOP ;  /* 0x0000000000007918 */ /* 0x000fde0000000000 */
[----:B------:R-:W-:-:S04]  /*2810*/  NOP ;  /* 0x0000000000007918 */ /* 0x000fc80000000000 */
[----:B-1----:R0:W1:Y:S02]  /*2820*/  DFMA R8, R20, R2, R8 ;  /* 0x000000021408722b */ /* 0x0020640000000008 */
[----:B0-----:R-:W-:-:S04]  /*2830*/  LEA R2, P0, R6, UR6, 0x3 ;  /* 0x0000000606027c11 */ /* 0x001fc8000f8018ff */
[----:B------:R-:W-:-:S15]  /*2840*/  LEA.HI.X R3, R6, UR7, R7, 0x3, P0 ;  /* 0x0000000706037c11 */ /* 0x000fde00080f1c07 */
        /* <DEDUP_REMOVED lines=9> */
[----:B0-----:R1:W-:Y:S02]  /*28e0*/  STG.E.64 desc[UR8][R2.64], R4 ;  /* 0x0000000402007986 */ /* 0x0013e4000c101b08 */
.L_x_1938:
[----:B------:R-:W-:Y:S05]  /*28f0*/  BRA.U UP0, `(.L_x_1940) ;  /* 0xffffffe100a87547 */ /* 0x000fea000b83ffff */
[----:B------:R-:W-:Y:S05]  /*2900*/  EXIT ;  /* 0x000000000000794d */ /* 0x000fea0003800000 */
.L_x_1941:
        /* <DEDUP_REMOVED lines=15> */
.L_x_1999:


//--------------------- .text._ZN2at6native54_GLOBAL__N__aa9a477a_21_UpSampleBilinear2d_cu_607db5e334upsample_bilinear2d_nhwc_out_frameIddEEvT0_S3_biiiiiPKT_PS4_i --------------------------
	.section	.text._ZN2at6native54_GLOBAL__N__aa9a477a_21_UpSampleBilinear2d_cu_607db5e334upsample_bilinear2d_nhwc_out_frameIddEEvT0_S3_biiiiiPKT_PS4_i,"ax",@progbits
	.align	128
.text._ZN2at6native54_GLOBAL__N__aa9a477a_21_UpSampleBilinear2d_cu_607db5e334upsample_bilinear2d_nhwc_out_frameIddEEvT0_S3_biiiiiPKT_PS4_i:
        .type           _ZN2at6native54_GLOBAL__N__aa9a477a_21_UpSampleBilinear2d_cu_607db5e334upsample_bilinear2d_nhwc_out_frameIddEEvT0_S3_biiiiiPKT_PS4_i,@function
        .size           _ZN2at6native54_GLOBAL__N__aa9a477a_21_UpSampleBilinear2d_cu_607db5e334upsample_bilinear2d_nhwc_out_frameIddEEvT0_S3_biiiiiPKT_PS4_i,(.L_x_2000 - _ZN2at6native54_GLOBAL__N__aa9a477a_21_UpSampleBilinear2d_cu_607db5e334upsample_bilinear2d_nhwc_out_frameIddEEvT0_S3_biiiiiPKT_PS4_i)
        .other          _ZN2at6native54_GLOBAL__N__aa9a477a_21_UpSampleBilinear2d_cu_607db5e334upsample_bilinear2d_nhwc_out_frameIddEEvT0_S3_biiiiiPKT_PS4_i,@"STO_CUDA_ENTRY STV_DEFAULT"
_ZN2at6native54_GLOBAL__N__aa9a477a_21_UpSampleBilinear2d_cu_607db5e334upsample_bilinear2d_nhwc_out_frameIddEEvT0_S3_biiiiiPKT_PS4_i:
        /* <DEDUP_REMOVED lines=10> */
[----:B------:R-:W1:Y:S06]  /*00a0*/  LDCU.U8 UR4, c[0x0][0x390] ;  /* 0x00007200ff0477ac */ /* 0x000e6c0008000000 */
[----:B------:R-:W2:Y:S01]  /*00b0*/  LDC R4, c[0x0][0x3a4] ;  /* 0x0000e900ff047b82 */ /* 0x000ea20000000800 */
[----:B-1----:R-:W-:Y:S01]  /*00c0*/  UPRMT UR4, UR4, 0x8880, URZ ;  /* 0x0000888004047896 */ /* 0x002fe200080000ff */
[----:B0-----:R-:W-:-:S04]  /*00d0*/  IABS R3, R2 ;  /* 0x0000000200037213 */ /* 0x001fc80000000000 */
[----:B------:R-:W0:Y:S01]  /*00e0*/  I2F.RP R5, R3 ;  /* 0x0000000300057306 */ /* 0x000e220000209400 */
[----:B--2---:R-:W-:-:S07]  /*00f0*/  IABS R9, R4 ;  /* 0x0000000400097213 */ /* 0x004fce0000000000 */
[----:B------:R-:W1:Y:S08]  /*0100*/  I2F.RP R12, R9 ;  /* 0x00000009000c7306 */ /* 0x000e700000209400 */
[----:B0-----:R-:W0:Y:S08]  /*0110*/  MUFU.RCP R5, R5 ;  /* 0x0000000500057308 */ /* 0x001e300000001000 */
[----:B-1----:R-:W-:Y:S01]  /*0120*/  MUFU.RCP R12, R12 ;  /* 0x0000000c000c7308 */ /* 0x002fe20000001000 */
[----:B0-----:R-:W-:-:S02]  /*0130*/  VIADD R6, R5, 0xffffffe ;  /* 0x0ffffffe05067836 */ /* 0x001fc40000000000 */
[----:B------:R-:W0:Y:S05]  /*0140*/  LDC R5, c[0x0][0x3a0] ;  /* 0x0000e800ff057b82 */ /* 0x000e2a0000000800 */
[----:B------:R1:W2:Y:S02]  /*0150*/  F2I.FTZ.U32.TRUNC.NTZ R7, R6 ;  /* 0x0000000600077305 */ /* 0x0002a4000021f000 */
[----:B-1----:R-:W-:Y:S02]  /*0160*/  HFMA2 R6, -RZ, RZ, 0, 0 ;  /* 0x00000000ff067431 */ /* 0x002fe400000001ff */
[----:B--2---:R-:W-:-:S04]  /*0170*/  IMAD.MOV R8, RZ, RZ, -R7 ;  /* 0x000000ffff087224 */ /* 0x004fc800078e0a07 */
[----:B------:R-:W-:Y:S01]  /*0180*/  IMAD R11, R8, R3, RZ ;  /* 0x00000003080b7224 */ /* 0x000fe200078e02ff */
[----:B0-----:R-:W-:-:S03]  /*0190*/  LOP3.LUT R22, RZ, R5, RZ, 0x33, !PT ;  /* 0x00000005ff167212 */ /* 0x001fc600078e33ff */
[----:B------:R-:W-:-:S04]  /*01a0*/  IMAD.HI.U32 R7, R7, R11, R6 ;  /* 0x0000000b07077227 */ /* 0x000fc800078e0006 */
[----:B------:R-:W-:Y:S02]  /*01b0*/  VIADD R11, R12, 0xffffffe ;  /* 0x0ffffffe0c0b7836 */ /* 0x000fe40000000000 */
[----:B------:R-:W-:Y:S01]  /*01c0*/  IMAD.HI.U32 R8, R7, R10, RZ ;  /* 0x0000000a07087227 */ /* 0x000fe200078e00ff */
[----:B------:R-:W-:-:S03]  /*01d0*/  IABS R7, R5 ;  /* 0x0000000500077213 */ /* 0x000fc60000000000 */
[----:B------:R-:W-:Y:S01]  /*01e0*/  IMAD.MOV R6, RZ, RZ, -R8 ;  /* 0x000000ffff067224 */ /* 0x000fe200078e0a08 */
[----:B------:R-:W0:Y:S03]  /*01f0*/  F2I.FTZ.U32.TRUNC.NTZ R11, R11 ;  /* 0x0000000b000b7305 */ /* 0x000e26000021f000 */
[----:B------:R-:W-:Y:S01]  /*0200*/  IMAD R6, R3, R6, R10 ;  /* 0x0000000603067224 */ /* 0x000fe200078e020a */
[----:B------:R-:W-:-:S04]  /*0210*/  LOP3.LUT R10, R0, R2, RZ, 0x3c, !PT ;  /* 0x00000002000a7212 */ /* 0x000fc800078e3cff */
[----:B------:R-:W-:Y:S01]  /*0220*/  ISETP.GT.U32.AND P1, PT, R3, R6, PT ;  /* 0x000000060300720c */ /* 0x000fe20003f24070 */
[----:B------:R-:W1:Y:S01]  /*0230*/  I2F.RP R12, R7 ;  /* 0x00000007000c7306 */ /* 0x000e620000209400 */
[----:B------:R-:W-:Y:S01]  /*0240*/  ISETP.GE.AND P2, PT, R10, RZ, PT ;  /* 0x000000ff0a00720c */ /* 0x000fe20003f46270 */
[----:B0-----:R-:W-:-:S10]  /*0250*/  IMAD.MOV R10, RZ, RZ, -R11 ;  /* 0x000000ffff0a7224 */ /* 0x001fd400078e0a0b */
[-C--:B------:R-:W-:Y:S01]  /*0260*/  @!P1 IADD3 R6, PT, PT, R6, -R3.reuse, RZ ;  /* 0x8000000306069210 */ /* 0x080fe20007ffe0ff */
[----:B------:R-:W-:Y:S01]  /*0270*/  @!P1 VIADD R8, R8, 0x1 ;  /* 0x0000000108089836 */ /* 0x000fe20000000000 */
[----:B-1----:R-:W0:Y:S02]  /*0280*/  MUFU.RCP R12, R12 ;  /* 0x0000000c000c7308 */ /* 0x002e240000001000 */
[----:B------:R-:W-:-:S13]  /*0290*/  ISETP.GE.U32.AND P0, PT, R6, R3, PT ;  /* 0x000000030600720c */ /* 0x000fda0003f06070 */
[----:B------:R-:W-:Y:S01]  /*02a0*/  @P0 VIADD R8, R8, 0x1 ;  /* 0x0000000108080836 */ /* 0x000fe20000000000 */
[----:B------:R-:W-:-:S04]  /*02b0*/  ISETP.NE.AND P0, PT, R2, RZ, PT ;  /* 0x000000ff0200720c */ /* 0x000fc80003f05270 */
[----:B------:R-:W-:Y:S02]  /*02c0*/  MOV R13, R8 ;  /* 0x00000008000d7202 */ /* 0x000fe40000000f00 */
[----:B------:R-:W-:-:S03]  /*02d0*/  LOP3.LUT R8, RZ, R2, RZ, 0x33, !PT ;  /* 0x00000002ff087212 */ /* 0x000fc600078e33ff */
[----:B------:R-:W-:-:S05]  /*02e0*/  @!P2 IMAD.MOV R13, RZ, RZ, -R13 ;  /* 0x000000ffff0da224 */ /* 0x000fca00078e0a0d */
[----:B------:R-:W-:Y:S01]  /*02f0*/  SEL R15, R8, R13, !P0 ;  /* 0x0000000d080f7207 */ /* 0x000fe20004000000 */
[----:B------:R-:W-:Y:S02]  /*0300*/  IMAD R13, R10, R9, RZ ;  /* 0x000000090a0d7224 */ /* 0x000fe400078e02ff */
[----:B------:R-:W-:Y:S01]  /*0310*/  HFMA2 R10, -RZ, RZ, 0, 0 ;  /* 0x00000000ff0a7431 */ /* 0x000fe200000001ff */
[----:B------:R-:W-:-:S04]  /*0320*/  IABS R14, R15 ;  /* 0x0000000f000e7213 */ /* 0x000fc80000000000 */
[----:B------:R-:W-:-:S04]  /*0330*/  IMAD.HI.U32 R10, R11, R13, R10 ;  /* 0x0000000d0b0a7227 */ /* 0x000fc800078e000a */
[----:B------:R-:W-:Y:S02]  /*0340*/  IMAD.MOV.U32 R13, RZ, RZ, R14 ;  /* 0x000000ffff0d7224 */ /* 0x000fe400078e000e */
[----:B0-----:R-:W-:Y:S02]  /*0350*/  VIADD R11, R12, 0xffffffe ;  /* 0x0ffffffe0c0b7836 */ /* 0x001fe40000000000 */
[----:B------:R-:W-:-:S04]  /*0360*/  IMAD.HI.U32 R10, R10, R13, RZ ;  /* 0x0000000d0a0a7227 */ /* 0x000fc800078e00ff */
[----:B------:R-:W0:Y:S01]  /*0370*/  F2I.FTZ.U32.TRUNC.NTZ R11, R11 ;  /* 0x0000000b000b7305 */ /* 0x000e22000021f000 */
[----:B------:R-:W-:-:S05]  /*0380*/  IADD3 R14, PT, PT, -R10, RZ, RZ ;  /* 0x000000ff0a0e7210 */ /* 0x000fca0007ffe1ff */
        /* <DEDUP_REMOVED lines=9> */
[----:B------:R-:W-:Y:S01]  /*0420*/  IMAD.MOV.U32 R9, RZ, RZ, R10 ;  /* 0x000000ffff097224 */ /* 0x000fe200078e000a */
[----:B0-----:R-:W-:-:S03]  /*0430*/  IADD3 R10, PT, PT, RZ, -R11, RZ ;  /* 0x8000000bff0a7210 */ /* 0x001fc60007ffe0ff */
[----:B------:R-:W-:Y:S01]  /*0440*/  @!P3 IMAD.MOV R9, RZ, RZ, -R9 ;  /* 0x000000ffff09b224 */ /* 0x000fe200078e0a09 */
[----:B------:R-:W-:Y:S01]  /*0450*/  @!P2 LOP3.LUT R9, RZ, R4, RZ, 0x33, !PT ;  /* 0x00000004ff09a212 */ /* 0x000fe200078e33ff */
[----:B------:R-:W-:Y:S01]  /*0460*/  IMAD R13, R10, R7, RZ ;  /* 0x000000070a0d7224 */ /* 0x000fe200078e02ff */
[----:B------:R-:W-:Y:S01]  /*0470*/  ISETP.NE.AND P3, PT, RZ, UR4, PT ;  /* 0x00000004ff007c0c */ /* 0x000fe2000bf65270 */
[----:B------:R-:W-:Y:S01]  /*0480*/  IMAD.MOV.U32 R10, RZ, RZ, RZ ;  /* 0x000000ffff0a7224 */ /* 0x000fe200078e00ff */
[----:B------:R-:W-:Y:S01]  /*0490*/  IABS R12, R9 ;  /* 0x00000009000c7213 */ /* 0x000fe20000000000 */
[----:B------:R-:W-:Y:S01]  /*04a0*/  IMAD.MOV R17, RZ, RZ, -R9 ;  /* 0x000000ffff117224 */ /* 0x000fe200078e0a09 */
[----:B------:R-:W-:Y:S01]  /*04b0*/  ISETP.GE.AND P4, PT, R9, RZ, PT ;  /* 0x000000ff0900720c */ /* 0x000fe20003f86270 */
[----:B------:R-:W-:Y:S01]  /*04c0*/  IMAD.HI.U32 R11, R11, R13, R10 ;  /* 0x0000000d0b0b7227 */ /* 0x000fe200078e000a */
[----:B------:R-:W-:-:S03]  /*04d0*/  MOV R10, R12 ;  /* 0x0000000c000a7202 */ /* 0x000fc60000000f00 */
[----:B------:R-:W-:Y:S02]  /*04e0*/  IMAD R16, R4, R17, R15 ;  /* 0x0000001104107224 */ /* 0x000fe400078e020f */
[----:B------:R-:W-:Y:S02]  /*04f0*/  IMAD.HI.U32 R11, R11, R10, RZ ;  /* 0x0000000a0b0b7227 */ /* 0x000fe400078e00ff */
[----:B------:R-:W-:Y:S02]  /*0500*/  @P3 I2F.F64 R20, R16 ;  /* 0x0000001000143312 */ /* 0x000fe40000201c00 */
[----:B------:R-:W-:-:S04]  /*0510*/  IMAD.MOV R15, RZ, RZ, -R11 ;  /* 0x000000ffff0f7224 */ /* 0x000fc800078e0a0b */
[----:B------:R-:W-:-:S05]  /*0520*/  IMAD R15, R7, R15, R10 ;  /* 0x0000000f070f7224 */ /* 0x000fca00078e020a */
[----:B------:R-:W-:-:S13]  /*0530*/  ISETP.GT.U32.AND P2, PT, R7, R15, PT ;  /* 0x0000000f0700720c */ /* 0x000fda0003f44070 */
[----:B------:R-:W-:-:S05]  /*0540*/  @!P2 IMAD.IADD R15, R15, 0x1, -R7 ;  /* 0x000000010f0fa824 */ /* 0x000fca00078e0a07 */
[----:B------:R-:W-:Y:S02]  /*0550*/  ISETP.GT.U32.AND P1, PT, R7, R15, PT ;  /* 0x0000000f0700720c */ /* 0x000fe40003f24070 */
[----:B------:R-:W-:-:S04]  /*0560*/  IADD3 R10, PT, PT, R15, -R7, RZ ;  /* 0x800000070f0a7210 */ /* 0x000fc80007ffe0ff */
[----:B------:R-:W-:Y:S02]  /*0570*/  SEL R13, R10, R15, !P1 ;  /* 0x0000000f0a0d7207 */ /* 0x000fe40004800000 */
[----:B------:R-:W-:-:S03]  /*0580*/  ISETP.NE.AND P1, PT, R5, RZ, PT ;  /* 0x000000ff0500720c */ /* 0x000fc60003f25270 */
[----:B------:R-:W-:-:S05]  /*0590*/  @!P4 IMAD.MOV R13, RZ, RZ, -R13 ;  /* 0x000000ffff0dc224 */ /* 0x000fca00078e0a0d */
[----:B------:R-:W-:Y:S02]  /*05a0*/  SEL R14, R22, R13, !P1 ;  /* 0x0000000d160e7207 */ /* 0x000fe40004800000 */
[----:B------:R-:W0:-:S15]  /*05b0*/  @P3 LDC.64 R12, c[0x0][0x380] ;  /* 0x0000e000ff0c3b82 */ /* 0x000e1e0000000a00 */
[----:B------:R-:W-:-:S02]  /*05c0*/  NOP ;  /* 0x0000000000007918 */ /* 0x000fc40000000000 */
[----:B------:R-:W0:-:S15]  /*05d0*/  @P3 I2F.F64 R18, R14 ;  /* 0x0000000e00123312 */ /* 0x000e1e0000201c00 */
[----:B------:R-:W-:-:S15]  /*05e0*/  NOP ;  /* 0x0000000000007918 */ /* 0x000fde0000000000 */
[----:B------:R-:W-:-:S15]  /*05f0*/  NOP ;  /* 0x0000000000007918 */ /* 0x000fde0000000000 */
[----:B------:R-:W-:-:S15]  /*0600*/  NOP ;  /* 0x0000000000007918 */ /* 0x000fde0000000000 */
[----:B------:R-:W-:-:S04]  /*0610*/  NOP ;  /* 0x0000000000007918 */ /* 0x000fc80000000000 */
[----:B0-----:R0:W1:Y:S02]  /*0620*/  @P3 DMUL R12, R18, R12 ;  /* 0x0000000c120c3228 */ /* 0x0010640000000000 */
[----:B01----:R-:W-:Y:S05]  /*0630*/  @P3 BRA `(.L_x_1942) ;  /* 0x00000000004c3947 */ /* 0x003fea0003800000 */
        /* <DEDUP_REMOVED lines=19> */
.L_x_1942:
[----:B------:R-:W0:Y:S01]  /*0770*/  @P3 LDC.64 R18, c[0x0][0x388] ;  /* 0x0000e200ff123b82 */ /* 0x000e220000000a00 */
[----:B------:R1:W2:-:S15]  /*0780*/  F2I.F64.TRUNC R10, R12 ;  /* 0x0000000c000a7311 */ /* 0x00029e000030d100 */
[----:B------:R-:W-:-:S15]  /*0790*/  NOP ;  /* 0x0000000000007918 */ /* 0x000fde0000000000 */
[----:B------:R-:W-:-:S15]  /*07a0*/  NOP ;  /* 0x0000000000007918 */ /* 0x000fde0000000000 */
[----:B------:R-:W-:-:S15]  /*07b0*/  NOP ;  /* 0x0000000000007918 */ /* 0x000fde0000000000 */
[----:B------:R-:W-:-:S04]  /*07c0*/  NOP ;  /* 0x0000000000007918 */ /* 0x000fc80000000000 */
[----:B0-----:R1:W0:Y:S02]  /*07d0*/  @P3 DMUL R18, R20, R18 ;  /* 0x0000001214123228 */ /* 0x0012240000000000 */
        /* <DEDUP_REMOVED lines=20> */
.L_x_1943:
[----:B------:R-:W-:Y:S01]  /*0920*/  ISETP.GE.U32.AND P4, PT, R15, R7, PT ;  /* 0x000000070f00720c */ /* 0x000fe20003f86070 */
[----:B------:R-:W-:Y:S01]  /*0930*/  @!P2 VIADD R11, R11, 0x1 ;  /* 0x000000010b0ba836 */ /* 0x000fe20000000000 */
[----:B------:R-:W-:Y:S01]  /*0940*/  LOP3.LUT R9, R9, R5, RZ, 0x3c, !PT ;  /* 0x0000000509097212 */ /* 0x000fe200078e3cff */
[----:B------:R-:W0:Y:S01]  /*0950*/  LDCU UR7, c[0x0][0x398] ;  /* 0x00007300ff0777ac */ /* 0x000e220008000800 */
[-C--:B------:R-:W-:Y:S01]  /*0960*/  ISETP.GT.U32.AND P2, PT, R3, R6.reuse, PT ;  /* 0x000000060300720c */ /* 0x080fe20003f44070 */
[----:B------:R-:W1:Y:S01]  /*0970*/  F2I.F64.TRUNC R20, R18 ;  /* 0x0000001200147311 */ /* 0x000e62000030d100 */
[----:B------:R-:W-:Y:S01]  /*0980*/  ISETP.GE.AND P3, PT, R9, RZ, PT ;  /* 0x000000ff0900720c */ /* 0x000fe20003f66270 */
[----:B------:R-:W2:Y:S01]  /*0990*/  LDCU UR6, c[0x0][0x39c] ;  /* 0x00007380ff0677ac */ /* 0x000ea20008000800 */
[----:B------:R-:W-:Y:S02]  /*09a0*/  IADD3 R3, PT, PT, R6, -R3, RZ ;  /* 0x8000000306037210 */ /* 0x000fe40007ffe0ff */
[----:B-1----:R-:W-:Y:S01]  /*09b0*/  SHF.R.S32.HI R21, RZ, 0x1f, R20 ;  /* 0x0000001fff157819 */ /* 0x002fe20000011414 */
[----:B------:R-:W1:Y:S01]  /*09c0*/  LDCU.64 UR8, c[0x0][0x3a8] ;  /* 0x00007500ff0877ac */ /* 0x000e620008000a00 */
[----:B------:R-:W-:-:S02]  /*09d0*/  SEL R3, R3, R6, !P2 ;  /* 0x0000000603037207 */ /* 0x000fc40005000000 */
[----:B------:R-:W-:Y:S02]  /*09e0*/  @P4 IADD3 R11, PT, PT, R11, 0x1, RZ ;  /* 0x000000010b0b4810 */ /* 0x000fe40007ffe0ff */
[----:B------:R-:W-:-:S03]  /*09f0*/  ISETP.GE.AND P4, PT, R0, RZ, PT ;  /* 0x000000ff0000720c */ /* 0x000fc60003f86270 */
[----:B------:R-:W-:Y:S01]  /*0a00*/  IMAD.MOV.U32 R7, RZ, RZ, R11 ;  /* 0x000000ffff077224 */ /* 0x000fe200078e000b */
[----:B------:R-:W-:-:S03]  /*0a10*/  SHF.R.S32.HI R11, RZ, 0x1f, R10 ;  /* 0x0000001fff0b7819 */ /* 0x000fc6000001140a */
[----:B------:R-:W-:Y:S01]  /*0a20*/  @!P3 IMAD.MOV R7, RZ, RZ, -R7 ;  /* 0x000000ffff07b224 */ /* 0x000fe200078e0a07 */
[----:B--2---:R-:W-:Y:S02]  /*0a30*/  USHF.R.S32.HI UR5, URZ, 0x1f, UR6 ;  /* 0x0000001fff057899 */ /* 0x004fe40008011406 */
[----:B------:R-:W-:Y:S02]  /*0a40*/  UIADD3 UR4, UPT, UPT, UR6, -0x1, URZ ;  /* 0xffffffff06047890 */ /* 0x000fe4000fffe0ff */
[----:B------:R-:W-:Y:S01]  /*0a50*/  SEL R22, R22, R7, !P1 ;  /* 0x0000000716167207 */ /* 0x000fe20004800000 */
[----:B------:R-:W-:-:S04]  /*0a60*/  @!P4 IMAD.MOV R3, RZ, RZ, -R3 ;  /* 0x000000ffff03c224 */ /* 0x000fc800078e0a03 */
[----:B0-----:R-:W-:Y:S01]  /*0a70*/  IMAD.WIDE R6, R22, UR7, R10 ;  /* 0x0000000716067c25 */ /* 0x001fe2000f8e020a */
[----:B------:R-:W-:Y:S01]  /*0a80*/  ISETP.GE.AND P2, PT, R20, UR4, PT ;  /* 0x0000000414007c0c */ /* 0x000fe2000bf46270 */
[----:B------:R-:W-:Y:S01]  /*0a90*/  UIADD3 UR4, UPT, UPT, UR7, -0x1, URZ ;  /* 0xffffffff07047890 */ /* 0x000fe2000fffe0ff */
[----:B------:R-:W-:Y:S01]  /*0aa0*/  SEL R8, R8, R3, !P0 ;  /* 0x0000000308087207 */ /* 0x000fe20004000000 */
[----:B------:R-:W-:Y:S01]  /*0ab0*/  IMAD R7, R7, UR6, RZ ;  /* 0x0000000607077c24 */ /* 0x000fe2000f8e02ff */
[----:B------:R-:W-:Y:S01]  /*0ac0*/  SHF.R.S32.HI R3, RZ, 0x1f, R2 ;  /* 0x0000001fff037819 */ /* 0x000fe20000011402 */
[----:B------:R-:W-:Y:S01]  /*0ad0*/  IMAD.WIDE.U32 R28, R6, UR6, R20 ;  /* 0x00000006061c7c25 */ /* 0x000fe2000f8e0014 */
[----:B------:R-:W-:Y:S02]  /*0ae0*/  SHF.R.S32.HI R9, RZ, 0x1f, R8 ;  /* 0x0000001fff097819 */ /* 0x000fe40000011408 */
[----:B------:R-:W-:Y:S01]  /*0af0*/  ISETP.GE.AND P0, PT, R10, UR4, PT ;  /* 0x000000040a007c0c */ /* 0x000fe2000bf06270 */
[----:B------:R-:W-:Y:S01]  /*0b00*/  IMAD R0, R6, UR5, R7 ;  /* 0x0000000506007c24 */ /* 0x000fe2000f8e0207 */
[----:B------:R-:W-:-:S03]  /*0b10*/  IADD3 R11, PT, PT, R10, 0x1, RZ ;  /* 0x000000010a0b7810 */ /* 0x000fc60007ffe0ff */
[----:B------:R-:W-:-:S04]  /*0b20*/  IMAD.IADD R7, R29, 0x1, R0 ;  /* 0x000000011d077824 */ /* 0x000fc800078e0200 */
[----:B------:R-:W-:-:S04]  /*0b30*/  IMAD R7, R7, R2, RZ ;  /* 0x0000000207077224 */ /* 0x000fc800078e02ff */
[----:B------:R-:W-:Y:S02]  /*0b40*/  IMAD R7, R3, R28, R7 ;  /* 0x0000001c03077224 */ /* 0x000fe400078e0207 */
[----:B------:R-:W-:-:S04]  /*0b50*/  IMAD.WIDE.U32 R28, R28, R2, R8 ;  /* 0x000000021c1c7225 */ /* 0x000fc800078e0008 */
[----:B------:R-:W-:Y:S01]  /*0b60*/  IMAD.IADD R7, R29, 0x1, R7 ;  /* 0x000000011d077824 */ /* 0x000fe200078e0207 */
[----:B-1----:R-:W-:Y:S01]  /*0b70*/  LEA R26, P1, R28, UR8, 0x3 ;  /* 0x000000081c1a7c11 */ /* 0x002fe2000f8218ff */
[----:B------:R-:W-:-:S03]  /*0b80*/  @P0 IMAD.MOV R11, RZ, RZ, R10 ;  /* 0x000000ffff0b0224 */ /* 0x000fc600078e020a */
[----:B------:R-:W-:-:S03]  /*0b90*/  LEA.HI.X R27, R28, UR9, R7, 0x3, P1 ;  /* 0x000000091c1b7c11 */ /* 0x000fc600088f1c07 */
[----:B------:R-:W0:-:S15]  /*0ba0*/  I2F.F64 R24, R20 ;  /* 0x0000001400187312 */ /* 0x000e1e0000201c00 */
[----:B------:R-:W-:-:S15]  /*0bb0*/  NOP ;  /* 0x0000000000007918 */ /* 0x000fde0000000000 */
[----:B------:R-:W-:-:S15]  /*0bc0*/  NOP ;  /* 0x0000000000007918 */ /* 0x000fde0000000000 */
[----:B------:R-:W-:-:S15]  /*0bd0*/  NOP ;  /* 0x0000000000007918 */ /* 0x000fde0000000000 */
[----:B------:R-:W-:-:S04]  /*0be0*/  NOP ;  /* 0x0000000000007918 */ /* 0x000fc80000000000 */
[----:B0-----:R0:W1:Y:S02]  /*0bf0*/  DADD R18, -R24, R18 ;  /* 0x0000000018127229 */ /* 0x0010640000000112 */
[----:B0-----:R-:W-:Y:S01]  /*0c00*/  IADD3 R24, PT, PT, R20, 0x1, RZ ;  /* 0x0000000114187810 */ /* 0x001fe20007ffe0ff */
[----:B------:R-:W-:-:S05]  /*0c10*/  @P2 IMAD.MOV R24, RZ, RZ, R20 ;  /* 0x000000ffff182224 */ /* 0x000fca00078e0214 */
[----:B------:R-:W-:-:S03]  /*0c20*/  SHF.R.S32.HI R25, RZ, 0x1f, R24 ;  /* 0x0000001fff197819 */ /* 0x000fc60000011418 */
[----:B------:R-:W-:-:S04]  /*0c30*/  IMAD.WIDE.U32 R6, R6, UR6, R24 ;  /* 0x0000000606067c25 */ /* 0x000fc8000f8e0018 */
[----:B------:R-:W-:-:S04]  /*0c40*/  IMAD.IADD R7, R0, 0x1, R7 ;  /* 0x0000000100077824 */ /* 0x000fc800078e0207 */
[----:B------:R-:W-:-:S04]  /*0c50*/  IMAD R0, R7, R2, RZ ;  /* 0x0000000207007224 */ /* 0x000fc800078e02ff */
[----:B------:R-:W-:Y:S02]  /*0c60*/  IMAD R0, R3, R6, R0 ;  /* 0x0000000603007224 */ /* 0x000fe400078e0200 */
[----:B------:R-:W-:-:S04]  /*0c70*/  IMAD.WIDE.U32 R6, R6, R2, R8 ;  /* 0x0000000206067225 */ /* 0x000fc800078e0008 */
[----:B------:R-:W-:-:S15]  /*0c80*/  IMAD.IADD R17, R7, 0x1, R0 ;  /* 0x0000000107117824 */ /* 0x000fde00078e0200 */
[----:B------:R-:W-:-:S15]  /*0c90*/  NOP ;  /* 0x0000000000007918 */ /* 0x000fde0000000000 */
[----:B------:R-:W-:-:S05]  /*0ca0*/  NOP ;  /* 0x0000000000007918 */ /* 0x000fca0000000000 */
[----:B------:R-:W0:-:S15]  /*0cb0*/  I2F.F64 R28, R10 ;  /* 0x0000000a001c7312 */ /* 0x000e1e0000201c00 */
[----:B------:R-:W-:-:S15]  /*0cc0*/  NOP ;  /* 0x0000000000007918 */ /* 0x000fde0000000000 */
[----:B------:R-:W-:-:S15]  /*0cd0*/  NOP ;  /* 0x0000000000007918 */ /* 0x000fde0000000000 */
[----:B------:R-:W-:-:S15]  /*0ce0*/  NOP ;  /* 0x0000000000007918 */ /* 0x000fde0000000000 */
[----:B------:R-:W-:-:S04]  /*0cf0*/  NOP ;  /* 0x0000000000007918 */ /* 0x000fc80000000000 */
[----:B0-----:R0:W-:Y:S02]  /*0d00*/  DADD R12, -R28, R12 ;  /* 0x000000001c0c7229 */ /* 0x0011e4000000010c */
[----:B0-----:R-:W-:Y:S02]  /*0d10*/  SHF.R.S32.HI R29, RZ, 0x1f, R11 ;  /* 0x0000001fff1d7819 */ /* 0x001fe4000001140b */
[----:B------:R-:W-:-:S05]  /*0d20*/  MOV R28, R11 ;  /* 0x0000000b001c7202 */ /* 0x000fca0000000f00 */
[----:B------:R-:W-:-:S04]  /*0d30*/  IMAD.WIDE R10, R22, UR7, R28 ;  /* 0x00000007160a7c25 */ /* 0x000fc8000f8e021c */
[----:B------:R-:W-:Y:S02]  /*0d40*/  IMAD R11, R11, UR6, RZ ;  /* 0x000000060b0b7c24 */ /* 0x000fe4000f8e02ff */
[----:B------:R-:W-:-:S04]  /*0d50*/  IMAD.WIDE.U32 R20, R10, UR6, R20 ;  /* 0x000000060a147c25 */ /* 0x000fc8000f8e0014 */
[C---:B------:R-:W-:Y:S01]  /*0d60*/  IMAD R15, R10.reuse, UR5, R11 ;  /* 0x000000050a0f7c24 */ /* 0x040fe2000f8e020b */
[----:B------:R-:W0:Y:S01]  /*0d70*/  LDCU.64 UR4, c[0x0][0x358] ;  /* 0x00006b00ff0477ac */ /* 0x000e220008000a00 */
[----:B------:R-:W-:Y:S01]  /*0d80*/  IMAD.WIDE.U32 R10, R10, UR6, R24 ;  /* 0x000000060a0a7c25 */ /* 0x000fe2000f8e0018 */
[C---:B------:R-:W-:Y:S01]  /*0d90*/  LEA R24, P0, R6.reuse, UR8, 0x3 ;  /* 0x0000000806187c11 */ /* 0x040fe2000f8018ff */
[----:B------:R-:W2:Y:S02]  /*0da0*/  LDCU.64 UR6, c[0x0][0x3b0] ;  /* 0x00007600ff0677ac */ /* 0x000ea40008000a00 */
[----:B------:R-:W-:Y:S01]  /*0db0*/  IMAD.IADD R7, R21, 0x1, R15 ;  /* 0x0000000115077824 */ /* 0x000fe200078e020f */
[----:B------:R-:W-:Y:S02]  /*0dc0*/  IADD3 R15, PT, PT, R15, R11, RZ ;  /* 0x0000000b0f0f7210 */ /* 0x000fe40007ffe0ff */
[----:B------:R-:W-:Y:S01]  /*0dd0*/  LEA.HI.X R25, R6, UR9, R17, 0x3, P0 ;  /* 0x0000000906197c11 */ /* 0x000fe200080f1c11 */
[----:B------:R-:W-:-:S02]  /*0de0*/  IMAD R0, R7, R2, RZ ;  /* 0x0000000207007224 */ /* 0x000fc400078e02ff */
[----:B------:R-:W-:Y:S02]  /*0df0*/  IMAD R7, R15, R2, RZ ;  /* 0x000000020f077224 */ /* 0x000fe400078e02ff */
[C---:B------:R-:W-:Y:S02]  /*0e00*/  IMAD R0, R3.reuse, R20, R0 ;  /* 0x0000001403007224 */ /* 0x040fe400078e0200 */
[----:B------:R-:W-:Y:S02]  /*0e10*/  IMAD R7, R3, R10, R7 ;  /* 0x0000000a03077224 */ /* 0x000fe400078e0207 */
[-CC-:B------:R-:W-:Y:S01]  /*0e20*/  IMAD.WIDE.U32 R10, R10, R2.reuse, R8.reuse ;  /* 0x000000020a0a7225 */ /* 0x180fe200078e0008 */
[----:B0-----:R-:W3:Y:S03]  /*0e30*/  LDG.E.64 R26, desc[UR4][R26.64] ;  /* 0x000000041a1a7981 */ /* 0x001ee6000c1e1b00 */
[----:B------:R-:W-:Y:S01]  /*0e40*/  IMAD.WIDE.U32 R20, R20, R2, R8 ;  /* 0x0000000214147225 */ /* 0x000fe200078e0008 */
[----:B------:R-:W-:Y:S01]  /*0e50*/  IADD3 R11, PT, PT, R11, R7, RZ ;  /* 0x000000070b0b7210 */ /* 0x000fe20007ffe0ff */
[----:B------:R-:W4:Y:S01]  /*0e60*/  LDG.E.64 R24, desc[UR4][R24.64] ;  /* 0x0000000418187981 */ /* 0x000f22000c1e1b00 */
[----:B------:R-:W-:Y:S01]  /*0e70*/  LEA R28, P1, R10, UR8, 0x3 ;  /* 0x000000080a1c7c11 */ /* 0x000fe2000f8218ff */
[----:B------:R-:W-:Y:S01]  /*0e80*/  IMAD.IADD R15, R21, 0x1, R0 ;  /* 0x00000001150f7824 */ /* 0x000fe200078e0200 */
[----:B------:R-:W-:-:S02]  /*0e90*/  LEA R6, P0, R20, UR8, 0x3 ;  /* 0x0000000814067c11 */ /* 0x000fc4000f8018ff */
[----:B------:R-:W-:Y:S02]  /*0ea0*/  LEA.HI.X R29, R10, UR9, R11, 0x3, P1 ;  /* 0x000000090a1d7c11 */ /* 0x000fe400088f1c0b */
[----:B------:R-:W-:-:S04]  /*0eb0*/  LEA.HI.X R7, R20, UR9, R15, 0x3, P0 ;  /* 0x0000000914077c11 */ /* 0x000fc800080f1c0f */
[----:B------:R-:W5:Y:S04]  /*0ec0*/  LDG.E.64 R28, desc[UR4][R28.64] ;  /* 0x000000041c1c7981 */ /* 0x000f68000c1e1b00 */
[----:B------:R1:W2:Y:S01]  /*0ed0*/  LDG.E.64 R10, desc[UR4][R6.64] ;  /* 0x00000004060a7981 */ /* 0x0002a2000c1e1b00 */
[----:B------:R-:W-:Y:S02]  /*0ee0*/  SHF.R.S32.HI R15, RZ, 0x1f, R14 ;  /* 0x0000001fff0f7819 */ /* 0x000fe4000001140e */
[----:B------:R-:W-:Y:S01]  /*0ef0*/  SHF.R.S32.HI R17, RZ, 0x1f, R16 ;  /* 0x0000001fff117819 */ /* 0x000fe20000011410 */
[----:B------:R-:W-:Y:S02]  /*0f00*/  IMAD.WIDE R14, R22, R5, R14 ;  /* 0x00000005160e7225 */ /* 0x000fe400078e020e */
[----:B-1----:R-:W3:Y:S02]  /*0f10*/  DADD R6, -R18, 1 ;  /* 0x3ff0000012067429 */ /* 0x002ee40000000100 */
[----:B------:R-:W-:-:S15]  /*0f20*/  IMAD R0, R15, R4, RZ ;  /* 0x000000040f007224 */ /* 0x000fde00078e02ff */
[----:B------:R-:W-:-:S15]  /*0f30*/  NOP ;  /* 0x0000000000007918 */ /* 0x000fde0000000000 */
[----:B------:R-:W-:-:S15]  /*0f40*/  NOP ;  /* 0x0000000000007918 */ /* 0x000fde0000000000 */
        /* <DEDUP_REMOVED lines=13> */
[----:B0-----:R-:W-:Y:S01]  /*1020*/  SHF.R.S32.HI R7, RZ, 0x1f, R4 ;  /* 0x0000001fff077819 */ /* 0x001fe20000011404 */
[----:B------:R-:W-:-:S04]  /*1030*/  IMAD.WIDE.U32 R4, R14, R4, R16 ;  /* 0x000000040e047225 */ /* 0x000fc800078e0010 */
[----:B------:R-:W-:-:S04]  /*1040*/  IMAD R7, R14, R7, R0 ;  /* 0x000000070e077224 */ /* 0x000fc800078e0200 */
[----:B------:R-:W-:-:S04]  /*1050*/  IMAD.IADD R5, R5, 0x1, R7 ;  /* 0x0000000105057824 */ /* 0x000fc800078e0207 */
[-C--:B------:R-:W-:Y:S02]  /*1060*/  IMAD R5, R5, R2.reuse, RZ ;  /* 0x0000000205057224 */ /* 0x080fe400078e02ff */
[----:B------:R-:W-:-:S04]  /*1070*/  IMAD.WIDE.U32 R8, R4, R2, R8 ;  /* 0x0000000204087225 */ /* 0x000fc800078e0008 */
[----:B------:R-:W-:Y:S01]  /*1080*/  IMAD R3, R3, R4, R5 ;  /* 0x0000000403037224 */ /* 0x000fe200078e0205 */
[----:B------:R-:W-:-:S04]  /*1090*/  LEA R2, P0, R8, UR6, 0x3 ;  /* 0x0000000608027c11 */ /* 0x000fc8000f8018ff */
[----:B------:R-:W-:-:S04]  /*10a0*/  IADD3 R3, PT, PT, R9, R3, RZ ;  /* 0x0000000309037210 */ /* 0x000fc80007ffe0ff */
[----:B------:R-:W-:-:S15]  /*10b0*/  LEA.HI.X R3, R8, UR7, R3, 0x3, P0 ;  /* 0x0000000708037c11 */ /* 0x000fde00080f1c03 */
[----:B------:R-:W-:-:S15]  /*10c0*/  NOP ;  /* 0x0000000000007918 */ /* 0x000fde0000000000 */
[----:B------:R-:W-:-:S04]  /*10d0*/  NOP ;  /* 0x0000000000007918 */ /* 0x000fc80000000000 */
[----:B----4-:R-:W-:-:S15]  /*10e0*/  DFMA R20, R18, R24, R20 ;  /* 0x000000181214722b */ /* 0x010fde0000000014 */
[----:B------:R-:W-:-:S15]  /*10f0*/  NOP ;  /* 0x0000000000007918 */ /* 0x000fde0000000000 */
[----:B------:R-:W-:-:S15]  /*1100*/  NOP ;  /* 0x0000000000007918 */ /* 0x000fde0000000000 */
[----:B------:R-:W-:-:S15]  /*1110*/  NOP ;  /* 0x0000000000007918 */ /* 0x000fde0000000000 */
[----:B------:R-:W-:-:S04]  /*1120*/  NOP ;  /* 0x0000000000007918 */ /* 0x000fc80000000000 */
[----:B------:R-:W-:-:S15]  /*1130*/  DADD R18, -R12, 1 ;  /* 0x3ff000000c127429 */ /* 0x000fde0000000100 */
        /* <DEDUP_REMOVED lines=9> */
[----:B0-----:R-:W0:Y:S02]  /*11d0*/  DFMA R12, R20, R18, R12 ;  /* 0x00000012140c722b */ /* 0x001e24000000000c */
[----:B0-----:R-:W-:Y:S01]  /*11e0*/  STG.E.64 desc[UR4][R2.64], R12 ;  /* 0x0000000c02007986 */ /* 0x001fe2000c101b04 */
[----:B------:R-:W-:Y:S05]  /*11f0*/  EXIT ;  /* 0x000000000000794d */ /* 0x000fea0003800000 */
.L_x_1944:
        /* <DEDUP_REMOVED lines=16> */
.L_x_2000:


//--------------------- .nv.shared._ZN2at6native54_GLOBAL__N__aa9a477a_21_UpSampleBilinear2d_cu_607db5e336upsample_gen2d_aa_backward_out_frameIN3c108BFloat16EfNS0_18upsample_antialias20BicubicFilterFunctorEEEvT0_S7_NS_27GenericPackedTensorAccessorIT_Lm4ENS_16DefaultPtrTraitsElEENS8_IKS9_Lm4ESA_lEERKT1_ --------------------------
	.section	.nv.shared._ZN2at6native54_GLOBAL__N__aa9a477a_21_UpSampleBilinear2d_cu_607db5e336upsample_gen2d_aa_backward_out_frameIN3c108BFloat16EfNS0_18upsample_antialias20BicubicFilterFunctorEEEvT0_S7_NS_27GenericPackedTensorAccessorIT_Lm4ENS_16DefaultPtrTraitsElEENS8_IKS9_Lm4ESA_lEERKT1_,"aw",@nobits
	.sectionflags	@""
	.align	16
	.zero		1024


//--------------------- .nv.shared.reserved.0     --------------------------
	.section	.nv.shared.reserved.0,"aw",@nobits
	.weak		__nv_reservedSMEM_offset_0_alias
	.size		__nv_reservedSMEM_offset_0_alias, 0, 64
	.other		__nv_reservedSMEM_offset_0_alias,@"STO_CUDA_RESERVED_SHARED STV_DEFAULT"
__nv_reservedSMEM_offset_0_alias:
	.zero		0
	.zero		64


//--------------------- .nv.global                --------------------------
	.section	.nv.global,"aw",@nobits
.nv.global:
	.type		_ZN52_INTERNAL_aa9a477a_21_UpSampleBilinear2d_cu_607db5e34cuda3std3__48in_placeE,@object
	.size		_ZN52_INTERNAL_aa9a477a_21_UpSampleBilinear2d_cu_607db5e34cuda3std3__48in_placeE,(_ZN52_INTERNAL_aa9a477a_21_UpSampleBilinear2d_cu_607db5e34cuda3std6ranges3__45__cpo8distanceE - _ZN52_INTERNAL_aa9a477a_21_UpSampleBilinear2d_cu_607db5e34cuda3std3__48in_placeE)
_ZN52_INTERNAL_aa9a477a_21_UpSampleBilinear2d_cu_607db5e34cuda3std3__48in_placeE:
	.zero		1
	.type		_ZN52_INTERNAL_aa9a477a_21_UpSampleBilinear2d_cu_607db5e34cuda3std6ranges3__45__cpo8distanceE,@object
	.size		_ZN52_INTERNAL_aa9a477a_21_UpSampleBilinear2d_cu_607db5e34cuda3std6ranges3__45__cpo8distanceE,(_ZN52_INTERNAL_aa9a477a_21_UpSampleBilinear2d_cu_607db5e34cuda3std3__45__cpo6cbeginE - _ZN52_INTERNAL_aa9a477a_21_UpSampleBilinear2d_cu_607db5e34cuda3std6ranges3__45__cpo8distanceE)
_ZN52_INTERNAL_aa9a477a_21_UpSampleBilinear2d_cu_607db5e34cuda3std6ranges3__45__cpo8distanceE:
	.zero		1
	.type		_ZN52_INTERNAL_aa9a477a_21_UpSampleBilinear2d_cu_607db5e34cuda3std3__45__cpo6cbeginE,@object
	.size		_ZN52_INTERNAL_aa9a477a_21_UpSampleBilinear2d_cu_607db5e34cuda3std3__45__cpo6cbeginE,(_ZN52_INTERNAL_aa9a477a_21_UpSampleBilinear2d_cu_607db5e34cuda3std6ranges3__45__cpo7advanceE - _ZN52_INTERNAL_aa9a477a_21_UpSampleBilinear2d_cu_607db5e34cuda3std3__45__cpo6cbeginE)
_ZN52_INTERNAL_aa9a477a_21_UpSampleBilinear2d_cu_607db5e34cuda3std3__45__cpo6cbeginE:
	.zero		1
	.type		_ZN52_INTERNAL_aa9a477a_21_UpSampleBilinear2d_cu_607db5e34cuda3std6ranges3__45__cpo7advanceE,@object
	.size		_ZN52_INTERNAL_aa9a477a_21_UpSampleBilinear2d_cu_607db5e34cuda3std6ranges3__45__cpo7advanceE,(_ZN52_INTERNAL_aa9a477a_21_UpSampleBilinear2d_cu_607db5e34cuda3std3__45__cpo7crbeginE - _ZN52_INTERNAL_aa9a477a_21_UpSampleBilinear2d_cu_607db5e34cuda3std6ranges3__45__cpo7advanceE)
_ZN52_INTERNAL_aa9a477a_21_UpSampleBilinear2d_cu_607db5e34cuda3std6ranges3__45__cpo7advanceE:
	.zero		1
	.type		_ZN52_INTERNAL_aa9a477a_21_UpSampleBilinear2d_cu_607db5e34cuda3std3__45__cpo7crbeginE,@object
	.size		_ZN52_INTERNAL_aa9a477a_21_UpSampleBilinear2d_cu_607db5e34cuda3std3__45__cpo7crbeginE,(_ZN52_INTERNAL_aa9a477a_21_UpSampleBilinear2d_cu_607db5e34cuda3std6ranges3__45__cpo4dataE - _ZN52_INTERNAL_aa9a477a_21_UpSampleBilinear2d_cu_607db5e34cuda3std3__45__cpo7crbeginE)
_ZN52_INTERNAL_aa9a477a_21_UpSampleBilinear2d_cu_607db5e34cuda3std3__45__cpo7crbeginE:
	.zero		1
	.type		_ZN52_INTERNAL_aa9a477a_21_UpSampleBilinear2d_cu_607db5e34cuda3std6ranges3__45__cpo4dataE,@object
	.size		_ZN52_INTERNAL_aa9a477a_21_UpSampleBilinear2d_cu_607db5e34cuda3std6ranges3__45__cpo4dataE,(_ZN52_INTERNAL_aa9a477a_21_UpSampleBilinear2d_cu_607db5e34cuda3std6ranges3__45__cpo5beginE - _ZN52_INTERNAL_aa9a477a_21_UpSampleBilinear2d_cu_607db5e34cuda3std6ranges3__45__cpo4dataE)
_ZN52_INTERNAL_aa9a477a_21_UpSampleBilinear2d_cu_607db5e34cuda3std6ranges3__45__cpo4dataE:
	.zero		1
	.type		_ZN52_INTERNAL_aa9a477a_21_UpSampleBilinear2d_cu_607db5e34cuda3std6ranges3__45__cpo5beginE,@object
	.size		_ZN52_INTERNAL_aa9a477a_21_UpSampleBilinear2d_cu_607db5e34cuda3std6ranges3__45__cpo5beginE,(_ZN52_INTERNAL_aa9a477a_21_UpSampleBilinear2d_cu_607db5e34cuda3std3__454_GLOBAL__N__aa9a477a_21_UpSampleBilinear2d_cu_607db5e36ignoreE - _ZN52_INTERNAL_aa9a477a_21_UpSampleBilinear2d_cu_607db5e34cuda3std6ranges3__45__cpo5beginE)
_ZN52_INTERNAL_aa9a477a_21_UpSampleBilinear2d_cu_607db5e34cuda3std6ranges3__45__cpo5beginE:
	.zero		1
	.type		_ZN52_INTERNAL_aa9a477a_21_UpSampleBilinear2d_cu_607db5e34cuda3std3__454_GLOBAL__N__aa9a477a_21_UpSampleBilinear2d_cu_607db5e36ignoreE,@object
	.size		_ZN52_INTERNAL_aa9a477a_21_UpSampleBilinear2d_cu_607db5e34cuda3std3__454_GLOBAL__N__aa9a477a_21_UpSampleBilinear2d_cu_607db5e36ignoreE,(_ZN52_INTERNAL_aa9a477a_21_UpSampleBilinear2d_cu_607db5e34cuda3std6ranges3__45__cpo4sizeE - _ZN52_INTERNAL_aa9a477a_21_UpSampleBilinear2d_cu_607db5e34cuda3std3__454_GLOBAL__N__aa9a477a_21_UpSampleBilinear2d_cu_607db5e36ignoreE)
_ZN52_INTERNAL_aa9a477a_21_UpSampleBilinear2d_cu_607db5e34cuda3std3__454_GLOBAL__N__aa9a477a_21_UpSampleBilinear2d_cu_607db5e36ignoreE:
	.zero		1
	.type		_ZN52_INTERNAL_aa9a477a_21_UpSampleBilinear2d_cu_607db5e34cuda3std6ranges3__45__cpo4sizeE,@object
	.size		_ZN52_INTERNAL_aa9a477a_21_UpSampleBilinear2d_cu_607db5e34cuda3std6ranges3__45__cpo4sizeE,(_ZN52_INTERNAL_aa9a477a_21_UpSampleBilinear2d_cu_607db5e34cuda3std3__45__cpo5beginE - _ZN52_INTERNAL_aa9a477a_21_UpSampleBilinear2d_cu_607db5e34cuda3std6ranges3__45__cpo4sizeE)
_ZN52_INTERNAL_aa9a477a_21_UpSampleBilinear2d_cu_607db5e34cuda3std6ranges3__45__cpo4sizeE:
	.zero		1
	.type		_ZN52_INTERNAL_aa9a477a_21_UpSampleBilinear2d_cu_607db5e34cuda3std3__45__cpo5beginE,@object
	.size		_ZN52_INTERNAL_aa9a477a_21_UpSampleBilinear2d_cu_607db5e34cuda3std3__45__cpo5beginE,(_ZN52_INTERNAL_aa9a477a_21_UpSampleBilinear2d_cu_607db5e34cuda3std6ranges3__45__cpo6cbeginE - _ZN52_INTERNAL_aa9a477a_21_UpSampleBilinear2d_cu_607db5e34cuda3std3__45__cpo5beginE)
_ZN52_INTERNAL_aa9a477a_21_UpSampleBilinear2d_cu_607db5e34cuda3std3__45__cpo5beginE:
	.zero		1
	.type		_ZN52_INTERNAL_aa9a477a_21_UpSampleBilinear2d_cu_607db5e34cuda3std6ranges3__45__cpo6cbeginE,@object
	.size		_ZN52_INTERNAL_aa9a477a_21_UpSampleBilinear2d_cu_607db5e34cuda3std6ranges3__45__cpo6cbeginE,(_ZN52_INTERNAL_aa9a477a_21_UpSampleBilinear2d_cu_607db5e34cuda3std3__45__cpo6rbeginE - _ZN52_INTERNAL_aa9a477a_21_UpSampleBilinear2d_cu_607db5e34cuda3std6ranges3__45__cpo6cbeginE)
_ZN52_INTERNAL_aa9a477a_21_UpSampleBilinear2d_cu_607db5e34cuda3std6ranges3__45__cpo6cbeginE:
	.zero		1
	.type		_ZN52_INTERNAL_aa9a477a_21_UpSampleBilinear2d_cu_607db5e34cuda3std3__45__cpo6rbeginE,@object
	.size		_ZN52_INTERNAL_aa9a477a_21_UpSampleBilinear2d_cu_607db5e34cuda3std3__45__cpo6rbeginE,(_ZN52_INTERNAL_aa9a477a_21_UpSampleBilinear2d_cu_607db5e34cuda3std6ranges3__45__cpo4nextE - _ZN52_INTERNAL_aa9a477a_21_UpSampleBilinear2d_cu_607db5e34cuda3std3__45__cpo6rbeginE)
_ZN52_INTERNAL_aa9a477a_21_UpSampleBilinear2d_cu_607db5e34cuda3std3__45__cpo6rbeginE:
	.zero		1
	.type		_ZN52_INTERNAL_aa9a477a_21_UpSampleBilinear2d_cu_607db5e34cuda3std6ranges3__45__cpo4nextE,@object
	.size		_ZN52_INTERNAL_aa9a477a_21_UpSampleBilinear2d_cu_607db5e34cuda3std6ranges3__45__cpo4nextE,(_ZN52_INTERNAL_aa9a477a_21_UpSampleBilinear2d_cu_607db5e34cuda3std6ranges3__45__cpo4swapE - _ZN52_INTERNAL_aa9a477a_21_UpSampleBilinear2d_cu_607db5e34cuda3std6ranges3__45__cpo4nextE)
_ZN52_INTERNAL_aa9a477a_21_UpSampleBilinear2d_cu_607db5e34cuda3std6ranges3__45__cpo4nextE:
	.zero		1
	.type		_ZN52_INTERNAL_aa9a477a_21_UpSampleBilinear2d_cu_607db5e34cuda3std6ranges3__45__cpo4swapE,@object
	.size		_ZN52_INTERNAL_aa9a477a_21_UpSampleBilinear2d_cu_607db5e34cuda3std6ranges3__45__cpo4swapE,(_ZN52_INTERNAL_aa9a477a_21_UpSampleBilinear2d_cu_607db5e34cuda3std3__420unreachable_sentinelE - _ZN52_INTERNAL_aa9a477a_21_UpSampleBilinear2d_cu_607db5e34cuda3std6ranges3__45__cpo4swapE)
_ZN52_INTERNAL_aa9a477a_21_UpSampleBilinear2d_cu_607db5e34cuda3std6ranges3__45__cpo4swapE:
	.zero		1
	.type		_ZN52_INTERNAL_aa9a477a_21_UpSampleBilinear2d_cu_607db5e34cuda3std3__420unreachable_sentinelE,@object
	.size		_ZN52_INTERNAL_aa9a477a_21_UpSampleBilinear2d_cu_607db5e34cuda3std3__420unreachable_sentinelE,(_ZN52_INTERNAL_aa9a477a_21_UpSampleBilinear2d_cu_607db5e36thrust24THRUST_300001_SM_1030_NS6system6detail10sequential3seqE - _ZN52_INTERNAL_aa9a477a_21_UpSampleBilinear2d_cu_607db5e34cuda3std3__420unreachable_sentinelE)
_ZN52_INTERNAL_aa9a477a_21_UpSampleBilinear2d_cu_607db5e34cuda3std3__420unreachable_sentinelE:
	.zero		1
	.type		_ZN52_INTERNAL_aa9a477a_21_UpSampleBilinear2d_cu_607db5e36thrust24THRUST_300001_SM_1030_NS6system6detail10sequential3seqE,@object
	.size		_ZN52_INTERNAL_aa9a477a_21_UpSampleBilinear2d_cu_607db5e36thrust24THRUST_300001_SM_1030_NS6system6detail10sequential3seqE,(_ZN52_INTERNAL_aa9a477a_21_UpSampleBilinear2d_cu_607db5e34cuda3std3__45__cpo4cendE - _ZN52_INTERNAL_aa9a477a_21_UpSampleBilinear2d_cu_607db5e36thrust24THRUST_300001_SM_1030_NS6system6detail10sequential3seqE)
_ZN52_INTERNAL_aa9a477a_21_UpSampleBilinear2d_cu_607db5e36thrust24THRUST_300001_SM_1030_NS6system6detail10sequential3seqE:
	.zero		1
	.type		_ZN52_INTERNAL_aa9a477a_21_UpSampleBilinear2d_cu_607db5e34cuda3std3__45__cpo4cendE,@object
	.size		_ZN52_INTERNAL_aa9a477a_21_UpSampleBilinear2d_cu_607db5e34cuda3std3__45__cpo4cendE,(_ZN52_INTERNAL_aa9a477a_21_UpSampleBilinear2d_cu_607db5e34cuda3std6ranges3__45__cpo9iter_swapE - _ZN52_INTERNAL_aa9a477a_21_UpSampleBilinear2d_cu_607db5e34cuda3std3__45__cpo4cendE)
_ZN52_INTERNAL_aa9a477a_21_UpSampleBilinear2d_cu_607db5e34cuda3std3__45__cpo4cendE:
	.zero		1
	.type		_ZN52_INTERNAL_aa9a477a_21_UpSampleBilinear2d_cu_607db5e34cuda3std6ranges3__45__cpo9iter_swapE,@object
	.size		_ZN52_INTERNAL_aa9a477a_21_UpSampleBilinear2d_cu_607db5e34cuda3std6ranges3__45__cpo9iter_swapE,(_ZN52_INTERNAL_aa9a477a_21_UpSampleBilinear2d_cu_607db5e34cuda3std3__45__cpo5crendE - _ZN52_INTERNAL_aa9a477a_21_UpSampleBilinear2d_cu_607db5e34cuda3std6ranges3__45__cpo9iter_swapE)
_ZN52_INTERNAL_aa9a477a_21_UpSampleBilinear2d_cu_607db5e34cuda3std6ranges3__45__cpo9iter_swapE:
	.zero		1
	.type		_ZN52_INTERNAL_aa9a477a_21_UpSampleBilinear2d_cu_607db5e34cuda3std3__45__cpo5crendE,@object
	.size		_ZN52_INTERNAL_aa9a477a_21_UpSampleBilinear2d_cu_607db5e34cuda3std3__45__cpo5crendE,(_ZN52_INTERNAL_aa9a477a_21_UpSampleBilinear2d_cu_607db5e34cuda3std6ranges3__45__cpo5cdataE - _ZN52_INTERNAL_aa9a477a_21_UpSampleBilinear2d_cu_607db5e34cuda3std3__45__cpo5crendE)
_ZN52_INTERNAL_aa9a477a_21_UpSampleBilinear2d_cu_607db5e34cuda3std3__45__cpo5crendE:
	.zero		1
	.type		_ZN52_INTERNAL_aa9a477a_21_UpSampleBilinear2d_cu_607db5e34cuda3std6ranges3__45__cpo5cdataE,@object
	.size		_ZN52_INTERNAL_aa9a477a_21_UpSampleBilinear2d_cu_607db5e34cuda3std6ranges3__45__cpo5cdataE,(_ZN52_INTERNAL_aa9a477a_21_UpSampleBilinear2d_cu_607db5e34cuda3std6ranges3__45__cpo3endE - _ZN52_INTERNAL_aa9a477a_21_UpSampleBilinear2d_cu_607db5e34cuda3std6ranges3__45__cpo5cdataE)
_ZN52_INTERNAL_aa9a477a_21_UpSampleBilinear2d_cu_607db5e34cuda3std6ranges3__45__cpo5cdataE:
	.zero		1
	.type		_ZN52_INTERNAL_aa9a477a_21_UpSampleBilinear2d_cu_607db5e34cuda3std6ranges3__45__cpo3endE,@object
	.size		_ZN52_INTERNAL_aa9a477a_21_UpSampleBilinear2d_cu_607db5e34cuda3std6ranges3__45__cpo3endE,(_ZN52_INTERNAL_aa9a477a_21_UpSampleBilinear2d_cu_607db5e34cuda3std3__419piecewise_constructE - _ZN52_INTERNAL_aa9a477a_21_UpSampleBilinear2d_cu_607db5e34cuda3std6ranges3__45__cpo3endE)
_ZN52_INTERNAL_aa9a477a_21_UpSampleBilinear2d_cu_607db5e34cuda3std6ranges3__45__cpo3endE:
	.zero		1
	.type		_ZN52_INTERNAL_aa9a477a_21_UpSampleBilinear2d_cu_607db5e34cuda3std3__419piecewise_constructE,@object
	.size		_ZN52_INTERNAL_aa9a477a_21_UpSampleBilinear2d_cu_607db5e34cuda3std3__419piecewise_constructE,(_ZN52_INTERNAL_aa9a477a_21_UpSampleBilinear2d_cu_607db5e34cuda3std6ranges3__45__cpo5ssizeE - _ZN52_INTERNAL_aa9a477a_21_UpSampleBilinear2d_cu_607db5e34cuda3std3__419piecewise_constructE)
_ZN52_INTERNAL_aa9a477a_21_UpSampleBilinear2d_cu_607db5e34cuda3std3__419piecewise_constructE:
	.zero		1
	.type		_ZN52_INTERNAL_aa9a477a_21_UpSampleBilinear2d_cu_607db5e34cuda3std6ranges3__45__cpo5ssizeE,@object
	.size		_ZN52_INTERNAL_aa9a477a_21_UpSampleBilinear2d_cu_607db5e34cuda3std6ranges3__45__cpo5ssizeE,(_ZN52_INTERNAL_aa9a477a_21_UpSampleBilinear2d_cu_607db5e34cuda3std3__45__cpo3endE - _ZN52_INTERNAL_aa9a477a_21_UpSampleBilinear2d_cu_607db5e34cuda3std6ranges3__45__cpo5ssizeE)
_ZN52_INTERNAL_aa9a477a_21_UpSampleBilinear2d_cu_607db5e34cuda3std6ranges3__45__cpo5ssizeE:
	.zero		1
	.type		_ZN52_INTERNAL_aa9a477a_21_UpSampleBilinear2d_cu_607db5e34cuda3std3__45__cpo3endE,@object
	.size		_ZN52_INTERNAL_aa9a477a_21_UpSampleBilinear2d_cu_607db5e34cuda3std3__45__cpo3endE,(_ZN52_INTERNAL_aa9a477a_21_UpSampleBilinear2d_cu_607db5e34cuda3std6ranges3__45__cpo4cendE - _ZN52_INTERNAL_aa9a477a_21_UpSampleBilinear2d_cu_607db5e34cuda3std3__45__cpo3endE)
_ZN52_INTERNAL_aa9a477a_21_UpSampleBilinear2d_cu_607db5e34cuda3std3__45__cpo3endE:
	.zero		1
	.type		_ZN52_INTERNAL_aa9a477a_21_UpSampleBilinear2d_cu_607db5e34cuda3std6ranges3__45__cpo4cendE,@object
	.size		_ZN52_INTERNAL_aa9a477a_21_UpSampleBilinear2d_cu_607db5e34cuda3std6ranges3__45__cpo4cendE,(_ZN52_INTERNAL_aa9a477a_21_UpSampleBilinear2d_cu_607db5e34cuda3std3__45__cpo4rendE - _ZN52_INTERNAL_aa9a477a_21_UpSampleBilinear2d_cu_607db5e34cuda3std6ranges3__45__cpo4cendE)
_ZN52_INTERNAL_aa9a477a_21_UpSampleBilinear2d_cu_607db5e34cuda3std6ranges3__45__cpo4cendE:
	.zero		1
	.type		_ZN52_INTERNAL_aa9a477a_21_UpSampleBilinear2d_cu_607db5e34cuda3std3__45__cpo4rendE,@object
	.size		_ZN52_INTERNAL_aa9a477a_21_UpSampleBilinear2d_cu_607db5e34cuda3std3__45__cpo4rendE,(_ZN52_INTERNAL_aa9a477a_21_UpSampleBilinear2d_cu_607db5e34cuda3std6ranges3__45__cpo4prevE - _ZN52_INTERNAL_aa9a477a_21_UpSampleBilinear2d_cu_607db5e34cuda3std3__45__cpo4rendE)
_ZN52_INTERNAL_aa9a477a_21_UpSampleBilinear2d_cu_607db5e34cuda3std3__45__cpo4rendE:
	.zero		1
	.type		_ZN52_INTERNAL_aa9a477a_21_UpSampleBilinear2d_cu_607db5e34cuda3std6ranges3__45__cpo4prevE,@object
	.size		_ZN52_INTERNAL_aa9a477a_21_UpSampleBilinear2d_cu_607db5e34cuda3std6ranges3__45__cpo4prevE,(_ZN52_INTERNAL_aa9a477a_21_UpSampleBilinear2d_cu_607db5e34cuda3std6ranges3__45__cpo9iter_moveE - _ZN52_INTERNAL_aa9a477a_21_UpSampleBilinear2d_cu_607db5e34cuda3std6ranges3__45__cpo4prevE)
_ZN52_INTERNAL_aa9a477a_21_UpSampleBilinear2d_cu_607db5e34cuda3std6ranges3__45__cpo4prevE:
	.zero		1
	.type		_ZN52_INTERNAL_aa9a477a_21_UpSampleBilinear2d_cu_607db5e34cuda3std6ranges3__45__cpo9iter_moveE,@object
	.size		_ZN52_INTERNAL_aa9a477a_21_UpSampleBilinear2d_cu_607db5e34cuda3std6ranges3__45__cpo9iter_moveE,(.L_13 - _ZN52_INTERNAL_aa9a477a_21_UpSampleBilinear2d_cu_607db5e34cuda3std6ranges3__45__cpo9iter_moveE)
_ZN52_INTERNAL_aa9a477a_21_UpSampleBilinear2d_cu_607db5e34cuda3std6ranges3__45__cpo9iter_moveE:
	.zero		1
.L_13:


//--------------------- .nv.shared._ZN2at6native54_GLOBAL__N__aa9a477a_21_UpSampleBilinear2d_cu_607db5e336upsample_gen2d_aa_backward_out_frameIN3c104HalfEfNS0_18upsample_antialias20BicubicFilterFunctorEEEvT0_S7_NS_27GenericPackedTensorAccessorIT_Lm4ENS_16DefaultPtrTraitsElEENS8_IKS9_Lm4ESA_lEERKT1_ --------------------------
	.section	.nv.shared._ZN2at6native54_GLOBAL__N__aa9a477a_21_UpSampleBilinear2d_cu_607db5e336upsample_gen2d_aa_backward_out_frameIN3c104HalfEfNS0_18upsample_antialias20BicubicFilterFunctorEEEvT0_S7_NS_27GenericPackedTensorAccessorIT_Lm4ENS_16DefaultPtrTraitsElEENS8_IKS9_Lm4ESA_lEERKT1_,"aw",@nobits
	.sectionflags	@""
	.align	16
	.zero		1024


//--------------------- .nv.shared._ZN2at6native54_GLOBAL__N__aa9a477a_21_UpSampleBilinear2d_cu_607db5e336upsample_gen2d_aa_backward_out_frameIffNS0_18upsample_antialias20BicubicFilterFunctorEEEvT0_S5_NS_27GenericPackedTensorAccessorIT_Lm4ENS_16DefaultPtrTraitsElEENS6_IKS7_Lm4ES8_lEERKT1_ --------------------------
	.section	.nv.shared._ZN2at6native54_GLOBAL__N__aa9a477a_21_UpSampleBilinear2d_cu_607db5e336upsample_gen2d_aa_backward_out_frameIffNS0_18upsample_antialias20BicubicFilterFunctorEEEvT0_S5_NS_27GenericPackedTensorAccessorIT_Lm4ENS_16DefaultPtrTraitsElEENS6_IKS7_Lm4ES8_lEERKT1_,"aw",@nobits
	.sectionflags	@""
	.align	16
	.zero		1024


//--------------------- .nv.shared._ZN2at6native54_GLOBAL__N__aa9a477a_21_UpSampleBilinear2d_cu_607db5e336upsample_gen2d_aa_backward_out_frameIddNS0_18upsample_antialias20BicubicFilterFunctorEEEvT0_S5_NS_27GenericPackedTensorAccessorIT_Lm4ENS_16DefaultPtrTraitsElEENS6_IKS7_Lm4ES8_lEERKT1_ --------------------------
	.section	.nv.shared._ZN2at6native54_GLOBAL__N__aa9a477a_21_UpSampleBilinear2d_cu_607db5e336upsample_gen2d_aa_backward_out_frameIddNS0_18upsample_antialias20BicubicFilterFunctorEEEvT0_S5_NS_27GenericPackedTensorAccessorIT_Lm4ENS_16DefaultPtrTraitsElEENS6_IKS7_Lm4ES8_lEERKT1_,"aw",@nobits
	.sectionflags	@""
	.align	16
	.zero		1024


//--------------------- .nv.shared._ZN2at6native54_GLOBAL__N__aa9a477a_21_UpSampleBilinear2d_cu_607db5e327upsample_gen2d_aa_out_frameIN3c108BFloat16EfNS0_18upsample_antialias20BicubicFilterFunctorEEEvT0_S7_NS_27GenericPackedTensorAccessorIKT_Lm4ENS_16DefaultPtrTraitsElEENS8_IS9_Lm4ESB_lEERKT1_ --------------------------
	.section	.nv.shared._ZN2at6native54_GLOBAL__N__aa9a477a_21_UpSampleBilinear2d_cu_607db5e327upsample_gen2d_aa_out_frameIN3c108BFloat16EfNS0_18upsample_antialias20BicubicFilterFunctorEEEvT0_S7_NS_27GenericPackedTensorAccessorIKT_Lm4ENS_16DefaultPtrTraitsElEENS8_IS9_Lm4ESB_lEERKT1_,"aw",@nobits
	.sectionflags	@""
	.align	16
	.zero		1024


//--------------------- .nv.shared._ZN2at6native54_GLOBAL__N__aa9a477a_21_UpSampleBilinear2d_cu_607db5e327upsample_gen2d_aa_out_frameIN3c104HalfEfNS0_18upsample_antialias20BicubicFilterFunctorEEEvT0_S7_NS_27GenericPackedTensorAccessorIKT_Lm4ENS_16DefaultPtrTraitsElEENS8_IS9_Lm4ESB_lEERKT1_ --------------------------
	.section	.nv.shared._ZN2at6native54_GLOBAL__N__aa9a477a_21_UpSampleBilinear2d_cu_607db5e327upsample_gen2d_aa_out_frameIN3c104HalfEfNS0_18upsample_antialias20BicubicFilterFunctorEEEvT0_S7_NS_27GenericPackedTensorAccessorIKT_Lm4ENS_16DefaultPtrTraitsElEENS8_IS9_Lm4ESB_lEERKT1_,"aw",@nobits
	.sectionflags	@""
	.align	16
	.zero		1024


//--------------------- .nv.shared._ZN2at6native54_GLOBAL__N__aa9a477a_21_UpSampleBilinear2d_cu_607db5e327upsample_gen2d_aa_out_frameIffNS0_18upsample_antialias20BicubicFilterFunctorEEEvT0_S5_NS_27GenericPackedTensorAccessorIKT_Lm4ENS_16DefaultPtrTraitsElEENS6_IS7_Lm4ES9_lEERKT1_ --------------------------
	.section	.nv.shared._ZN2at6native54_GLOBAL__N__aa9a477a_21_UpSampleBilinear2d_cu_607db5e327upsample_gen2d_aa_out_frameIffNS0_18upsample_antialias20BicubicFilterFunctorEEEvT0_S5_NS_27GenericPackedTensorAccessorIKT_Lm4ENS_16DefaultPtrTraitsElEENS6_IS7_Lm4ES9_lEERKT1_,"aw",@nobits
	.sectionflags	@""
	.align	16
	.zero		1024


//--------------------- .nv.shared._ZN2at6native54_GLOBAL__N__aa9a477a_21_UpSampleBilinear2d_cu_607db5e327upsample_gen2d_aa_out_frameIddNS0_18upsample_antialias20BicubicFilterFunctorEEEvT0_S5_NS_27GenericPackedTensorAccessorIKT_Lm4ENS_16DefaultPtrTraitsElEENS6_IS7_Lm4ES9_lEERKT1_ --------------------------
	.section	.nv.shared._ZN2at6native54_GLOBAL__N__aa9a477a_21_UpSampleBilinear2d_cu_607db5e327upsample_gen2d_aa_out_frameIddNS0_18upsample_antialias20BicubicFilterFunctorEEEvT0_S5_NS_27GenericPackedTensorAccessorIKT_Lm4ENS_16DefaultPtrTraitsElEENS6_IS7_Lm4ES9_lEERKT1_,"aw",@nobits
	.sectionflags	@""
	.align	16
	.zero		1024


//--------------------- .nv.shared._ZN2at6native54_GLOBAL__N__aa9a477a_21_UpSampleBilinear2d_cu_607db5e336upsample_gen2d_aa_backward_out_frameIN3c108BFloat16EfNS0_18upsample_antialias21BilinearFilterFunctorEEEvT0_S7_NS_27GenericPackedTensorAccessorIT_Lm4ENS_16DefaultPtrTraitsElEENS8_IKS9_Lm4ESA_lEERKT1_ --------------------------
	.section	.nv.shared._ZN2at6native54_GLOBAL__N__aa9a477a_21_UpSampleBilinear2d_cu_607db5e336upsample_gen2d_aa_backward_out_frameIN3c108BFloat16EfNS0_18upsample_antialias21BilinearFilterFunctorEEEvT0_S7_NS_27GenericPackedTensorAccessorIT_Lm4ENS_16DefaultPtrTraitsElEENS8_IKS9_Lm4ESA_lEERKT1_,"aw",@nobits
	.sectionflags	@""
	.align	16
	.zero		1024


//--------------------- .nv.shared._ZN2at6native54_GLOBAL__N__aa9a477a_21_UpSampleBilinear2d_cu_607db5e336upsample_gen2d_aa_backward_out_frameIN3c104HalfEfNS0_18upsample_antialias21BilinearFilterFunctorEEEvT0_S7_NS_27GenericPackedTensorAccessorIT_Lm4ENS_16DefaultPtrTraitsElEENS8_IKS9_Lm4ESA_lEERKT1_ --------------------------
	.section	.nv.shared._ZN2at6native54_GLOBAL__N__aa9a477a_21_UpSampleBilinear2d_cu_607db5e336upsample_gen2d_aa_backward_out_frameIN3c104HalfEfNS0_18upsample_antialias21BilinearFilterFunctorEEEvT0_S7_NS_27GenericPackedTensorAccessorIT_Lm4ENS_16DefaultPtrTraitsElEENS8_IKS9_Lm4ESA_lEERKT1_,"aw",@nobits
	.sectionflags	@""
	.align	16
	.zero		1024


//--------------------- .nv.shared._ZN2at6native54_GLOBAL__N__aa9a477a_21_UpSampleBilinear2d_cu_607db5e336upsample_gen2d_aa_backward_out_frameIffNS0_18upsample_antialias21BilinearFilterFunctorEEEvT0_S5_NS_27GenericPackedTensorAccessorIT_Lm4ENS_16DefaultPtrTraitsElEENS6_IKS7_Lm4ES8_lEERKT1_ --------------------------
	.section	.nv.shared._ZN2at6native54_GLOBAL__N__aa9a477a_21_UpSampleBilinear2d_cu_607db5e336upsample_gen2d_aa_backward_out_frameIffNS0_18upsample_antialias21BilinearFilterFunctorEEEvT0_S5_NS_27GenericPackedTensorAccessorIT_Lm4ENS_16DefaultPtrTraitsElEENS6_IKS7_Lm4ES8_lEERKT1_,"aw",@nobits
	.sectionflags	@""
	.align	16
	.zero		1024


//--------------------- .nv.shared._ZN2at6native54_GLOBAL__N__aa9a477a_21_UpSampleBilinear2d_cu_607db5e336upsample_gen2d_aa_backward_out_frameIddNS0_18upsample_antialias21BilinearFilterFunctorEEEvT0_S5_NS_27GenericPackedTensorAccessorIT_Lm4ENS_16DefaultPtrTraitsElEENS6_IKS7_Lm4ES8_lEERKT1_ --------------------------
	.section	.nv.shared._ZN2at6native54_GLOBAL__N__aa9a477a_21_UpSampleBilinear2d_cu_607db5e336upsample_gen2d_aa_backward_out_frameIddNS0_18upsample_antialias21BilinearFilterFunctorEEEvT0_S5_NS_27GenericPackedTensorAccessorIT_Lm4ENS_16DefaultPtrTraitsElEENS6_IKS7_Lm4ES8_lEERKT1_,"aw",@nobits
	.sectionflags	@""
	.align	16
	.zero		1024


//--------------------- .nv.shared._ZN2at6native54_GLOBAL__N__aa9a477a_21_UpSampleBilinear2d_cu_607db5e327upsample_gen2d_aa_out_frameIN3c108BFloat16EfNS0_18upsample_antialias21BilinearFilterFunctorEEEvT0_S7_NS_27GenericPackedTensorAccessorIKT_Lm4ENS_16DefaultPtrTraitsElEENS8_IS9_Lm4ESB_lEERKT1_ --------------------------
	.section	.nv.shared._ZN2at6native54_GLOBAL__N__aa9a477a_21_UpSampleBilinear2d_cu_607db5e327upsample_gen2d_aa_out_frameIN3c108BFloat16EfNS0_18upsample_antialias21BilinearFilterFunctorEEEvT0_S7_NS_27GenericPackedTensorAccessorIKT_Lm4ENS_16DefaultPtrTraitsElEENS8_IS9_Lm4ESB_lEERKT1_,"aw",@nobits
	.sectionflags	@""
	.align	16
	.zero		1024


//--------------------- .nv.shared._ZN2at6native54_GLOBAL__N__aa9a477a_21_UpSampleBilinear2d_cu_607db5e327upsample_gen2d_aa_out_frameIN3c104HalfEfNS0_18upsample_antialias21BilinearFilterFunctorEEEvT0_S7_NS_27GenericPackedTensorAccessorIKT_Lm4ENS_16DefaultPtrTraitsElEENS8_IS9_Lm4ESB_lEERKT1_ --------------------------
	.section	.nv.shared._ZN2at6native54_GLOBAL__N__aa9a477a_21_UpSampleBilinear2d_cu_607db5e327upsample_gen2d_aa_out_frameIN3c104HalfEfNS0_18upsample_antialias21BilinearFilterFunctorEEEvT0_S7_NS_27GenericPackedTensorAccessorIKT_Lm4ENS_16DefaultPtrTraitsElEENS8_IS9_Lm4ESB_lEERKT1_,"aw",@nobits
	.sectionflags	@""
	.align	16
	.zero		1024


//--------------------- .nv.shared._ZN2at6native54_GLOBAL__N__aa9a477a_21_UpSampleBilinear2d_cu_607db5e327upsample_gen2d_aa_out_frameIffNS0_18upsample_antialias21BilinearFilterFunctorEEEvT0_S5_NS_27GenericPackedTensorAccessorIKT_Lm4ENS_16DefaultPtrTraitsElEENS6_IS7_Lm4ES9_lEERKT1_ --------------------------
	.section	.nv.shared._ZN2at6native54_GLOBAL__N__aa9a477a_21_UpSampleBilinear2d_cu_607db5e327upsample_gen2d_aa_out_frameIffNS0_18upsample_antialias21BilinearFilterFunctorEEEvT0_S5_NS_27GenericPackedTensorAccessorIKT_Lm4ENS_16DefaultPtrTraitsElEENS6_IS7_Lm4ES9_lEERKT1_,"aw",@nobits
	.sectionflags	@""
	.align	16
	.zero		1024


//--------------------- .nv.shared._ZN2at6native54_GLOBAL__N__aa9a477a_21_UpSampleBilinear2d_cu_607db5e327upsample_gen2d_aa_out_frameIddNS0_18upsample_antialias21BilinearFilterFunctorEEEvT0_S5_NS_27GenericPackedTensorAccessorIKT_Lm4ENS_16DefaultPtrTraitsElEENS6_IS7_Lm4ES9_lEERKT1_ --------------------------
	.section	.nv.shared._ZN2at6native54_GLOBAL__N__aa9a477a_21_UpSampleBilinear2d_cu_607db5e327upsample_gen2d_aa_out_frameIddNS0_18upsample_antialias21BilinearFilterFunctorEEEvT0_S5_NS_27GenericPackedTensorAccessorIKT_Lm4ENS_16DefaultPtrTraitsElEENS6_IS7_Lm4ES9_lEERKT1_,"aw",@nobits
	.sectionflags	@""
	.align	16
	.zero		1024


//--------------------- .nv.shared._ZN2at6native54_GLOBAL__N__aa9a477a_21_UpSampleBilinear2d_cu_607db5e338upsample_bilinear2d_backward_out_frameIN3c108BFloat16EfEEvmiiiiT0_S5_bPT_PKS6_ --------------------------
	.section	.nv.shared._ZN2at6native54_GLOBAL__N__aa9a477a_21_UpSampleBilinear2d_cu_607db5e338upsample_bilinear2d_backward_out_frameIN3c108BFloat16EfEEvmiiiiT0_S5_bPT_PKS6_,"aw",@nobits
	.sectionflags	@""
	.align	16
	.zero		1024


//--------------------- .nv.shared._ZN2at6native54_GLOBAL__N__aa9a477a_21_UpSampleBilinear2d_cu_607db5e343upsample_bilinear2d_backward_nhwc_out_frameIN3c108BFloat16EfEEviiiiT0_S5_bPT_PKS6_imm --------------------------
	.section	.nv.shared._ZN2at6native54_GLOBAL__N__aa9a477a_21_UpSampleBilinear2d_cu_607db5e343upsample_bilinear2d_backward_nhwc_out_frameIN3c108BFloat16EfEEviiiiT0_S5_bPT_PKS6_imm,"aw",@nobits
	.sectionflags	@""
	.align	16
	.zero		1024


//--------------------- .nv.shared._ZN2at6native54_GLOBAL__N__aa9a477a_21_UpSampleBilinear2d_cu_607db5e338upsample_bilinear2d_backward_out_frameIN3c104HalfEfEEvmiiiiT0_S5_bPT_PKS6_ --------------------------
	.section	.nv.shared._ZN2at6native54_GLOBAL__N__aa9a477a_21_UpSampleBilinear2d_cu_607db5e338upsample_bilinear2d_backward_out_frameIN3c104HalfEfEEvmiiiiT0_S5_bPT_PKS6_,"aw",@nobits
	.sectionflags	@""
	.align	16
	.zero		1024


//--------------------- .nv.shared._ZN2at6native54_GLOBAL__N__aa9a477a_21_UpSampleBilinear2d_cu_607db5e343upsample_bilinear2d_backward_nhwc_out_frameIN3c104HalfEfEEviiiiT0_S5_bPT_PKS6_imm --------------------------
	.section	.nv.shared._ZN2at6native54_GLOBAL__N__aa9a477a_21_UpSampleBilinear2d_cu_607db5e343upsample_bilinear2d_backward_nhwc_out_frameIN3c104HalfEfEEviiiiT0_S5_bPT_PKS6_imm,"aw",@nobits
	.sectionflags	@""
	.align	16
	.zero		1024


//--------------------- .nv.shared._ZN2at6native54_GLOBAL__N__aa9a477a_21_UpSampleBilinear2d_cu_607db5e338upsample_bilinear2d_backward_out_frameIffEEvmiiiiT0_S3_bPT_PKS4_ --------------------------
	.section	.nv.shared._ZN2at6native54_GLOBAL__N__aa9a477a_21_UpSampleBilinear2d_cu_607db5e338upsample_bilinear2d_backward_out_frameIffEEvmiiiiT0_S3_bPT_PKS4_,"aw",@nobits
	.sectionflags	@""
	.align	16
	.zero		1024


//--------------------- .nv.shared._ZN2at6native54_GLOBAL__N__aa9a477a_21_UpSampleBilinear2d_cu_607db5e343upsample_bilinear2d_backward_nhwc_out_frameIffEEviiiiT0_S3_bPT_PKS4_imm --------------------------
	.section	.nv.shared._ZN2at6native54_GLOBAL__N__aa9a477a_21_UpSampleBilinear2d_cu_607db5e343upsample_bilinear2d_backward_nhwc_out_frameIffEEviiiiT0_S3_bPT_PKS4_imm,"aw",@nobits
	.sectionflags	@""
	.align	16
	.zero		1024


//--------------------- .nv.shared._ZN2at6native54_GLOBAL__N__aa9a477a_21_UpSampleBilinear2d_cu_607db5e338upsample_bilinear2d_backward_out_frameIddEEvmiiiiT0_S3_bPT_PKS4_ --------------------------
	.section	.nv.shared._ZN2at6native54_GLOBAL__N__aa9a477a_21_UpSampleBilinear2d_cu_607db5e338upsample_bilinear2d_backward_out_frameIddEEvmiiiiT0_S3_bPT_PKS4_,"aw",@nobits
	.sectionflags	@""
	.align	16
	.zero		1024


//--------------------- .nv.shared._ZN2at6native54_GLOBAL__N__aa9a477a_21_UpSampleBilinear2d_cu_607db5e343upsample_bilinear2d_backward_nhwc_out_frameIddEEviiiiT0_S3_bPT_PKS4_imm --------------------------
	.section	.nv.shared._ZN2at6native54_GLOBAL__N__aa9a477a_21_UpSampleBilinear2d_cu_607db5e343upsample_bilinear2d_backward_nhwc_out_frameIddEEviiiiT0_S3_bPT_PKS4_imm,"aw",@nobits
	.sectionflags	@""
	.align	16
	.zero		1024


//--------------------- .nv.shared._ZN2at6native54_GLOBAL__N__aa9a477a_21_UpSampleBilinear2d_cu_607db5e329upsample_bilinear2d_out_frameIN3c108BFloat16EfEEviT0_S5_bNS_27GenericPackedTensorAccessorIKT_Lm4ENS_16DefaultPtrTraitsElEENS6_IS7_Lm4ES9_lEE --------------------------
	.section	.nv.shared._ZN2at6native54_GLOBAL__N__aa9a477a_21_UpSampleBilinear2d_cu_607db5e329upsample_bilinear2d_out_frameIN3c108BFloat16EfEEviT0_S5_bNS_27GenericPackedTensorAccessorIKT_Lm4ENS_16DefaultPtrTraitsElEENS6_IS7_Lm4ES9_lEE,"aw",@nobits
	.sectionflags	@""
	.align	16
	.zero		1024


//--------------------- .nv.shared._ZN2at6native54_GLOBAL__N__aa9a477a_21_UpSampleBilinear2d_cu_607db5e334upsample_bilinear2d_nhwc_out_frameIN3c108BFloat16EfEEvT0_S5_biiiiiPKT_PS6_i --------------------------
	.section	.nv.shared._ZN2at6native54_GLOBAL__N__aa9a477a_21_UpSampleBilinear2d_cu_607db5e334upsample_bilinear2d_nhwc_out_frameIN3c108BFloat16EfEEvT0_S5_biiiiiPKT_PS6_i,"aw",@nobits
	.sectionflags	@""
	.align	16
	.zero		1024


//--------------------- .nv.shared._ZN2at6native54_GLOBAL__N__aa9a477a_21_UpSampleBilinear2d_cu_607db5e329upsample_bilinear2d_out_frameIN3c104HalfEfEEviT0_S5_bNS_27GenericPackedTensorAccessorIKT_Lm4ENS_16DefaultPtrTraitsElEENS6_IS7_Lm4ES9_lEE --------------------------
	.section	.nv.shared._ZN2at6native54_GLOBAL__N__aa9a477a_21_UpSampleBilinear2d_cu_607db5e329upsample_bilinear2d_out_frameIN3c104HalfEfEEviT0_S5_bNS_27GenericPackedTensorAccessorIKT_Lm4ENS_16DefaultPtrTraitsElEENS6_IS7_Lm4ES9_lEE,"aw",@nobits
	.sectionflags	@""
	.align	16
	.zero		1024


//--------------------- .nv.shared._ZN2at6native54_GLOBAL__N__aa9a477a_21_UpSampleBilinear2d_cu_607db5e334upsample_bilinear2d_nhwc_out_frameIN3c104HalfEfEEvT0_S5_biiiiiPKT_PS6_i --------------------------
	.section	.nv.shared._ZN2at6native54_GLOBAL__N__aa9a477a_21_UpSampleBilinear2d_cu_607db5e334upsample_bilinear2d_nhwc_out_frameIN3c104HalfEfEEvT0_S5_biiiiiPKT_PS6_i,"aw",@nobits
	.sectionflags	@""
	.align	16
	.zero		1024


//--------------------- .nv.shared._ZN2at6native54_GLOBAL__N__aa9a477a_21_UpSampleBilinear2d_cu_607db5e329upsample_bilinear2d_out_frameIffEEviT0_S3_bNS_27GenericPackedTensorAccessorIKT_Lm4ENS_16DefaultPtrTraitsElEENS4_IS5_Lm4ES7_lEE --------------------------
	.section	.nv.shared._ZN2at6native54_GLOBAL__N__aa9a477a_21_UpSampleBilinear2d_cu_607db5e329upsample_bilinear2d_out_frameIffEEviT0_S3_bNS_27GenericPackedTensorAccessorIKT_Lm4ENS_16DefaultPtrTraitsElEENS4_IS5_Lm4ES7_lEE,"aw",@nobits
	.sectionflags	@""
	.align	16
	.zero		1024


//--------------------- .nv.shared._ZN2at6native54_GLOBAL__N__aa9a477a_21_UpSampleBilinear2d_cu_607db5e334upsample_bilinear2d_nhwc_out_frameIffEEvT0_S3_biiiiiPKT_PS4_i --------------------------
	.section	.nv.shared._ZN2at6native54_GLOBAL__N__aa9a477a_21_UpSampleBilinear2d_cu_607db5e334upsample_bilinear2d_nhwc_out_frameIffEEvT0_S3_biiiiiPKT_PS4_i,"aw",@nobits
	.sectionflags	@""
	.align	16
	.zero		1024


//--------------------- .nv.shared._ZN2at6native54_GLOBAL__N__aa9a477a_21_UpSampleBilinear2d_cu_607db5e329upsample_bilinear2d_out_frameIddEEviT0_S3_bNS_27GenericPackedTensorAccessorIKT_Lm4ENS_16DefaultPtrTraitsElEENS4_IS5_Lm4ES7_lEE --------------------------
	.section	.nv.shared._ZN2at6native54_GLOBAL__N__aa9a477a_21_UpSampleBilinear2d_cu_607db5e329upsample_bilinear2d_out_frameIddEEviT0_S3_bNS_27GenericPackedTensorAccessorIKT_Lm4ENS_16DefaultPtrTraitsElEENS4_IS5_Lm4ES7_lEE,"aw",@nobits
	.sectionflags	@""
	.align	16
	.zero		1024


//--------------------- .nv.shared._ZN2at6native54_GLOBAL__N__aa9a477a_21_UpSampleBilinear2d_cu_607db5e334upsample_bilinear2d_nhwc_out_frameIddEEvT0_S3_biiiiiPKT_PS4_i --------------------------
	.section	.nv.shared._ZN2at6native54_GLOBAL__N__aa9a477a_21_UpSampleBilinear2d_cu_607db5e334upsample_bilinear2d_nhwc_out_frameIddEEvT0_S3_biiiiiPKT_PS4_i,"aw",@nobits
	.sectionflags	@""
	.align	16
	.zero		1024


//--------------------- .nv.constant0._ZN2at6native54_GLOBAL__N__aa9a477a_21_UpSampleBilinear2d_cu_607db5e336upsample_gen2d_aa_backward_out_frameIN3c108BFloat16EfNS0_18upsample_antialias20BicubicFilterFunctorEEEvT0_S7_NS_27GenericPackedTensorAccessorIT_Lm4ENS_16DefaultPtrTraitsElEENS8_IKS9_Lm4ESA_lEERKT1_ --------------------------
	.section	.nv.constant0._ZN2at6native54_GLOBAL__N__aa9a477a_21_UpSampleBilinear2d_cu_607db5e336upsample_gen2d_aa_backward_out_frameIN3c108BFloat16EfNS0_18upsample_antialias20BicubicFilterFunctorEEEvT0_S7_NS_27GenericPackedTensorAccessorIT_Lm4ENS_16DefaultPtrTraitsElEENS8_IKS9_Lm4ESA_lEERKT1_,"a",@progbits
	.sectionflags	@""
	.align	4
.nv.constant0._ZN2at6native54_GLOBAL__N__aa9a477a_21_UpSampleBilinear2d_cu_607db5e336upsample_gen2d_aa_backward_out_frameIN3c108BFloat16EfNS0_18upsample_antialias20BicubicFilterFunctorEEEvT0_S7_NS_27GenericPackedTensorAccessorIT_Lm4ENS_16DefaultPtrTraitsElEENS8_IKS9_Lm4ESA_lEERKT1_:
	.zero		1056


//--------------------- .nv.constant0._ZN2at6native54_GLOBAL__N__aa9a477a_21_UpSampleBilinear2d_cu_607db5e336upsample_gen2d_aa_backward_out_frameIN3c104HalfEfNS0_18upsample_antialias20BicubicFilterFunctorEEEvT0_S7_NS_27GenericPackedTensorAccessorIT_Lm4ENS_16DefaultPtrTraitsElEENS8_IKS9_Lm4ESA_lEERKT1_ --------------------------
	.section	.nv.constant0._ZN2at6native54_GLOBAL__N__aa9a477a_21_UpSampleBilinear2d_cu_607db5e336upsample_gen2d_aa_backward_out_frameIN3c104HalfEfNS0_18upsample_antialias20BicubicFilterFunctorEEEvT0_S7_NS_27GenericPackedTensorAccessorIT_Lm4ENS_16DefaultPtrTraitsElEENS8_IKS9_Lm4ESA_lEERKT1_,"a",@progbits
	.sectionflags	@""
	.align	4
.nv.constant0._ZN2at6native54_GLOBAL__N__aa9a477a_21_UpSampleBilinear2d_cu_607db5e336upsample_gen2d_aa_backward_out_frameIN3c104HalfEfNS0_18upsample_antialias20BicubicFilterFunctorEEEvT0_S7_NS_27GenericPackedTensorAccessorIT_Lm4ENS_16DefaultPtrTraitsElEENS8_IKS9_Lm4ESA_lEERKT1_:
	.zero		1056


//--------------------- .nv.constant0._ZN2at6native54_GLOBAL__N__aa9a477a_21_UpSampleBilinear2d_cu_607db5e336upsample_gen2d_aa_backward_out_frameIffNS0_18upsample_antialias20BicubicFilterFunctorEEEvT0_S5_NS_27GenericPackedTensorAccessorIT_Lm4ENS_16DefaultPtrTraitsElEENS6_IKS7_Lm4ES8_lEERKT1_ --------------------------
	.section	.nv.constant0._ZN2at6native54_GLOBAL__N__aa9a477a_21_UpSampleBilinear2d_cu_607db5e336upsample_gen2d_aa_backward_out_frameIffNS0_18upsample_antialias20BicubicFilterFunctorEEEvT0_S5_NS_27GenericPackedTensorAccessorIT_Lm4ENS_16DefaultPtrTraitsElEENS6_IKS7_Lm4ES8_lEERKT1_,"a",@progbits
	.sectionflags	@""
	.align	4
.nv.constant0._ZN2at6native54_GLOBAL__N__aa9a477a_21_UpSampleBilinear2d_cu_607db5e336upsample_gen2d_aa_backward_out_frameIffNS0_18upsample_antialias20BicubicFilterFunctorEEEvT0_S5_NS_27GenericPackedTensorAccessorIT_Lm4ENS_16DefaultPtrTraitsElEENS6_IKS7_Lm4ES8_lEERKT1_:
	.zero		1056


//--------------------- .nv.constant0._ZN2at6native54_GLOBAL__N__aa9a477a_21_UpSampleBilinear2d_cu_607db5e336upsample_gen2d_aa_backward_out_frameIddNS0_18upsample_antialias20BicubicFilterFunctorEEEvT0_S5_NS_27GenericPackedTensorAccessorIT_Lm4ENS_16DefaultPtrTraitsElEENS6_IKS7_Lm4ES8_lEERKT1_ --------------------------
	.section	.nv.constant0._ZN2at6native54_GLOBAL__N__aa9a477a_21_UpSampleBilinear2d_cu_607db5e336upsample_gen2d_aa_backward_out_frameIddNS0_18upsample_antialias20BicubicFilterFunctorEEEvT0_S5_NS_27GenericPackedTensorAccessorIT_Lm4ENS_16DefaultPtrTraitsElEENS6_IKS7_Lm4ES8_lEERKT1_,"a",@progbits
	.sectionflags	@""
	.align	4
.nv.constant0._ZN2at6native54_GLOBAL__N__aa9a477a_21_UpSampleBilinear2d_cu_607db5e336upsample_gen2d_aa_backward_out_frameIddNS0_18upsample_antialias20BicubicFilterFunctorEEEvT0_S5_NS_27GenericPackedTensorAccessorIT_Lm4ENS_16DefaultPtrTraitsElEENS6_IKS7_Lm4ES8_lEERKT1_:
	.zero		1064


//--------------------- .nv.constant0._ZN2at6native54_GLOBAL__N__aa9a477a_21_UpSampleBilinear2d_cu_607db5e327upsample_gen2d_aa_out_frameIN3c108BFloat16EfNS0_18upsample_antialias20BicubicFilterFunctorEEEvT0_S7_NS_27GenericPackedTensorAccessorIKT_Lm4ENS_16DefaultPtrTraitsElEENS8_IS9_Lm4ESB_lEERKT1_ --------------------------
	.section	.nv.constant0._ZN2at6native54_GLOBAL__N__aa9a477a_21_UpSampleBilinear2d_cu_607db5e327upsample_gen2d_aa_out_frameIN3c108BFloat16EfNS0_18upsample_antialias20BicubicFilterFunctorEEEvT0_S7_NS_27GenericPackedTensorAccessorIKT_Lm4ENS_16DefaultPtrTraitsElEENS8_IS9_Lm4ESB_lEERKT1_,"a",@progbits
	.sectionflags	@""
	.align	4
.nv.constant0._ZN2at6native54_GLOBAL__N__aa9a477a_21_UpSampleBilinear2d_cu_607db5e327upsample_gen2d_aa_out_frameIN3c108BFloat16EfNS0_18upsample_antialias20BicubicFilterFunctorEEEvT0_S7_NS_27GenericPackedTensorAccessorIKT_Lm4ENS_16DefaultPtrTraitsElEENS8_IS9_Lm4ESB_lEERKT1_:
	.zero		1056


//--------------------- .nv.constant0._ZN2at6native54_GLOBAL__N__aa9a477a_21_UpSampleBilinear2d_cu_607db5e327upsample_gen2d_aa_out_frameIN3c104HalfEfNS0_18upsample_antialias20BicubicFilterFunctorEEEvT0_S7_NS_27GenericPackedTensorAccessorIKT_Lm4ENS_16DefaultPtrTraitsElEENS8_IS9_Lm4ESB_lEERKT1_ --------------------------
	.section	.nv.constant0._ZN2at6native54_GLOBAL__N__aa9a477a_21_UpSampleBilinear2d_cu_607db5e327upsample_gen2d_aa_out_frameIN3c104HalfEfNS0_18upsample_antialias20BicubicFilterFunctorEEEvT0_S7_NS_27GenericPackedTensorAccessorIKT_Lm4ENS_16DefaultPtrTraitsElEENS8_IS9_Lm4ESB_lEERKT1_,"a",@progbits
	.sectionflags	@""
	.align	4
.nv.constant0._ZN2at6native54_GLOBAL__N__aa9a477a_21_UpSampleBilinear2d_cu_607db5e327upsample_gen2d_aa_out_frameIN3c104HalfEfNS0_18upsample_antialias20BicubicFilterFunctorEEEvT0_S7_NS_27GenericPackedTensorAccessorIKT_Lm4ENS_16DefaultPtrTraitsElEENS8_IS9_Lm4ESB_lEERKT1_:
	.zero		1056


//--------------------- .nv.constant0._ZN2at6native54_GLOBAL__N__aa9a477a_21_UpSampleBilinear2d_cu_607db5e327upsample_gen2d_aa_out_frameIffNS0_18upsample_antialias20BicubicFilterFunctorEEEvT0_S5_NS_27GenericPackedTensorAccessorIKT_Lm4ENS_16DefaultPtrTraitsElEENS6_IS7_Lm4ES9_lEERKT1_ --------------------------
	.section	.nv.constant0._ZN2at6native54_GLOBAL__N__aa9a477a_21_UpSampleBilinear2d_cu_607db5e327upsample_gen2d_aa_out_frameIffNS0_18upsample_antialias20BicubicFilterFunctorEEEvT0_S5_NS_27GenericPackedTensorAccessorIKT_Lm4ENS_16DefaultPtrTraitsElEENS6_IS7_Lm4ES9_lEERKT1_,"a",@progbits
	.sectionflags	@""
	.align	4
.nv.constant0._ZN2at6native54_GLOBAL__N__aa9a477a_21_UpSampleBilinear2d_cu_607db5e327upsample_gen2d_aa_out_frameIffNS0_18upsample_antialias20BicubicFilterFunctorEEEvT0_S5_NS_27GenericPackedTensorAccessorIKT_Lm4ENS_16DefaultPtrTraitsElEENS6_IS7_Lm4ES9_lEERKT1_:
	.zero		1056


//--------------------- .nv.constant0._ZN2at6native54_GLOBAL__N__aa9a477a_21_UpSampleBilinear2d_cu_607db5e327upsample_gen2d_aa_out_frameIddNS0_18upsample_antialias20BicubicFilterFunctorEEEvT0_S5_NS_27GenericPackedTensorAccessorIKT_Lm4ENS_16DefaultPtrTraitsElEENS6_IS7_Lm4ES9_lEERKT1_ --------------------------
	.section	.nv.constant0._ZN2at6native54_GLOBAL__N__aa9a477a_21_UpSampleBilinear2d_cu_607db5e327upsample_gen2d_aa_out_frameIddNS0_18upsample_antialias20BicubicFilterFunctorEEEvT0_S5_NS_27GenericPackedTensorAccessorIKT_Lm4ENS_16DefaultPtrTraitsElEENS6_IS7_Lm4ES9_lEERKT1_,"a",@progbits
	.sectionflags	@""
	.align	4
.nv.constant0._ZN2at6native54_GLOBAL__N__aa9a477a_21_UpSampleBilinear2d_cu_607db5e327upsample_gen2d_aa_out_frameIddNS0_18upsample_antialias20BicubicFilterFunctorEEEvT0_S5_NS_27GenericPackedTensorAccessorIKT_Lm4ENS_16DefaultPtrTraitsElEENS6_IS7_Lm4ES9_lEERKT1_:
	.zero		1064


//--------------------- .nv.constant0._ZN2at6native54_GLOBAL__N__aa9a477a_21_UpSampleBilinear2d_cu_607db5e336upsample_gen2d_aa_backward_out_frameIN3c108BFloat16EfNS0_18upsample_antialias21BilinearFilterFunctorEEEvT0_S7_NS_27GenericPackedTensorAccessorIT_Lm4ENS_16DefaultPtrTraitsElEENS8_IKS9_Lm4ESA_lEERKT1_ --------------------------
	.section	.nv.constant0._ZN2at6native54_GLOBAL__N__aa9a477a_21_UpSampleBilinear2d_cu_607db5e336upsample_gen2d_aa_backward_out_frameIN3c108BFloat16EfNS0_18upsample_antialias21BilinearFilterFunctorEEEvT0_S7_NS_27GenericPackedTensorAccessorIT_Lm4ENS_16DefaultPtrTraitsElEENS8_IKS9_Lm4ESA_lEERKT1_,"a",@progbits
	.sectionflags	@""
	.align	4
.nv.constant0._ZN2at6native54_GLOBAL__N__aa9a477a_21_UpSampleBilinear2d_cu_607db5e336upsample_gen2d_aa_backward_out_frameIN3c108BFloat16EfNS0_18upsample_antialias21BilinearFilterFunctorEEEvT0_S7_NS_27GenericPackedTensorAccessorIT_Lm4ENS_16DefaultPtrTraitsElEENS8_IKS9_Lm4ESA_lEERKT1_:
	.zero		1056


//--------------------- .nv.constant0._ZN2at6native54_GLOBAL__N__aa9a477a_21_UpSampleBilinear2d_cu_607db5e336upsample_gen2d_aa_backward_out_frameIN3c104HalfEfNS0_18upsample_antialias21BilinearFilterFunctorEEEvT0_S7_NS_27GenericPackedTensorAccessorIT_Lm4ENS_16DefaultPtrTraitsElEENS8_IKS9_Lm4ESA_lEERKT1_ --------------------------
	.section	.nv.constant0._ZN2at6native54_GLOBAL__N__aa9a477a_21_UpSampleBilinear2d_cu_607db5e336upsample_gen2d_aa_backward_out_frameIN3c104HalfEfNS0_18upsample_antialias21BilinearFilterFunctorEEEvT0_S7_NS_27GenericPackedTensorAccessorIT_Lm4ENS_16DefaultPtrTraitsElEENS8_IKS9_Lm4ESA_lEERKT1_,"a",@progbits
	.sectionflags	@""
	.align	4
.nv.constant0._ZN2at6native54_GLOBAL__N__aa9a477a_21_UpSampleBilinear2d_cu_607db5e336upsample_gen2d_aa_backward_out_frameIN3c104HalfEfNS0_18upsample_antialias21BilinearFilterFunctorEEEvT0_S7_NS_27GenericPackedTensorAccessorIT_Lm4ENS_16DefaultPtrTraitsElEENS8_IKS9_Lm4ESA_lEERKT1_:
	.zero		1056


//--------------------- .nv.constant0._ZN2at6native54_GLOBAL__N__aa9a477a_21_UpSampleBilinear2d_cu_607db5e336upsample_gen2d_aa_backward_out_frameIffNS0_18upsample_antialias21BilinearFilterFunctorEEEvT0_S5_NS_27GenericPackedTensorAccessorIT_Lm4ENS_16DefaultPtrTraitsElEENS6_IKS7_Lm4ES8_lEERKT1_ --------------------------
	.section	.nv.constant0._ZN2at6native54_GLOBAL__N__aa9a477a_21_UpSampleBilinear2d_cu_607db5e336upsample_gen2d_aa_backward_out_frameIffNS0_18upsample_antialias21BilinearFilterFunctorEEEvT0_S5_NS_27GenericPackedTensorAccessorIT_Lm4ENS_16DefaultPtrTraitsElEENS6_IKS7_Lm4ES8_lEERKT1_,"a",@progbits
	.sectionflags	@""
	.align	4
.nv.constant0._ZN2at6native54_GLOBAL__N__aa9a477a_21_UpSampleBilinear2d_cu_607db5e336upsample_gen2d_aa_backward_out_frameIffNS0_18upsample_antialias21BilinearFilterFunctorEEEvT0_S5_NS_27GenericPackedTensorAccessorIT_Lm4ENS_16DefaultPtrTraitsElEENS6_IKS7_Lm4ES8_lEERKT1_:
	.zero		1056


//--------------------- .nv.constant0._ZN2at6native54_GLOBAL__N__aa9a477a_21_UpSampleBilinear2d_cu_607db5e336upsample_gen2d_aa_backward_out_frameIddNS0_18upsample_antialias21BilinearFilterFunctorEEEvT0_S5_NS_27GenericPackedTensorAccessorIT_Lm4ENS_16DefaultPtrTraitsElEENS6_IKS7_Lm4ES8_lEERKT1_ --------------------------
	.section	.nv.constant0._ZN2at6native54_GLOBAL__N__aa9a477a_21_UpSampleBilinear2d_cu_607db5e336upsample_gen2d_aa_backward_out_frameIddNS0_18upsample_antialias21BilinearFilterFunctorEEEvT0_S5_NS_27GenericPackedTensorAccessorIT_Lm4ENS_16DefaultPtrTraitsElEENS6_IKS7_Lm4ES8_lEERKT1_,"a",@progbits
	.sectionflags	@""
	.align	4
.nv.constant0._ZN2at6native54_GLOBAL__N__aa9a477a_21_UpSampleBilinear2d_cu_607db5e336upsample_gen2d_aa_backward_out_frameIddNS0_18upsample_antialias21BilinearFilterFunctorEEEvT0_S5_NS_27GenericPackedTensorAccessorIT_Lm4ENS_16DefaultPtrTraitsElEENS6_IKS7_Lm4ES8_lEERKT1_:
	.zero		1064


//--------------------- .nv.constant0._ZN2at6native54_GLOBAL__N__aa9a477a_21_UpSampleBilinear2d_cu_607db5e327upsample_gen2d_aa_out_frameIN3c108BFloat16EfNS0_18upsample_antialias21BilinearFilterFunctorEEEvT0_S7_NS_27GenericPackedTensorAccessorIKT_Lm4ENS_16DefaultPtrTraitsElEENS8_IS9_Lm4ESB_lEERKT1_ --------------------------
	.section	.nv.constant0._ZN2at6native54_GLOBAL__N__aa9a477a_21_UpSampleBilinear2d_cu_607db5e327upsample_gen2d_aa_out_frameIN3c108BFloat16EfNS0_18upsample_antialias21BilinearFilterFunctorEEEvT0_S7_NS_27GenericPackedTensorAccessorIKT_Lm4ENS_16DefaultPtrTraitsElEENS8_IS9_Lm4ESB_lEERKT1_,"a",@progbits
	.sectionflags	@""
	.align	4
.nv.constant0._ZN2at6native54_GLOBAL__N__aa9a477a_21_UpSampleBilinear2d_cu_607db5e327upsample_gen2d_aa_out_frameIN3c108BFloat16EfNS0_18upsample_antialias21BilinearFilterFunctorEEEvT0_S7_NS_27GenericPackedTensorAccessorIKT_Lm4ENS_16DefaultPtrTraitsElEENS8_IS9_Lm4ESB_lEERKT1_:
	.zero		1056


//--------------------- .nv.constant0._ZN2at6native54_GLOBAL__N__aa9a477a_21_UpSampleBilinear2d_cu_607db5e327upsample_gen2d_aa_out_frameIN3c104HalfEfNS0_18upsample_antialias21BilinearFilterFunctorEEEvT0_S7_NS_27GenericPackedTensorAccessorIKT_Lm4ENS_16DefaultPtrTraitsElEENS8_IS9_Lm4ESB_lEERKT1_ --------------------------
	.section	.nv.constant0._ZN2at6native54_GLOBAL__N__aa9a477a_21_UpSampleBilinear2d_cu_607db5e327upsample_gen2d_aa_out_frameIN3c104HalfEfNS0_18upsample_antialias21BilinearFilterFunctorEEEvT0_S7_NS_27GenericPackedTensorAccessorIKT_Lm4ENS_16DefaultPtrTraitsElEENS8_IS9_Lm4ESB_lEERKT1_,"a",@progbits
	.sectionflags	@""
	.align	4
.nv.constant0._ZN2at6native54_GLOBAL__N__aa9a477a_21_UpSampleBilinear2d_cu_607db5e327upsample_gen2d_aa_out_frameIN3c104HalfEfNS0_18upsample_antialias21BilinearFilterFunctorEEEvT0_S7_NS_27GenericPackedTensorAccessorIKT_Lm4ENS_16DefaultPtrTraitsElEENS8_IS9_Lm4ESB_lEERKT1_:
	.zero		1056


//--------------------- .nv.constant0._ZN2at6native54_GLOBAL__N__aa9a477a_21_UpSampleBilinear2d_cu_607db5e327upsample_gen2d_aa_out_frameIffNS0_18upsample_antialias21BilinearFilterFunctorEEEvT0_S5_NS_27GenericPackedTensorAccessorIKT_Lm4ENS_16DefaultPtrTraitsElEENS6_IS7_Lm4ES9_lEERKT1_ --------------------------
	.section	.nv.constant0._ZN2at6native54_GLOBAL__N__aa9a477a_21_UpSampleBilinear2d_cu_607db5e327upsample_gen2d_aa_out_frameIffNS0_18upsample_antialias21BilinearFilterFunctorEEEvT0_S5_NS_27GenericPackedTensorAccessorIKT_Lm4ENS_16DefaultPtrTraitsElEENS6_IS7_Lm4ES9_lEERKT1_,"a",@progbits
	.sectionflags	@""
	.align	4
.nv.constant0._ZN2at6native54_GLOBAL__N__aa9a477a_21_UpSampleBilinear2d_cu_607db5e327upsample_gen2d_aa_out_frameIffNS0_18upsample_antialias21BilinearFilterFunctorEEEvT0_S5_NS_27GenericPackedTensorAccessorIKT_Lm4ENS_16DefaultPtrTraitsElEENS6_IS7_Lm4ES9_lEERKT1_:
	.zero		1056


//--------------------- .nv.constant0._ZN2at6native54_GLOBAL__N__aa9a477a_21_UpSampleBilinear2d_cu_607db5e327upsample_gen2d_aa_out_frameIddNS0_18upsample_antialias21BilinearFilterFunctorEEEvT0_S5_NS_27GenericPackedTensorAccessorIKT_Lm4ENS_16DefaultPtrTraitsElEENS6_IS7_Lm4ES9_lEERKT1_ --------------------------
	.section	.nv.constant0._ZN2at6native54_GLOBAL__N__aa9a477a_21_UpSampleBilinear2d_cu_607db5e327upsample_gen2d_aa_out_frameIddNS0_18upsample_antialias21BilinearFilterFunctorEEEvT0_S5_NS_27GenericPackedTensorAccessorIKT_Lm4ENS_16DefaultPtrTraitsElEENS6_IS7_Lm4ES9_lEERKT1_,"a",@progbits
	.sectionflags	@""
	.align	4
.nv.constant0._ZN2at6native54_GLOBAL__N__aa9a477a_21_UpSampleBilinear2d_cu_607db5e327upsample_gen2d_aa_out_frameIddNS0_18upsample_antialias21BilinearFilterFunctorEEEvT0_S5_NS_27GenericPackedTensorAccessorIKT_Lm4ENS_16DefaultPtrTraitsElEENS6_IS7_Lm4ES9_lEERKT1_:
	.zero		1064


//--------------------- .nv.constant0._ZN2at6native54_GLOBAL__N__aa9a477a_21_UpSampleBilinear2d_cu_607db5e338upsample_bilinear2d_backward_out_frameIN3c108BFloat16EfEEvmiiiiT0_S5_bPT_PKS6_ --------------------------
	.section	.nv.constant0._ZN2at6native54_GLOBAL__N__aa9a477a_21_UpSampleBilinear2d_cu_607db5e338upsample_bilinear2d_backward_out_frameIN3c108BFloat16EfEEvmiiiiT0_S5_bPT_PKS6_,"a",@progbits
	.sectionflags	@""
	.align	4
.nv.constant0._ZN2at6native54_GLOBAL__N__aa9a477a_21_UpSampleBilinear2d_cu_607db5e338upsample_bilinear2d_backward_out_frameIN3c108BFloat16EfEEvmiiiiT0_S5_bPT_PKS6_:
	.zero		952


//--------------------- .nv.constant0._ZN2at6native54_GLOBAL__N__aa9a477a_21_UpSampleBilinear2d_cu_607db5e343upsample_bilinear2d_backward_nhwc_out_frameIN3c108BFloat16EfEEviiiiT0_S5_bPT_PKS6_imm --------------------------
	.section	.nv.constant0._ZN2at6native54_GLOBAL__N__aa9a477a_21_UpSampleBilinear2d_cu_607db5e343upsample_bilinear2d_backward_nhwc_out_frameIN3c108BFloat16EfEEviiiiT0_S5_bPT_PKS6_imm,"a",@progbits
	.sectionflags	@""
	.align	4
.nv.constant0._ZN2at6native54_GLOBAL__N__aa9a477a_21_UpSampleBilinear2d_cu_607db5e343upsample_bilinear2d_backward_nhwc_out_frameIN3c108BFloat16EfEEviiiiT0_S5_bPT_PKS6_imm:
	.zero		968


//--------------------- .nv.constant0._ZN2at6native54_GLOBAL__N__aa9a477a_21_UpSampleBilinear2d_cu_607db5e338upsample_bilinear2d_backward_out_frameIN3c104HalfEfEEvmiiiiT0_S5_bPT_PKS6_ --------------------------
	.section	.nv.constant0._ZN2at6native54_GLOBAL__N__aa9a477a_21_UpSampleBilinear2d_cu_607db5e338upsample_bilinear2d_backward_out_frameIN3c104HalfEfEEvmiiiiT0_S5_bPT_PKS6_,"a",@progbits
	.sectionflags	@""
	.align	4
.nv.constant0._ZN2at6native54_GLOBAL__N__aa9a477a_21_UpSampleBilinear2d_cu_607db5e338upsample_bilinear2d_backward_out_frameIN3c104HalfEfEEvmiiiiT0_S5_bPT_PKS6_:
	.zero		952


//--------------------- .nv.constant0._ZN2at6native54_GLOBAL__N__aa9a477a_21_UpSampleBilinear2d_cu_607db5e343upsample_bilinear2d_backward_nhwc_out_frameIN3c104HalfEfEEviiiiT0_S5_bPT_PKS6_imm --------------------------
	.section	.nv.constant0._ZN2at6native54_GLOBAL__N__aa9a477a_21_UpSampleBilinear2d_cu_607db5e343upsample_bilinear2d_backward_nhwc_out_frameIN3c104HalfEfEEviiiiT0_S5_bPT_PKS6_imm,"a",@progbits
	.sectionflags	@""
	.align	4
.nv.constant0._ZN2at6native54_GLOBAL__N__aa9a477a_21_UpSampleBilinear2d_cu_607db5e343upsample_bilinear2d_backward_nhwc_out_frameIN3c104HalfEfEEviiiiT0_S5_bPT_PKS6_imm:
	.zero		968


//--------------------- .nv.constant0._ZN2at6native54_GLOBAL__N__aa9a477a_21_UpSampleBilinear2d_cu_607db5e338upsample_bilinear2d_backward_out_frameIffEEvmiiiiT0_S3_bPT_PKS4_ --------------------------
	.section	.nv.constant0._ZN2at6native54_GLOBAL__N__aa9a477a_21_UpSampleBilinear2d_cu_607db5e338upsample_bilinear2d_backward_out_frameIffEEvmiiiiT0_S3_bPT_PKS4_,"a",@progbits
	.sectionflags	@""
	.align	4
.nv.constant0._ZN2at6native54_GLOBAL__N__aa9a477a_21_UpSampleBilinear2d_cu_607db5e338upsample_bilinear2d_backward_out_frameIffEEvmiiiiT0_S3_bPT_PKS4_:
	.zero		952


//--------------------- .nv.constant0._ZN2at6native54_GLOBAL__N__aa9a477a_21_UpSampleBilinear2d_cu_607db5e343upsample_bilinear2d_backward_nhwc_out_frameIffEEviiiiT0_S3_bPT_PKS4_imm --------------------------
	.section	.nv.constant0._ZN2at6native54_GLOBAL__N__aa9a477a_21_UpSampleBilinear2d_cu_607db5e343upsample_bilinear2d_backward_nhwc_out_frameIffEEviiiiT0_S3_bPT_PKS4_imm,"a",@progbits
	.sectionflags	@""
	.align	4
.nv.constant0._ZN2at6native54_GLOBAL__N__aa9a477a_21_UpSampleBilinear2d_cu_607db5e343upsample_bilinear2d_backward_nhwc_out_frameIffEEviiiiT0_S3_bPT_PKS4_imm:
	.zero		968


//--------------------- .nv.constant0._ZN2at6native54_GLOBAL__N__aa9a477a_21_UpSampleBilinear2d_cu_607db5e338upsample_bilinear2d_backward_out_frameIddEEvmiiiiT0_S3_bPT_PKS4_ --------------------------
	.section	.nv.constant0._ZN2at6native54_GLOBAL__N__aa9a477a_21_UpSampleBilinear2d_cu_607db5e338upsample_bilinear2d_backward_out_frameIddEEvmiiiiT0_S3_bPT_PKS4_,"a",@progbits
	.sectionflags	@""
	.align	4
.nv.constant0._ZN2at6native54_GLOBAL__N__aa9a477a_21_UpSampleBilinear2d_cu_607db5e338upsample_bilinear2d_backward_out_frameIddEEvmiiiiT0_S3_bPT_PKS4_:
	.zero		960


//--------------------- .nv.constant0._ZN2at6native54_GLOBAL__N__aa9a477a_21_UpSampleBilinear2d_cu_607db5e343upsample_bilinear2d_backward_nhwc_out_frameIddEEviiiiT0_S3_bPT_PKS4_imm --------------------------
	.section	.nv.constant0._ZN2at6native54_GLOBAL__N__aa9a477a_21_UpSampleBilinear2d_cu_607db5e343upsample_bilinear2d_backward_nhwc_out_frameIddEEviiiiT0_S3_bPT_PKS4_imm,"a",@progbits
	.sectionflags	@""
	.align	4
.nv.constant0._ZN2at6native54_GLOBAL__N__aa9a477a_21_UpSampleBilinear2d_cu_607db5e343upsample_bilinear2d_backward_nhwc_out_frameIddEEviiiiT0_S3_bPT_PKS4_imm:
	.zero		976


//--------------------- .nv.constant0._ZN2at6native54_GLOBAL__N__aa9a477a_21_UpSampleBilinear2d_cu_607db5e329upsample_bilinear2d_out_frameIN3c108BFloat16EfEEviT0_S5_bNS_27GenericPackedTensorAccessorIKT_Lm4ENS_16DefaultPtrTraitsElEENS6_IS7_Lm4ES9_lEE --------------------------
	.section	.nv.constant0._ZN2at6native54_GLOBAL__N__aa9a477a_21_UpSampleBilinear2d_cu_607db5e329upsample_bilinear2d_out_frameIN3c108BFloat16EfEEviT0_S5_bNS_27GenericPackedTensorAccessorIKT_Lm4ENS_16DefaultPtrTraitsElEENS6_IS7_Lm4ES9_lEE,"a",@progbits
	.sectionflags	@""
	.align	4
.nv.constant0._ZN2at6native54_GLOBAL__N__aa9a477a_21_UpSampleBilinear2d_cu_607db5e329upsample_bilinear2d_out_frameIN3c108BFloat16EfEEviT0_S5_bNS_27GenericPackedTensorAccessorIKT_Lm4ENS_16DefaultPtrTraitsElEENS6_IS7_Lm4ES9_lEE:
	.zero		1056


//--------------------- .nv.constant0._ZN2at6native54_GLOBAL__N__aa9a477a_21_UpSampleBilinear2d_cu_607db5e334upsample_bilinear2d_nhwc_out_frameIN3c108BFloat16EfEEvT0_S5_biiiiiPKT_PS6_i --------------------------
	.section	.nv.constant0._ZN2at6native54_GLOBAL__N__aa9a477a_21_UpSampleBilinear2d_cu_607db5e334upsample_bilinear2d_nhwc_out_frameIN3c108BFloat16EfEEvT0_S5_biiiiiPKT_PS6_i,"a",@progbits
	.sectionflags	@""
	.align	4
.nv.constant0._ZN2at6native54_GLOBAL__N__aa9a477a_21_UpSampleBilinear2d_cu_607db5e334upsample_bilinear2d_nhwc_out_frameIN3c108BFloat16EfEEvT0_S5_biiiiiPKT_PS6_i:
	.zero		948


//--------------------- .nv.constant0._ZN2at6native54_GLOBAL__N__aa9a477a_21_UpSampleBilinear2d_cu_607db5e329upsample_bilinear2d_out_frameIN3c104HalfEfEEviT0_S5_bNS_27GenericPackedTensorAccessorIKT_Lm4ENS_16DefaultPtrTraitsElEENS6_IS7_Lm4ES9_lEE --------------------------
	.section	.nv.constant0._ZN2at6native54_GLOBAL__N__aa9a477a_21_UpSampleBilinear2d_cu_607db5e329upsample_bilinear2d_out_frameIN3c104HalfEfEEviT0_S5_bNS_27GenericPackedTensorAccessorIKT_Lm4ENS_16DefaultPtrTraitsElEENS6_IS7_Lm4ES9_lEE,"a",@progbits
	.sectionflags	@""
	.align	4
.nv.constant0._ZN2at6native54_GLOBAL__N__aa9a477a_21_UpSampleBilinear2d_cu_607db5e329upsample_bilinear2d_out_frameIN3c104HalfEfEEviT0_S5_bNS_27GenericPackedTensorAccessorIKT_Lm4ENS_16DefaultPtrTraitsElEENS6_IS7_Lm4ES9_lEE:
	.zero		1056


//--------------------- .nv.constant0._ZN2at6native54_GLOBAL__N__aa9a477a_21_UpSampleBilinear2d_cu_607db5e334upsample_bilinear2d_nhwc_out_frameIN3c104HalfEfEEvT0_S5_biiiiiPKT_PS6_i --------------------------
	.section	.nv.constant0._ZN2at6native54_GLOBAL__N__aa9a477a_21_UpSampleBilinear2d_cu_607db5e334upsample_bilinear2d_nhwc_out_frameIN3c104HalfEfEEvT0_S5_biiiiiPKT_PS6_i,"a",@progbits
	.sectionflags	@""
	.align	4
.nv.constant0._ZN2at6native54_GLOBAL__N__aa9a477a_21_UpSampleBilinear2d_cu_607db5e334upsample_bilinear2d_nhwc_out_frameIN3c104HalfEfEEvT0_S5_biiiiiPKT_PS6_i:
	.zero		948


//--------------------- .nv.constant0._ZN2at6native54_GLOBAL__N__aa9a477a_21_UpSampleBilinear2d_cu_607db5e329upsample_bilinear2d_out_frameIffEEviT0_S3_bNS_27GenericPackedTensorAccessorIKT_Lm4ENS_16DefaultPtrTraitsElEENS4_IS5_Lm4ES7_lEE --------------------------
	.section	.nv.constant0._ZN2at6native54_GLOBAL__N__aa9a477a_21_UpSampleBilinear2d_cu_607db5e329upsample_bilinear2d_out_frameIffEEviT0_S3_bNS_27GenericPackedTensorAccessorIKT_Lm4ENS_16DefaultPtrTraitsElEENS4_IS5_Lm4ES7_lEE,"a",@progbits
	.sectionflags	@""
	.align	4
.nv.constant0._ZN2at6native54_GLOBAL__N__aa9a477a_21_UpSampleBilinear2d_cu_607db5e329upsample_bilinear2d_out_frameIffEEviT0_S3_bNS_27GenericPackedTensorAccessorIKT_Lm4ENS_16DefaultPtrTraitsElEENS4_IS5_Lm4ES7_lEE:
	.zero		1056


//--------------------- .nv.constant0._ZN2at6native54_GLOBAL__N__aa9a477a_21_UpSampleBilinear2d_cu_607db5e334upsample_bilinear2d_nhwc_out_frameIffEEvT0_S3_biiiiiPKT_PS4_i --------------------------
	.section	.nv.constant0._ZN2at6native54_GLOBAL__N__aa9a477a_21_UpSampleBilinear2d_cu_607db5e334upsample_bilinear2d_nhwc_out_frameIffEEvT0_S3_biiiiiPKT_PS4_i,"a",@progbits
	.sectionflags	@""
	.align	4
.nv.constant0._ZN2at6native54_GLOBAL__N__aa9a477a_21_UpSampleBilinear2d_cu_607db5e334upsample_bilinear2d_nhwc_out_frameIffEEvT0_S3_biiiiiPKT_PS4_i:
	.zero		948


//--------------------- .nv.constant0._ZN2at6native54_GLOBAL__N__aa9a477a_21_UpSampleBilinear2d_cu_607db5e329upsample_bilinear2d_out_frameIddEEviT0_S3_bNS_27GenericPackedTensorAccessorIKT_Lm4ENS_16DefaultPtrTraitsElEENS4_IS5_Lm4ES7_lEE --------------------------
	.section	.nv.constant0._ZN2at6native54_GLOBAL__N__aa9a477a_21_UpSampleBilinear2d_cu_607db5e329upsample_bilinear2d_out_frameIddEEviT0_S3_bNS_27GenericPackedTensorAccessorIKT_Lm4ENS_16DefaultPtrTraitsElEENS4_IS5_Lm4ES7_lEE,"a",@progbits
	.sectionflags	@""
	.align	4
.nv.constant0._ZN2at6native54_GLOBAL__N__aa9a477a_21_UpSampleBilinear2d_cu_607db5e329upsample_bilinear2d_out_frameIddEEviT0_S3_bNS_27GenericPackedTensorAccessorIKT_Lm4ENS_16DefaultPtrTraitsElEENS4_IS5_Lm4ES7_lEE:
	.zero		1072


//--------------------- .nv.constant0._ZN2at6native54_GLOBAL__N__aa9a477a_21_UpSampleBilinear2d_cu_607db5e334upsample_bilinear2d_nhwc_out_frameIddEEvT0_S3_biiiiiPKT_PS4_i --------------------------
	.section	.nv.constant0._ZN2at6native54_GLOBAL__N__aa9a477a_21_UpSampleBilinear2d_cu_607db5e334upsample_bilinear2d_nhwc_out_frameIddEEvT0_S3_biiiiiPKT_PS4_i,"a",@progbits
	.sectionflags	@""
	.align	4
.nv.constant0._ZN2at6native54_GLOBAL__N__aa9a477a_21_UpSampleBilinear2d_cu_607db5e334upsample_bilinear2d_nhwc_out_frameIddEEvT0_S3_biiiiiPKT_PS4_i:
	.zero		956


//--------------------- SYMBOLS --------------------------

	.type		.nv.reservedSmem.offset0,@object
	.size		.nv.reservedSmem.offset0,0x4
	.type		.nv.reservedSmem.cap,@object
	.size		.nv.reservedSmem.cap,0x4
